	.target	sm_90a

	.elftype	@"ET_EXEC"


//--------------------- .note.nv.tkinfo           --------------------------
	.section	.note.nv.tkinfo,"",@"SHT_NOTE"
	.sectionflags	@"SHF_NOTE_NV_TKINFO"
	.tkinfo
        /*0018*/ 	.word	0x00000002
        /*0030*/ 	.string	""
        /*0030*/ 	.string	"ptxas"
        /*0030*/ 	.string	"Cuda compilation tools, release 13.0, V13.0.88"
        /*0030*/ 	.string	"Build cuda_13.0.r13.0/compiler.36424714_0"
        /*0030*/ 	.string	"-arch sm_90a -m 64 "



//--------------------- .note.nv.cuinfo           --------------------------
	.section	.note.nv.cuinfo,"",@"SHT_NOTE"
	.sectionflags	@"SHF_NOTE_NV_CUINFO"
        /*0018*/ 	.short	0x0002
        /*001a*/ 	.short	0x005a
        /*001c*/ 	.short	0x0082
	.zero		2


//--------------------- .nv.info                  --------------------------
	.section	.nv.info,"",@"SHT_CUDA_INFO"
	.align	4


	//----- nvinfo : EIATTR_REGCOUNT
	.align		4
        /*0000*/ 	.byte	0x04, 0x2f
        /*0002*/ 	.short	(.L_15 - .L_14)
	.align		4
.L_14:
        /*0004*/ 	.word	index@(_ZN7cutlass13device_kernelINS_4gemm6kernel13GemmUniversalINS1_17GroupProblemShapeIN4cute5tupleIJiiiEEEEENS1_10collective13CollectiveMmaINS1_39MainloopSm90ArrayTmaGmmaWarpSpecializedILi6ENS6_IJNS5_1CILi2EEENSC_ILi1EEESE_EEENS1_40KernelPtrArrayTmaWarpSpecializedPingpongEEENS6_IJNSC_ILi128EEESI_NSC_ILi64EEEEEENS_10bfloat16_tEPNS6_IJlSE_NSC_ILi0EEEEEESL_SO_NS5_8TiledMMAINS5_8MMA_AtomIJNS5_4SM904GMMA28MMA_64x128x16_F32BF16BF16_SSILNSS_5MajorE0ELSU_0ELNSS_7ScaleInE1ELSV_1EEEEEENS5_6LayoutINS6_IJSE_SE_SE_EEENS6_IJSM_SM_SM_EEEEENS6_IJNS5_10UnderscoreES12_S12_EEEEENS5_13SM90_TMA_LOADENS5_14ComposedLayoutINS5_7SwizzleILi3ELi4ELi3EEENS5_18smem_ptr_flag_bitsILi16EEENSY_INS6_IJNSC_ILi8EEESJ_EEENS6_IJSJ_SE_EEEEEEEvNS5_8identityENS5_23SM90_TMA_LOAD_MULTICASTES1F_vS1G_EENS_8epilogue10collective18CollectiveEpilogueINS1J_30Sm90PtrArrayTmaWarpSpecializedILi4ELi2ELi16ELb1ELb0ELi2EEEJSK_NS6_IJSJ_NSC_ILi32EEEEEENS_6half_tEPNS6_IJSE_lSM_EEES1Q_S1S_NS1J_6fusion15FusionCallbacksIS1N_NS1T_17LinearCombinationIS1Q_fS1Q_fLNS_15FloatRoundStyleE2EEESK_S1P_JEEES15_NS16_IS18_S1A_NSY_INS6_IJSJ_S1B_EEENS6_IJSE_SJ_EEEEEEENS5_17SM75_U16x8_LDSM_TENS5_14SM90_TMA_STOREES22_NS5_17SM90_U16x8_STSM_TENS5_9Copy_AtomIJNS5_17SM90_U32x4_STSM_NES1Q_EEEvEEEvvEEEEvNT_6ParamsE)
        /*0008*/ 	.word	0x000000a8


	//----- nvinfo : EIATTR_FRAME_SIZE
	.align		4
.L_15:
        /*000c*/ 	.byte	0x04, 0x11
        /*000e*/ 	.short	(.L_17 - .L_16)
	.align		4
.L_16:
        /*0010*/ 	.word	index@($__internal_0_$__cuda_sm20_div_u64)
        /*0014*/ 	.word	0x00000000


	//----- nvinfo : EIATTR_FRAME_SIZE
	.align		4
.L_17:
        /*0018*/ 	.byte	0x04, 0x11
        /*001a*/ 	.short	(.L_19 - .L_18)
	.align		4
.L_18:
        /*001c*/ 	.word	index@(_ZN7cutlass13device_kernelINS_4gemm6kernel13GemmUniversalINS1_17GroupProblemShapeIN4cute5tupleIJiiiEEEEENS1_10collective13CollectiveMmaINS1_39MainloopSm90ArrayTmaGmmaWarpSpecializedILi6ENS6_IJNS5_1CILi2EEENSC_ILi1EEESE_EEENS1_40KernelPtrArrayTmaWarpSpecializedPingpongEEENS6_IJNSC_ILi128EEESI_NSC_ILi64EEEEEENS_10bfloat16_tEPNS6_IJlSE_NSC_ILi0EEEEEESL_SO_NS5_8TiledMMAINS5_8MMA_AtomIJNS5_4SM904GMMA28MMA_64x128x16_F32BF16BF16_SSILNSS_5MajorE0ELSU_0ELNSS_7ScaleInE1ELSV_1EEEEEENS5_6LayoutINS6_IJSE_SE_SE_EEENS6_IJSM_SM_SM_EEEEENS6_IJNS5_10UnderscoreES12_S12_EEEEENS5_13SM90_TMA_LOADENS5_14ComposedLayoutINS5_7SwizzleILi3ELi4ELi3EEENS5_18smem_ptr_flag_bitsILi16EEENSY_INS6_IJNSC_ILi8EEESJ_EEENS6_IJSJ_SE_EEEEEEEvNS5_8identityENS5_23SM90_TMA_LOAD_MULTICASTES1F_vS1G_EENS_8epilogue10collective18CollectiveEpilogueINS1J_30Sm90PtrArrayTmaWarpSpecializedILi4ELi2ELi16ELb1ELb0ELi2EEEJSK_NS6_IJSJ_NSC_ILi32EEEEEENS_6half_tEPNS6_IJSE_lSM_EEES1Q_S1S_NS1J_6fusion15FusionCallbacksIS1N_NS1T_17LinearCombinationIS1Q_fS1Q_fLNS_15FloatRoundStyleE2EEESK_S1P_JEEES15_NS16_IS18_S1A_NSY_INS6_IJSJ_S1B_EEENS6_IJSE_SJ_EEEEEEENS5_17SM75_U16x8_LDSM_TENS5_14SM90_TMA_STOREES22_NS5_17SM90_U16x8_STSM_TENS5_9Copy_AtomIJNS5_17SM90_U32x4_STSM_NES1Q_EEEvEEEvvEEEEvNT_6ParamsE)
        /*0020*/ 	.word	0x00000000


	//----- nvinfo : EIATTR_MIN_STACK_SIZE
	.align		4
.L_19:
        /*0024*/ 	.byte	0x04, 0x12
        /*0026*/ 	.short	(.L_21 - .L_20)
	.align		4
.L_20:
        /*0028*/ 	.word	index@(_ZN7cutlass13device_kernelINS_4gemm6kernel13GemmUniversalINS1_17GroupProblemShapeIN4cute5tupleIJiiiEEEEENS1_10collective13CollectiveMmaINS1_39MainloopSm90ArrayTmaGmmaWarpSpecializedILi6ENS6_IJNS5_1CILi2EEENSC_ILi1EEESE_EEENS1_40KernelPtrArrayTmaWarpSpecializedPingpongEEENS6_IJNSC_ILi128EEESI_NSC_ILi64EEEEEENS_10bfloat16_tEPNS6_IJlSE_NSC_ILi0EEEEEESL_SO_NS5_8TiledMMAINS5_8MMA_AtomIJNS5_4SM904GMMA28MMA_64x128x16_F32BF16BF16_SSILNSS_5MajorE0ELSU_0ELNSS_7ScaleInE1ELSV_1EEEEEENS5_6LayoutINS6_IJSE_SE_SE_EEENS6_IJSM_SM_SM_EEEEENS6_IJNS5_10UnderscoreES12_S12_EEEEENS5_13SM90_TMA_LOADENS5_14ComposedLayoutINS5_7SwizzleILi3ELi4ELi3EEENS5_18smem_ptr_flag_bitsILi16EEENSY_INS6_IJNSC_ILi8EEESJ_EEENS6_IJSJ_SE_EEEEEEEvNS5_8identityENS5_23SM90_TMA_LOAD_MULTICASTES1F_vS1G_EENS_8epilogue10collective18CollectiveEpilogueINS1J_30Sm90PtrArrayTmaWarpSpecializedILi4ELi2ELi16ELb1ELb0ELi2EEEJSK_NS6_IJSJ_NSC_ILi32EEEEEENS_6half_tEPNS6_IJSE_lSM_EEES1Q_S1S_NS1J_6fusion15FusionCallbacksIS1N_NS1T_17LinearCombinationIS1Q_fS1Q_fLNS_15FloatRoundStyleE2EEESK_S1P_JEEES15_NS16_IS18_S1A_NSY_INS6_IJSJ_S1B_EEENS6_IJSE_SJ_EEEEEEENS5_17SM75_U16x8_LDSM_TENS5_14SM90_TMA_STOREES22_NS5_17SM90_U16x8_STSM_TENS5_9Copy_AtomIJNS5_17SM90_U32x4_STSM_NES1Q_EEEvEEEvvEEEEvNT_6ParamsE)
        /*002c*/ 	.word	0x00000000
.L_21:


//--------------------- .nv.compat                --------------------------
	.section	.nv.compat,"",@"SHT_CUDA_COMPAT_INFO"
	.align	4
        /*0000*/ 	.byte	0x02, 0x09, 0x01, 0x00, 0x02, 0x02, 0x04, 0x00, 0x02, 0x05, 0x05, 0x00, 0x03, 0x07, 0x01, 0x01
        /*0010*/ 	.byte	0x02, 0x03, 0x03, 0x00, 0x02, 0x06, 0x01, 0x00, 0x04, 0x0b, 0x08, 0x00, 0x00, 0x00, 0x00, 0x00
        /*0020*/ 	.byte	0x00, 0x00, 0x00, 0x00


//--------------------- .nv.info._ZN7cutlass13device_kernelINS_4gemm6kernel13GemmUniversalINS1_17GroupProblemShapeIN4cute5tupleIJiiiEEEEENS1_10collective13CollectiveMmaINS1_39MainloopSm90ArrayTmaGmmaWarpSpecializedILi6ENS6_IJNS5_1CILi2EEENSC_ILi1EEESE_EEENS1_40KernelPtrArrayTmaWarpSpecializedPingpongEEENS6_IJNSC_ILi128EEESI_NSC_ILi64EEEEEENS_10bfloat16_tEPNS6_IJlSE_NSC_ILi0EEEEEESL_SO_NS5_8TiledMMAINS5_8MMA_AtomIJNS5_4SM904GMMA28MMA_64x128x16_F32BF16BF16_SSILNSS_5MajorE0ELSU_0ELNSS_7ScaleInE1ELSV_1EEEEEENS5_6LayoutINS6_IJSE_SE_SE_EEENS6_IJSM_SM_SM_EEEEENS6_IJNS5_10UnderscoreES12_S12_EEEEENS5_13SM90_TMA_LOADENS5_14ComposedLayoutINS5_7SwizzleILi3ELi4ELi3EEENS5_18smem_ptr_flag_bitsILi16EEENSY_INS6_IJNSC_ILi8EEESJ_EEENS6_IJSJ_SE_EEEEEEEvNS5_8identityENS5_23SM90_TMA_LOAD_MULTICASTES1F_vS1G_EENS_8epilogue10collective18CollectiveEpilogueINS1J_30Sm90PtrArrayTmaWarpSpecializedILi4ELi2ELi16ELb1ELb0ELi2EEEJSK_NS6_IJSJ_NSC_ILi32EEEEEENS_6half_tEPNS6_IJSE_lSM_EEES1Q_S1S_NS1J_6fusion15FusionCallbacksIS1N_NS1T_17LinearCombinationIS1Q_fS1Q_fLNS_15FloatRoundStyleE2EEESK_S1P_JEEES15_NS16_IS18_S1A_NSY_INS6_IJSJ_S1B_EEENS6_IJSE_SJ_EEEEEEENS5_17SM75_U16x8_LDSM_TENS5_14SM90_TMA_STOREES22_NS5_17SM90_U16x8_STSM_TENS5_9Copy_AtomIJNS5_17SM90_U32x4_STSM_NES1Q_EEEvEEEvvEEEEvNT_6ParamsE --------------------------
	.section	.nv.info._ZN7cutlass13device_kernelINS_4gemm6kernel13GemmUniversalINS1_17GroupProblemShapeIN4cute5tupleIJiiiEEEEENS1_10collective13CollectiveMmaINS1_39MainloopSm90ArrayTmaGmmaWarpSpecializedILi6ENS6_IJNS5_1CILi2EEENSC_ILi1EEESE_EEENS1_40KernelPtrArrayTmaWarpSpecializedPingpongEEENS6_IJNSC_ILi128EEESI_NSC_ILi64EEEEEENS_10bfloat16_tEPNS6_IJlSE_NSC_ILi0EEEEEESL_SO_NS5_8TiledMMAINS5_8MMA_AtomIJNS5_4SM904GMMA28MMA_64x128x16_F32BF16BF16_SSILNSS_5MajorE0ELSU_0ELNSS_7ScaleInE1ELSV_1EEEEEENS5_6LayoutINS6_IJSE_SE_SE_EEENS6_IJSM_SM_SM_EEEEENS6_IJNS5_10UnderscoreES12_S12_EEEEENS5_13SM90_TMA_LOADENS5_14ComposedLayoutINS5_7SwizzleILi3ELi4ELi3EEENS5_18smem_ptr_flag_bitsILi16EEENSY_INS6_IJNSC_ILi8EEESJ_EEENS6_IJSJ_SE_EEEEEEEvNS5_8identityENS5_23SM90_TMA_LOAD_MULTICASTES1F_vS1G_EENS_8epilogue10collective18CollectiveEpilogueINS1J_30Sm90PtrArrayTmaWarpSpecializedILi4ELi2ELi16ELb1ELb0ELi2EEEJSK_NS6_IJSJ_NSC_ILi32EEEEEENS_6half_tEPNS6_IJSE_lSM_EEES1Q_S1S_NS1J_6fusion15FusionCallbacksIS1N_NS1T_17LinearCombinationIS1Q_fS1Q_fLNS_15FloatRoundStyleE2EEESK_S1P_JEEES15_NS16_IS18_S1A_NSY_INS6_IJSJ_S1B_EEENS6_IJSE_SJ_EEEEEEENS5_17SM75_U16x8_LDSM_TENS5_14SM90_TMA_STOREES22_NS5_17SM90_U16x8_STSM_TENS5_9Copy_AtomIJNS5_17SM90_U32x4_STSM_NES1Q_EEEvEEEvvEEEEvNT_6ParamsE,"",@"SHT_CUDA_INFO"
	.sectionflags	@""
	.align	4


	//----- nvinfo : EIATTR_CUDA_API_VERSION
	.align		4
        /*0000*/ 	.byte	0x04, 0x37
        /*0002*/ 	.short	(.L_23 - .L_22)
.L_22:
        /*0004*/ 	.word	0x00000082


	//----- nvinfo : EIATTR_KPARAM_INFO
	.align		4
.L_23:
        /*0008*/ 	.byte	0x04, 0x17
        /*000a*/ 	.short	(.L_25 - .L_24)
.L_24:
        /*000c*/ 	.word	0x00000000
        /*0010*/ 	.short	0x0000
        /*0012*/ 	.short	0x0070
        /*0014*/ 	.byte	0x00, 0xf0, 0x01, 0x1c


	//----- nvinfo : EIATTR_SPARSE_MMA_MASK
	.align		4
.L_25:
        /*0018*/ 	.byte	0x03, 0x50
        /*001a*/ 	.short	0x0000


	//----- nvinfo : EIATTR_MAXREG_COUNT
	.align		4
        /*001c*/ 	.byte	0x03, 0x1b
        /*001e*/ 	.short	0x00a8


	//----- nvinfo : EIATTR_NUM_BARRIERS
	.align		4
        /*0020*/ 	.byte	0x02, 0x4c
        /*0022*/ 	.byte	0x02
	.zero		1


	//----- nvinfo : EIATTR_EXTERNS
	.align		4
        /*0024*/ 	.byte	0x04, 0x0f
        /*0026*/ 	.short	(.L_27 - .L_26)


	//   ....[0]....
	.align		4
.L_26:
        /*0028*/ 	.word	index@(__assertfail)


	//----- nvinfo : EIATTR_MERCURY_ISA_VERSION
	.align		4
.L_27:
        /*002c*/ 	.byte	0x03, 0x5f
        /*002e*/ 	.short	0x0101


	//----- nvinfo : EIATTR_INT_WARP_WIDE_INSTR_OFFSETS
	.align		4
        /*0030*/ 	.byte	0x04, 0x31
        /*0032*/ 	.short	(.L_29 - .L_28)


	//   ....[0]....
.L_28:
        /*0034*/ 	.word	0x00001320


	//   ....[1]....
        /*0038*/ 	.word	0x00001350


	//   ....[2]....
        /*003c*/ 	.word	0x00001480


	//   ....[3]....
        /*0040*/ 	.word	0x00001510


	//   ....[4]....
        /*0044*/ 	.word	0x00001580


	//   ....[5]....
        /*0048*/ 	.word	0x000015b0


	//   ....[6]....
        /*004c*/ 	.word	0x00001600


	//   ....[7]....
        /*0050*/ 	.word	0x00001620


	//----- nvinfo : EIATTR_COOP_GROUP_MASK_REGIDS
	.align		4
.L_29:
        /*0054*/ 	.byte	0x04, 0x29
        /*0056*/ 	.short	(.L_31 - .L_30)


	//   ....[0]....
.L_30:
        /*0058*/ 	.word	0xffffffff


	//   ....[1]....
        /*005c*/ 	.word	0xffffffff


	//   ....[2]....
        /*0060*/ 	.word	0xffffffff


	//   ....[3]....
        /*0064*/ 	.word	0xffffffff


	//   ....[4]....
        /*0068*/ 	.word	0xffffffff


	//   ....[5]....
        /*006c*/ 	.word	0xffffffff


	//   ....[6]....
        /*0070*/ 	.word	0xffffffff


	//   ....[7]....
        /*0074*/ 	.word	0xffffffff


	//   ....[8]....
        /*0078*/ 	.word	0xffffffff


	//   ....[9]....
        /*007c*/ 	.word	0xffffffff


	//   ....[10]....
        /*0080*/ 	.word	0xffffffff


	//   ....[11]....
        /*0084*/ 	.word	0xffffffff


	//   ....[12]....
        /*0088*/ 	.word	0xffffffff


	//   ....[13]....
        /*008c*/ 	.word	0xffffffff


	//   ....[14]....
        /*0090*/ 	.word	0xffffffff


	//   ....[15]....
        /*0094*/ 	.word	0xffffffff


	//   ....[16]....
        /*0098*/ 	.word	0xffffffff


	//   ....[17]....
        /*009c*/ 	.word	0xffffffff


	//   ....[18]....
        /*00a0*/ 	.word	0xffffffff


	//   ....[19]....
        /*00a4*/ 	.word	0xffffffff


	//   ....[20]....
        /*00a8*/ 	.word	0xffffffff


	//   ....[21]....
        /*00ac*/ 	.word	0xffffffff


	//   ....[22]....
        /*00b0*/ 	.word	0xffffffff


	//   ....[23]....
        /*00b4*/ 	.word	0xffffffff


	//   ....[24]....
        /*00b8*/ 	.word	0xffffffff


	//   ....[25]....
        /*00bc*/ 	.word	0xffffffff


	//   ....[26]....
        /*00c0*/ 	.word	0xffffffff


	//   ....[27]....
        /*00c4*/ 	.word	0xffffffff


	//   ....[28]....
        /*00c8*/ 	.word	0xffffffff


	//   ....[29]....
        /*00cc*/ 	.word	0xffffffff


	//   ....[30]....
        /*00d0*/ 	.word	0xffffffff


	//   ....[31]....
        /*00d4*/ 	.word	0xffffffff


	//   ....[32]....
        /*00d8*/ 	.word	0xffffffff


	//   ....[33]....
        /*00dc*/ 	.word	0xffffffff


	//   ....[34]....
        /*00e0*/ 	.word	0xffffffff


	//   ....[35]....
        /*00e4*/ 	.word	0xffffffff


	//   ....[36]....
        /*00e8*/ 	.word	0xffffffff


	//   ....[37]....
        /*00ec*/ 	.word	0xffffffff


	//   ....[38]....
        /*00f0*/ 	.word	0xffffffff


	//   ....[39]....
        /*00f4*/ 	.word	0xffffffff


	//   ....[40]....
        /*00f8*/ 	.word	0xffffffff


	//   ....[41]....
        /*00fc*/ 	.word	0xffffffff


	//   ....[42]....
        /*0100*/ 	.word	0xffffffff


	//   ....[43]....
        /*0104*/ 	.word	0xffffffff


	//   ....[44]....
        /*0108*/ 	.word	0xffffffff


	//   ....[45]....
        /*010c*/ 	.word	0xffffffff


	//   ....[46]....
        /*0110*/ 	.word	0xffffffff


	//   ....[47]....
        /*0114*/ 	.word	0xffffffff


	//   ....[48]....
        /*0118*/ 	.word	0xffffffff


	//   ....[49]....
        /*011c*/ 	.word	0xffffffff


	//   ....[50]....
        /*0120*/ 	.word	0xffffffff


	//   ....[51]....
        /*0124*/ 	.word	0xffffffff


	//   ....[52]....
        /*0128*/ 	.word	0xffffffff


	//   ....[53]....
        /*012c*/ 	.word	0xffffffff


	//   ....[54]....
        /*0130*/ 	.word	0xffffffff


	//   ....[55]....
        /*0134*/ 	.word	0xffffffff


	//   ....[56]....
        /*0138*/ 	.word	0xffffffff


	//   ....[57]....
        /*013c*/ 	.word	0xffffffff


	//   ....[58]....
        /*0140*/ 	.word	0xffffffff


	//   ....[59]....
        /*0144*/ 	.word	0xffffffff


	//   ....[60]....
        /*0148*/ 	.word	0xffffffff


	//   ....[61]....
        /*014c*/ 	.word	0xffffffff


	//   ....[62]....
        /*0150*/ 	.word	0xffffffff


	//   ....[63]....
        /*0154*/ 	.word	0xffffffff


	//   ....[64]....
        /*0158*/ 	.word	0xffffffff


	//   ....[65]....
        /*015c*/ 	.word	0xffffffff


	//   ....[66]....
        /*0160*/ 	.word	0xffffffff


	//   ....[67]....
        /*0164*/ 	.word	0xffffffff


	//   ....[68]....
        /*0168*/ 	.word	0xffffffff


	//   ....[69]....
        /*016c*/ 	.word	0xffffffff


	//   ....[70]....
        /*0170*/ 	.word	0xffffffff


	//   ....[71]....
        /*0174*/ 	.word	0xffffffff


	//   ....[72]....
        /*0178*/ 	.word	0xffffffff


	//   ....[73]....
        /*017c*/ 	.word	0xffffffff


	//   ....[74]....
        /*0180*/ 	.word	0xffffffff


	//   ....[75]....
        /*0184*/ 	.word	0xffffffff


	//   ....[76]....
        /*0188*/ 	.word	0xffffffff


	//   ....[77]....
        /*018c*/ 	.word	0xffffffff


	//   ....[78]....
        /*0190*/ 	.word	0xffffffff


	//   ....[79]....
        /*0194*/ 	.word	0x0500000f


	//----- nvinfo : EIATTR_COOP_GROUP_INSTR_OFFSETS
	.align		4
.L_31:
        /*0198*/ 	.byte	0x04, 0x28
        /*019a*/ 	.short	(.L_33 - .L_32)


	//   ....[0]....
.L_32:
        /*019c*/ 	.word	0x000007c0


	//   ....[1]....
        /*01a0*/ 	.word	0x00000890


	//   ....[2]....
        /*01a4*/ 	.word	0x00000d20


	//   ....[3]....
        /*01a8*/ 	.word	0x00000f60


	//   ....[4]....
        /*01ac*/ 	.word	0x000011c0


	//   ....[5]....
        /*01b0*/ 	.word	0x00001200


	//   ....[6]....
        /*01b4*/ 	.word	0x000016e0


	//   ....[7]....
        /*01b8*/ 	.word	0x00001e20


	//   ....[8]....
        /*01bc*/ 	.word	0x00001e50


	//   ....[9]....
        /*01c0*/ 	.word	0x00001ed0


	//   ....[10]....
        /*01c4*/ 	.word	0x00001ee0


	//   ....[11]....
        /*01c8*/ 	.word	0x00001f20


	//   ....[12]....
        /*01cc*/ 	.word	0x00001f40


	//   ....[13]....
        /*01d0*/ 	.word	0x00001f80


	//   ....[14]....
        /*01d4*/ 	.word	0x00001fa0


	//   ....[15]....
        /*01d8*/ 	.word	0x00001fe0


	//   ....[16]....
        /*01dc*/ 	.word	0x00002000


	//   ....[17]....
        /*01e0*/ 	.word	0x00002070


	//   ....[18]....
        /*01e4*/ 	.word	0x00002190


	//   ....[19]....
        /*01e8*/ 	.word	0x000021b0


	//   ....[20]....
        /*01ec*/ 	.word	0x00002810


	//   ....[21]....
        /*01f0*/ 	.word	0x00002820


	//   ....[22]....
        /*01f4*/ 	.word	0x00002870


	//   ....[23]....
        /*01f8*/ 	.word	0x00002880


	//   ....[24]....
        /*01fc*/ 	.word	0x000028d0


	//   ....[25]....
        /*0200*/ 	.word	0x000028e0


	//   ....[26]....
        /*0204*/ 	.word	0x00002930


	//   ....[27]....
        /*0208*/ 	.word	0x00002940


	//   ....[28]....
        /*020c*/ 	.word	0x00002990


	//   ....[29]....
        /*0210*/ 	.word	0x000029a0


	//   ....[30]....
        /*0214*/ 	.word	0x00002a30


	//   ....[31]....
        /*0218*/ 	.word	0x00002a80


	//   ....[32]....
        /*021c*/ 	.word	0x00002b10


	//   ....[33]....
        /*0220*/ 	.word	0x00002b30


	//   ....[34]....
        /*0224*/ 	.word	0x00002b40


	//   ....[35]....
        /*0228*/ 	.word	0x00002b50


	//   ....[36]....
        /*022c*/ 	.word	0x00002b60


	//   ....[37]....
        /*0230*/ 	.word	0x00002b70


	//   ....[38]....
        /*0234*/ 	.word	0x00003480


	//   ....[39]....
        /*0238*/ 	.word	0x00003720


	//   ....[40]....
        /*023c*/ 	.word	0x00003a90


	//   ....[41]....
        /*0240*/ 	.word	0x00008b70


	//   ....[42]....
        /*0244*/ 	.word	0x00008f70


	//   ....[43]....
        /*0248*/ 	.word	0x00009310


	//   ....[44]....
        /*024c*/ 	.word	0x0000a640


	//   ....[45]....
        /*0250*/ 	.word	0x0000ad10


	//   ....[46]....
        /*0254*/ 	.word	0x0000b200


	//   ....[47]....
        /*0258*/ 	.word	0x0000c080


	//   ....[48]....
        /*025c*/ 	.word	0x0000cfe0


	//   ....[49]....
        /*0260*/ 	.word	0x0000d000


	//   ....[50]....
        /*0264*/ 	.word	0x0000d050


	//   ....[51]....
        /*0268*/ 	.word	0x0000d070


	//   ....[52]....
        /*026c*/ 	.word	0x0000d0b0


	//   ....[53]....
        /*0270*/ 	.word	0x0000d0e0


	//   ....[54]....
        /*0274*/ 	.word	0x0000d120


	//   ....[55]....
        /*0278*/ 	.word	0x0000d150


	//   ....[56]....
        /*027c*/ 	.word	0x0000d190


	//   ....[57]....
        /*0280*/ 	.word	0x0000d1c0


	//   ....[58]....
        /*0284*/ 	.word	0x0000d250


	//   ....[59]....
        /*0288*/ 	.word	0x0000d370


	//   ....[60]....
        /*028c*/ 	.word	0x0000d390


	//   ....[61]....
        /*0290*/ 	.word	0x0000d9e0


	//   ....[62]....
        /*0294*/ 	.word	0x0000d9f0


	//   ....[63]....
        /*0298*/ 	.word	0x0000da40


	//   ....[64]....
        /*029c*/ 	.word	0x0000da50


	//   ....[65]....
        /*02a0*/ 	.word	0x0000daa0


	//   ....[66]....
        /*02a4*/ 	.word	0x0000dab0


	//   ....[67]....
        /*02a8*/ 	.word	0x0000db00


	//   ....[68]....
        /*02ac*/ 	.word	0x0000db10


	//   ....[69]....
        /*02b0*/ 	.word	0x0000db60


	//   ....[70]....
        /*02b4*/ 	.word	0x0000db70


	//   ....[71]....
        /*02b8*/ 	.word	0x0000dc00


	//   ....[72]....
        /*02bc*/ 	.word	0x0000dc70


	//   ....[73]....
        /*02c0*/ 	.word	0x0000dd00


	//   ....[74]....
        /*02c4*/ 	.word	0x0000dd20


	//   ....[75]....
        /*02c8*/ 	.word	0x0000dd30


	//   ....[76]....
        /*02cc*/ 	.word	0x0000dd40


	//   ....[77]....
        /*02d0*/ 	.word	0x0000dd50


	//   ....[78]....
        /*02d4*/ 	.word	0x0000dd60


	//   ....[79]....
        /*02d8*/ 	.word	0x0000f630


	//----- nvinfo : EIATTR_REG_RECONFIG
	.align		4
.L_33:
        /*02dc*/ 	.byte	0x01, 0x54
	.zero		2


	//----- nvinfo : EIATTR_SYSCALL_OFFSETS
	.align		4
        /*02e0*/ 	.byte	0x04, 0x46
        /*02e2*/ 	.short	(.L_35 - .L_34)


	//   ....[0]....
.L_34:
        /*02e4*/ 	.word	0x000052c0


	//   ....[1]....
        /*02e8*/ 	.word	0x000053b0


	//----- nvinfo : EIATTR_MBARRIER_INSTR_OFFSETS
	.align		4
.L_35:
        /*02ec*/ 	.byte	0x04, 0x39
        /*02ee*/ 	.short	(.L_37 - .L_36)


	//   ....[0]....
.L_36:
        /*02f0*/ 	.word	0x00000c00
        /*02f4*/ 	.word	0x000000ff
        /*02f8*/ 	.word	0x00034400
        /*02fc*/ 	.short	0x0100
        /*02fe*/ 	.byte	0x0b
	.zero		1


	//   ....[1]....
        /*0300*/ 	.word	0x00000c10
        /*0304*/ 	.word	0x000000ff
        /*0308*/ 	.word	0x00034440
        /*030c*/ 	.short	0x0100
        /*030e*/ 	.byte	0x0b
	.zero		1


	//   ....[2]....
        /*0310*/ 	.word	0x00000c20
        /*0314*/ 	.word	0x000000ff
        /*0318*/ 	.word	0x00034408
        /*031c*/ 	.short	0x0100
        /*031e*/ 	.byte	0x0b
	.zero		1


	//   ....[3]....
        /*0320*/ 	.word	0x00000c30
        /*0324*/ 	.word	0x000000ff
        /*0328*/ 	.word	0x00034448
        /*032c*/ 	.short	0x0100
        /*032e*/ 	.byte	0x0b
	.zero		1


	//   ....[4]....
        /*0330*/ 	.word	0x00000c40
        /*0334*/ 	.word	0x000000ff
        /*0338*/ 	.word	0x00034410
        /*033c*/ 	.short	0x0100
        /*033e*/ 	.byte	0x0b
	.zero		1


	//   ....[5]....
        /*0340*/ 	.word	0x00000c50
        /*0344*/ 	.word	0x000000ff
        /*0348*/ 	.word	0x00034450
        /*034c*/ 	.short	0x0100
        /*034e*/ 	.byte	0x0b
	.zero		1


	//   ....[6]....
        /*0350*/ 	.word	0x00000c60
        /*0354*/ 	.word	0x000000ff
        /*0358*/ 	.word	0x00034418
        /*035c*/ 	.short	0x0100
        /*035e*/ 	.byte	0x0b
	.zero		1


	//   ....[7]....
        /*0360*/ 	.word	0x00000c70
        /*0364*/ 	.word	0x000000ff
        /*0368*/ 	.word	0x00034458
        /*036c*/ 	.short	0x0100
        /*036e*/ 	.byte	0x0b
	.zero		1


	//   ....[8]....
        /*0370*/ 	.word	0x00000c80
        /*0374*/ 	.word	0x000000ff
        /*0378*/ 	.word	0x00034420
        /*037c*/ 	.short	0x0100
        /*037e*/ 	.byte	0x0b
	.zero		1


	//   ....[9]....
        /*0380*/ 	.word	0x00000c90
        /*0384*/ 	.word	0x000000ff
        /*0388*/ 	.word	0x00034460
        /*038c*/ 	.short	0x0100
        /*038e*/ 	.byte	0x0b
	.zero		1


	//   ....[10]....
        /*0390*/ 	.word	0x00000ca0
        /*0394*/ 	.word	0x000000ff
        /*0398*/ 	.word	0x00034428
        /*039c*/ 	.short	0x0100
        /*039e*/ 	.byte	0x0b
	.zero		1


	//   ....[11]....
        /*03a0*/ 	.word	0x00000cb0
        /*03a4*/ 	.word	0x000000ff
        /*03a8*/ 	.word	0x00034468
        /*03ac*/ 	.short	0x0100
        /*03ae*/ 	.byte	0x0b
	.zero		1


	//   ....[12]....
        /*03b0*/ 	.word	0x00000cc0
        /*03b4*/ 	.word	0x000000ff
        /*03b8*/ 	.word	0x00034430
        /*03bc*/ 	.short	0x0100
        /*03be*/ 	.byte	0x0b
	.zero		1


	//   ....[13]....
        /*03c0*/ 	.word	0x00000cd0
        /*03c4*/ 	.word	0x000000ff
        /*03c8*/ 	.word	0x00034470
        /*03cc*/ 	.short	0x0100
        /*03ce*/ 	.byte	0x0b
	.zero		1


	//   ....[14]....
        /*03d0*/ 	.word	0x00000ce0
        /*03d4*/ 	.word	0x000000ff
        /*03d8*/ 	.word	0x00034438
        /*03dc*/ 	.short	0x0100
        /*03de*/ 	.byte	0x0b
	.zero		1


	//   ....[15]....
        /*03e0*/ 	.word	0x00000cf0
        /*03e4*/ 	.word	0x000000ff
        /*03e8*/ 	.word	0x00034478
        /*03ec*/ 	.short	0x0100
        /*03ee*/ 	.byte	0x0b
	.zero		1


	//   ....[16]....
        /*03f0*/ 	.word	0x00000e90
        /*03f4*/ 	.word	0x000000ff
        /*03f8*/ 	.word	0x00034480
        /*03fc*/ 	.short	0x0100
        /*03fe*/ 	.byte	0x0b
	.zero		1


	//   ....[17]....
        /*0400*/ 	.word	0x00000ea0
        /*0404*/ 	.word	0x000000ff
        /*0408*/ 	.word	0x000344b0
        /*040c*/ 	.short	0x0100
        /*040e*/ 	.byte	0x0b
	.zero		1


	//   ....[18]....
        /*0410*/ 	.word	0x00000eb0
        /*0414*/ 	.word	0x000000ff
        /*0418*/ 	.word	0x00034488
        /*041c*/ 	.short	0x0100
        /*041e*/ 	.byte	0x0b
	.zero		1


	//   ....[19]....
        /*0420*/ 	.word	0x00000ec0
        /*0424*/ 	.word	0x000000ff
        /*0428*/ 	.word	0x000344b8
        /*042c*/ 	.short	0x0100
        /*042e*/ 	.byte	0x0b
	.zero		1


	//   ....[20]....
        /*0430*/ 	.word	0x00000ed0
        /*0434*/ 	.word	0x000000ff
        /*0438*/ 	.word	0x00034490
        /*043c*/ 	.short	0x0100
        /*043e*/ 	.byte	0x0b
	.zero		1


	//   ....[21]....
        /*0440*/ 	.word	0x00000ee0
        /*0444*/ 	.word	0x000000ff
        /*0448*/ 	.word	0x000344c0
        /*044c*/ 	.short	0x0100
        /*044e*/ 	.byte	0x0b
	.zero		1


	//   ....[22]....
        /*0450*/ 	.word	0x00000ef0
        /*0454*/ 	.word	0x000000ff
        /*0458*/ 	.word	0x00034498
        /*045c*/ 	.short	0x0100
        /*045e*/ 	.byte	0x0b
	.zero		1


	//   ....[23]....
        /*0460*/ 	.word	0x00000f00
        /*0464*/ 	.word	0x000000ff
        /*0468*/ 	.word	0x000344c8
        /*046c*/ 	.short	0x0100
        /*046e*/ 	.byte	0x0b
	.zero		1


	//   ....[24]....
        /*0470*/ 	.word	0x00000f10
        /*0474*/ 	.word	0x000000ff
        /*0478*/ 	.word	0x000344a0
        /*047c*/ 	.short	0x0100
        /*047e*/ 	.byte	0x0b
	.zero		1


	//   ....[25]....
        /*0480*/ 	.word	0x00000f20
        /*0484*/ 	.word	0x000000ff
        /*0488*/ 	.word	0x000344d0
        /*048c*/ 	.short	0x0100
        /*048e*/ 	.byte	0x0b
	.zero		1


	//   ....[26]....
        /*0490*/ 	.word	0x00000f30
        /*0494*/ 	.word	0x000000ff
        /*0498*/ 	.word	0x000344a8
        /*049c*/ 	.short	0x0100
        /*049e*/ 	.byte	0x0b
	.zero		1


	//   ....[27]....
        /*04a0*/ 	.word	0x00000f40
        /*04a4*/ 	.word	0x000000ff
        /*04a8*/ 	.word	0x000344d8
        /*04ac*/ 	.short	0x0100
        /*04ae*/ 	.byte	0x0b
	.zero		1


	//   ....[28]....
        /*04b0*/ 	.word	0x00001130
        /*04b4*/ 	.word	0x000000ff
        /*04b8*/ 	.word	0x000344e0
        /*04bc*/ 	.short	0x0100
        /*04be*/ 	.byte	0x06
	.zero		1


	//   ....[29]....
        /*04c0*/ 	.word	0x00001140
        /*04c4*/ 	.word	0x000000ff
        /*04c8*/ 	.word	0x00034500
        /*04cc*/ 	.short	0x0100
        /*04ce*/ 	.byte	0x06
	.zero		1


	//   ....[30]....
        /*04d0*/ 	.word	0x00001150
        /*04d4*/ 	.word	0x000000ff
        /*04d8*/ 	.word	0x000344e8
        /*04dc*/ 	.short	0x0100
        /*04de*/ 	.byte	0x06
	.zero		1


	//   ....[31]....
        /*04e0*/ 	.word	0x00001160
        /*04e4*/ 	.word	0x000000ff
        /*04e8*/ 	.word	0x00034508
        /*04ec*/ 	.short	0x0100
        /*04ee*/ 	.byte	0x06
	.zero		1


	//   ....[32]....
        /*04f0*/ 	.word	0x00001170
        /*04f4*/ 	.word	0x000000ff
        /*04f8*/ 	.word	0x000344f0
        /*04fc*/ 	.short	0x0100
        /*04fe*/ 	.byte	0x06
	.zero		1


	//   ....[33]....
        /*0500*/ 	.word	0x00001180
        /*0504*/ 	.word	0x000000ff
        /*0508*/ 	.word	0x00034510
        /*050c*/ 	.short	0x0100
        /*050e*/ 	.byte	0x06
	.zero		1


	//   ....[34]....
        /*0510*/ 	.word	0x00001190
        /*0514*/ 	.word	0x000000ff
        /*0518*/ 	.word	0x000344f8
        /*051c*/ 	.short	0x0100
        /*051e*/ 	.byte	0x06
	.zero		1


	//   ....[35]....
        /*0520*/ 	.word	0x000011a0
        /*0524*/ 	.word	0x000000ff
        /*0528*/ 	.word	0x00034518
        /*052c*/ 	.short	0x0100
        /*052e*/ 	.byte	0x06
	.zero		1


	//   ....[36]....
        /*0530*/ 	.word	0x00001570
        /*0534*/ 	.word	0x000000ff
        /*0538*/ 	.word	0x00034520
        /*053c*/ 	.short	0x0100
        /*053e*/ 	.byte	0x06
	.zero		1


	//   ....[37]....
        /*0540*/ 	.word	0x000015a0
        /*0544*/ 	.word	0x000000ff
        /*0548*/ 	.word	0x00034528
        /*054c*/ 	.short	0x0100
        /*054e*/ 	.byte	0x06
	.zero		1


	//   ....[38]....
        /*0550*/ 	.word	0x000015f0
        /*0554*/ 	.word	0x000000ff
        /*0558*/ 	.word	0x00034530
        /*055c*/ 	.short	0x0100
        /*055e*/ 	.byte	0x0b
	.zero		1


	//   ....[39]....
        /*0560*/ 	.word	0x00001610
        /*0564*/ 	.word	0x000000ff
        /*0568*/ 	.word	0x00034538
        /*056c*/ 	.short	0x0100
        /*056e*/ 	.byte	0x0b
	.zero		1


	//   ....[40]....
        /*0570*/ 	.word	0x00001680
        /*0574*/ 	.word	0x000000ff
        /*0578*/ 	.word	0x00034540
        /*057c*/ 	.short	0x0100
        /*057e*/ 	.byte	0x0b
	.zero		1


	//   ....[41]....
        /*0580*/ 	.word	0x00001690
        /*0584*/ 	.word	0x000000ff
        /*0588*/ 	.word	0x00034548
        /*058c*/ 	.short	0x0100
        /*058e*/ 	.byte	0x0b
	.zero		1


	//   ....[42]....
        /*0590*/ 	.word	0x000031b0
        /*0594*/ 	.word	0x000000ff
        /*0598*/ 	.word	0x00034400
        /*059c*/ 	.short	0x010a
        /*059e*/ 	.byte	0x0b
	.zero		1


	//   ....[43]....
        /*05a0*/ 	.word	0x000032c0
        /*05a4*/ 	.word	0x000000ff
        /*05a8*/ 	.word	0x00000000
        /*05ac*/ 	.short	0x0101
        /*05ae*/ 	.byte	0x0b
	.zero		1


	//   ....[44]....
        /*05b0*/ 	.word	0x00003ee0
        /*05b4*/ 	.word	0x0000000a
        /*05b8*/ 	.word	0x00000000
        /*05bc*/ 	.short	0x010a
        /*05be*/ 	.byte	0x30
	.zero		1


	//   ....[45]....
        /*05c0*/ 	.word	0x00004410
        /*05c4*/ 	.word	0x000000ff
        /*05c8*/ 	.word	0x00034480
        /*05cc*/ 	.short	0x010a
        /*05ce*/ 	.byte	0x04
	.zero		1


	//   ....[46]....
        /*05d0*/ 	.word	0x00004450
        /*05d4*/ 	.word	0x000000ff
        /*05d8*/ 	.word	0x00034480
        /*05dc*/ 	.short	0x010a
        /*05de*/ 	.byte	0x04
	.zero		1


	//   ....[47]....
        /*05e0*/ 	.word	0x00004930
        /*05e4*/ 	.word	0x000000ff
        /*05e8*/ 	.word	0x00034480
        /*05ec*/ 	.short	0x010a
        /*05ee*/ 	.byte	0x04
	.zero		1


	//   ....[48]....
        /*05f0*/ 	.word	0x00004970
        /*05f4*/ 	.word	0x000000ff
        /*05f8*/ 	.word	0x00034480
        /*05fc*/ 	.short	0x010a
        /*05fe*/ 	.byte	0x04
	.zero		1


	//   ....[49]....
        /*0600*/ 	.word	0x00004da0
        /*0604*/ 	.word	0x00000005
        /*0608*/ 	.word	0x00000000
        /*060c*/ 	.short	0x0101
        /*060e*/ 	.byte	0x3f
	.zero		1


	//   ....[50]....
        /*0610*/ 	.word	0x00004eb0
        /*0614*/ 	.word	0x00000003
        /*0618*/ 	.word	0x00000000
        /*061c*/ 	.short	0x0101
        /*061e*/ 	.byte	0x33
	.zero		1


	//   ....[51]....
        /*0620*/ 	.word	0x00004fa0
        /*0624*/ 	.word	0x00000003
        /*0628*/ 	.word	0x00000000
        /*062c*/ 	.short	0x0101
        /*062e*/ 	.byte	0x3f
	.zero		1


	//   ....[52]....
        /*0630*/ 	.word	0x00005000
        /*0634*/ 	.word	0x0000000a
        /*0638*/ 	.word	0x00000010
        /*063c*/ 	.short	0x010a
        /*063e*/ 	.byte	0x30
	.zero		1


	//   ....[53]....
        /*0640*/ 	.word	0x00005760
        /*0644*/ 	.word	0x000000ff
        /*0648*/ 	.word	0x000344e0
        /*064c*/ 	.short	0x010a
        /*064e*/ 	.byte	0x32
	.zero		1


	//   ....[54]....
        /*0650*/ 	.word	0x00005d20
        /*0654*/ 	.word	0x000000ff
        /*0658*/ 	.word	0x000344e8
        /*065c*/ 	.short	0x010a
        /*065e*/ 	.byte	0x32
	.zero		1


	//   ....[55]....
        /*0660*/ 	.word	0x00006270
        /*0664*/ 	.word	0x000000ff
        /*0668*/ 	.word	0x00000000
        /*066c*/ 	.short	0x0101
        /*066e*/ 	.byte	0x08
	.zero		1


	//   ....[56]....
        /*0670*/ 	.word	0x000062a0
        /*0674*/ 	.word	0x000000ff
        /*0678*/ 	.word	0x000344f0
        /*067c*/ 	.short	0x010a
        /*067e*/ 	.byte	0x32
	.zero		1


	//   ....[57]....
        /*0680*/ 	.word	0x000067f0
        /*0684*/ 	.word	0x000000ff
        /*0688*/ 	.word	0x00000000
        /*068c*/ 	.short	0x0101
        /*068e*/ 	.byte	0x09
	.zero		1


	//   ....[58]....
        /*0690*/ 	.word	0x00006820
        /*0694*/ 	.word	0x000000ff
        /*0698*/ 	.word	0x000344f8
        /*069c*/ 	.short	0x010a
        /*069e*/ 	.byte	0x32
	.zero		1


	//   ....[59]....
        /*06a0*/ 	.word	0x00006d70
        /*06a4*/ 	.word	0x000000ff
        /*06a8*/ 	.word	0x00000000
        /*06ac*/ 	.short	0x0101
        /*06ae*/ 	.byte	0x0a
	.zero		1


	//   ....[60]....
        /*06b0*/ 	.word	0x00006dc0
        /*06b4*/ 	.word	0x000000ff
        /*06b8*/ 	.word	0x000344e0
        /*06bc*/ 	.short	0x010a
        /*06be*/ 	.byte	0x32
	.zero		1


	//   ....[61]....
        /*06c0*/ 	.word	0x00007310
        /*06c4*/ 	.word	0x000000ff
        /*06c8*/ 	.word	0x00000000
        /*06cc*/ 	.short	0x0101
        /*06ce*/ 	.byte	0x07
	.zero		1


	//   ....[62]....
        /*06d0*/ 	.word	0x00007340
        /*06d4*/ 	.word	0x000000ff
        /*06d8*/ 	.word	0x000344e8
        /*06dc*/ 	.short	0x010a
        /*06de*/ 	.byte	0x32
	.zero		1


	//   ....[63]....
        /*06e0*/ 	.word	0x00007870
        /*06e4*/ 	.word	0x000000ff
        /*06e8*/ 	.word	0x00000000
        /*06ec*/ 	.short	0x0101
        /*06ee*/ 	.byte	0x08
	.zero		1


	//   ....[64]....
        /*06f0*/ 	.word	0x000078a0
        /*06f4*/ 	.word	0x000000ff
        /*06f8*/ 	.word	0x000344f0
        /*06fc*/ 	.short	0x010a
        /*06fe*/ 	.byte	0x32
	.zero		1


	//   ....[65]....
        /*0700*/ 	.word	0x00007dd0
        /*0704*/ 	.word	0x000000ff
        /*0708*/ 	.word	0x00000000
        /*070c*/ 	.short	0x0101
        /*070e*/ 	.byte	0x09
	.zero		1


	//   ....[66]....
        /*0710*/ 	.word	0x00007e00
        /*0714*/ 	.word	0x000000ff
        /*0718*/ 	.word	0x000344f8
        /*071c*/ 	.short	0x010a
        /*071e*/ 	.byte	0x32
	.zero		1


	//   ....[67]....
        /*0720*/ 	.word	0x00008340
        /*0724*/ 	.word	0x000000ff
        /*0728*/ 	.word	0x00000000
        /*072c*/ 	.short	0x0101
        /*072e*/ 	.byte	0x0a
	.zero		1


	//   ....[68]....
        /*0730*/ 	.word	0x000083c0
        /*0734*/ 	.word	0x000000ff
        /*0738*/ 	.word	0x00034400
        /*073c*/ 	.short	0x010a
        /*073e*/ 	.byte	0x04
	.zero		1


	//   ....[69]....
        /*0740*/ 	.word	0x000084e0
        /*0744*/ 	.word	0x000000ff
        /*0748*/ 	.word	0x00000000
        /*074c*/ 	.short	0x0101
        /*074e*/ 	.byte	0x04
	.zero		1


	//   ....[70]....
        /*0750*/ 	.word	0x00008690
        /*0754*/ 	.word	0x000000ff
        /*0758*/ 	.word	0x00034400
        /*075c*/ 	.short	0x010a
        /*075e*/ 	.byte	0x04
	.zero		1


	//   ....[71]....
        /*0760*/ 	.word	0x000087a0
        /*0764*/ 	.word	0x000000ff
        /*0768*/ 	.word	0x00000000
        /*076c*/ 	.short	0x0101
        /*076e*/ 	.byte	0x04
	.zero		1


	//   ....[72]....
        /*0770*/ 	.word	0x00008c60
        /*0774*/ 	.word	0x000000ff
        /*0778*/ 	.word	0x00000000
        /*077c*/ 	.short	0x0101
        /*077e*/ 	.byte	0x07
	.zero		1


	//   ....[73]....
        /*0780*/ 	.word	0x00008c80
        /*0784*/ 	.word	0x00000000
        /*0788*/ 	.word	0x00000000
        /*078c*/ 	.short	0x0101
        /*078e*/ 	.byte	0x33
	.zero		1


	//   ....[74]....
        /*0790*/ 	.word	0x00009410
        /*0794*/ 	.word	0x000000ff
        /*0798*/ 	.word	0x00034528
        /*079c*/ 	.short	0x010a
        /*079e*/ 	.byte	0x06
	.zero		1


	//   ....[75]....
        /*07a0*/ 	.word	0x00009530
        /*07a4*/ 	.word	0x000000ff
        /*07a8*/ 	.word	0x00034400
        /*07ac*/ 	.short	0x010a
        /*07ae*/ 	.byte	0x07
	.zero		1


	//   ....[76]....
        /*07b0*/ 	.word	0x00009650
        /*07b4*/ 	.word	0x000000ff
        /*07b8*/ 	.word	0x00000000
        /*07bc*/ 	.short	0x0101
        /*07be*/ 	.byte	0x07
	.zero		1


	//   ....[77]....
        /*07c0*/ 	.word	0x00009840
        /*07c4*/ 	.word	0x000000ff
        /*07c8*/ 	.word	0x00034500
        /*07cc*/ 	.short	0x010a
        /*07ce*/ 	.byte	0x06
	.zero		1


	//   ....[78]....
        /*07d0*/ 	.word	0x00009900
        /*07d4*/ 	.word	0x000000ff
        /*07d8*/ 	.word	0x000344e0
        /*07dc*/ 	.short	0x010b
        /*07de*/ 	.byte	0x06
	.zero		1


	//   ....[79]....
        /*07e0*/ 	.word	0x00009960
        /*07e4*/ 	.word	0x000000ff
        /*07e8*/ 	.word	0x00000000
        /*07ec*/ 	.short	0x0101
        /*07ee*/ 	.byte	0x07
	.zero		1


	//   ....[80]....
        /*07f0*/ 	.word	0x00009990
        /*07f4*/ 	.word	0x000000ff
        /*07f8*/ 	.word	0x00034508
        /*07fc*/ 	.short	0x010a
        /*07fe*/ 	.byte	0x06
	.zero		1


	//   ....[81]....
        /*0800*/ 	.word	0x00009a70
        /*0804*/ 	.word	0x000000ff
        /*0808*/ 	.word	0x000344e8
        /*080c*/ 	.short	0x010b
        /*080e*/ 	.byte	0x06
	.zero		1


	//   ....[82]....
        /*0810*/ 	.word	0x00009ae0
        /*0814*/ 	.word	0x000000ff
        /*0818*/ 	.word	0x00000000
        /*081c*/ 	.short	0x0101
        /*081e*/ 	.byte	0x10
	.zero		1


	//   ....[83]....
        /*0820*/ 	.word	0x00009b10
        /*0824*/ 	.word	0x000000ff
        /*0828*/ 	.word	0x00034510
        /*082c*/ 	.short	0x010a
        /*082e*/ 	.byte	0x06
	.zero		1


	//   ....[84]....
        /*0830*/ 	.word	0x00009be0
        /*0834*/ 	.word	0x000000ff
        /*0838*/ 	.word	0x000344f0
        /*083c*/ 	.short	0x010b
        /*083e*/ 	.byte	0x06
	.zero		1


	//   ....[85]....
        /*0840*/ 	.word	0x00009c40
        /*0844*/ 	.word	0x000000ff
        /*0848*/ 	.word	0x00000000
        /*084c*/ 	.short	0x0101
        /*084e*/ 	.byte	0x21
	.zero		1


	//   ....[86]....
        /*0850*/ 	.word	0x00009c70
        /*0854*/ 	.word	0x000000ff
        /*0858*/ 	.word	0x00034518
        /*085c*/ 	.short	0x010a
        /*085e*/ 	.byte	0x06
	.zero		1


	//   ....[87]....
        /*0860*/ 	.word	0x00009d40
        /*0864*/ 	.word	0x000000ff
        /*0868*/ 	.word	0x000344f8
        /*086c*/ 	.short	0x010b
        /*086e*/ 	.byte	0x06
	.zero		1


	//   ....[88]....
        /*0870*/ 	.word	0x00009db0
        /*0874*/ 	.word	0x000000ff
        /*0878*/ 	.word	0x00000000
        /*087c*/ 	.short	0x0101
        /*087e*/ 	.byte	0x22
	.zero		1


	//   ....[89]....
        /*0880*/ 	.word	0x00009df0
        /*0884*/ 	.word	0x000000ff
        /*0888*/ 	.word	0x00034500
        /*088c*/ 	.short	0x010a
        /*088e*/ 	.byte	0x06
	.zero		1


	//   ....[90]....
        /*0890*/ 	.word	0x00009eb0
        /*0894*/ 	.word	0x000000ff
        /*0898*/ 	.word	0x000344e0
        /*089c*/ 	.short	0x010b
        /*089e*/ 	.byte	0x06
	.zero		1


	//   ....[91]....
        /*08a0*/ 	.word	0x00009ef0
        /*08a4*/ 	.word	0x000000ff
        /*08a8*/ 	.word	0x00000000
        /*08ac*/ 	.short	0x0101
        /*08ae*/ 	.byte	0x07
	.zero		1


	//   ....[92]....
        /*08b0*/ 	.word	0x00009f20
        /*08b4*/ 	.word	0x000000ff
        /*08b8*/ 	.word	0x00034508
        /*08bc*/ 	.short	0x010a
        /*08be*/ 	.byte	0x06
	.zero		1


	//   ....[93]....
        /*08c0*/ 	.word	0x00009ff0
        /*08c4*/ 	.word	0x000000ff
        /*08c8*/ 	.word	0x000344e8
        /*08cc*/ 	.short	0x010b
        /*08ce*/ 	.byte	0x06
	.zero		1


	//   ....[94]....
        /*08d0*/ 	.word	0x0000a030
        /*08d4*/ 	.word	0x000000ff
        /*08d8*/ 	.word	0x00000000
        /*08dc*/ 	.short	0x0101
        /*08de*/ 	.byte	0x10
	.zero		1


	//   ....[95]....
        /*08e0*/ 	.word	0x0000a070
        /*08e4*/ 	.word	0x000000ff
        /*08e8*/ 	.word	0x00034510
        /*08ec*/ 	.short	0x010a
        /*08ee*/ 	.byte	0x06
	.zero		1


	//   ....[96]....
        /*08f0*/ 	.word	0x0000a120
        /*08f4*/ 	.word	0x000000ff
        /*08f8*/ 	.word	0x000344f0
        /*08fc*/ 	.short	0x010b
        /*08fe*/ 	.byte	0x06
	.zero		1


	//   ....[97]....
        /*0900*/ 	.word	0x0000a160
        /*0904*/ 	.word	0x000000ff
        /*0908*/ 	.word	0x00000000
        /*090c*/ 	.short	0x0101
        /*090e*/ 	.byte	0x21
	.zero		1


	//   ....[98]....
        /*0910*/ 	.word	0x0000a190
        /*0914*/ 	.word	0x000000ff
        /*0918*/ 	.word	0x00034518
        /*091c*/ 	.short	0x010a
        /*091e*/ 	.byte	0x06
	.zero		1


	//   ....[99]....
        /*0920*/ 	.word	0x0000a260
        /*0924*/ 	.word	0x000000ff
        /*0928*/ 	.word	0x000344f8
        /*092c*/ 	.short	0x010b
        /*092e*/ 	.byte	0x06
	.zero		1


	//   ....[100]....
        /*0930*/ 	.word	0x0000a2b0
        /*0934*/ 	.word	0x000000ff
        /*0938*/ 	.word	0x00000000
        /*093c*/ 	.short	0x0101
        /*093e*/ 	.byte	0x22
	.zero		1


	//   ....[101]....
        /*0940*/ 	.word	0x0000a800
        /*0944*/ 	.word	0x000000ff
        /*0948*/ 	.word	0x00034500
        /*094c*/ 	.short	0x010a
        /*094e*/ 	.byte	0x06
	.zero		1


	//   ....[102]....
        /*0950*/ 	.word	0x0000a840
        /*0954*/ 	.word	0x000000ff
        /*0958*/ 	.word	0x00034508
        /*095c*/ 	.short	0x010a
        /*095e*/ 	.byte	0x06
	.zero		1


	//   ....[103]....
        /*0960*/ 	.word	0x0000a880
        /*0964*/ 	.word	0x000000ff
        /*0968*/ 	.word	0x00034510
        /*096c*/ 	.short	0x010a
        /*096e*/ 	.byte	0x06
	.zero		1


	//   ....[104]....
        /*0970*/ 	.word	0x0000a8f0
        /*0974*/ 	.word	0x00000003
        /*0978*/ 	.word	0x00034518
        /*097c*/ 	.short	0x010a
        /*097e*/ 	.byte	0x3f
	.zero		1


	//   ....[105]....
        /*0980*/ 	.word	0x0000b610
        /*0984*/ 	.word	0x0000000a
        /*0988*/ 	.word	0x000344b0
        /*098c*/ 	.short	0x010a
        /*098e*/ 	.byte	0x3f
	.zero		1


	//   ....[106]....
        /*0990*/ 	.word	0x0000b8d0
        /*0994*/ 	.word	0x000000ff
        /*0998*/ 	.word	0x00034528
        /*099c*/ 	.short	0x0101
        /*099e*/ 	.byte	0x12
	.zero		1


	//   ....[107]....
        /*09a0*/ 	.word	0x0000b990
        /*09a4*/ 	.word	0x00000008
        /*09a8*/ 	.word	0x00034400
        /*09ac*/ 	.short	0x010a
        /*09ae*/ 	.byte	0x3f
	.zero		1


	//   ....[108]....
        /*09b0*/ 	.word	0x0000bad0
        /*09b4*/ 	.word	0x00000004
        /*09b8*/ 	.word	0x00000000
        /*09bc*/ 	.short	0x0101
        /*09be*/ 	.byte	0x3f
	.zero		1


	//   ....[109]....
        /*09c0*/ 	.word	0x0000c310
        /*09c4*/ 	.word	0x00000007
        /*09c8*/ 	.word	0x00000000
        /*09cc*/ 	.short	0x010a
        /*09ce*/ 	.byte	0x3f
	.zero		1


	//   ....[110]....
        /*09d0*/ 	.word	0x0000c390
        /*09d4*/ 	.word	0x00000006
        /*09d8*/ 	.word	0x00000000
        /*09dc*/ 	.short	0x010a
        /*09de*/ 	.byte	0x3f
	.zero		1


	//   ....[111]....
        /*09e0*/ 	.word	0x0000c420
        /*09e4*/ 	.word	0x00000007
        /*09e8*/ 	.word	0x00000000
        /*09ec*/ 	.short	0x010a
        /*09ee*/ 	.byte	0x3f
	.zero		1


	//   ....[112]....
        /*09f0*/ 	.word	0x0000c4b0
        /*09f4*/ 	.word	0x00000006
        /*09f8*/ 	.word	0x00000000
        /*09fc*/ 	.short	0x010a
        /*09fe*/ 	.byte	0x3f
	.zero		1


	//   ....[113]....
        /*0a00*/ 	.word	0x0000c540
        /*0a04*/ 	.word	0x00000007
        /*0a08*/ 	.word	0x00000000
        /*0a0c*/ 	.short	0x010a
        /*0a0e*/ 	.byte	0x3f
	.zero		1


	//   ....[114]....
        /*0a10*/ 	.word	0x0000c5d0
        /*0a14*/ 	.word	0x00000005
        /*0a18*/ 	.word	0x00000000
        /*0a1c*/ 	.short	0x010a
        /*0a1e*/ 	.byte	0x3f
	.zero		1


	//   ....[115]....
        /*0a20*/ 	.word	0x0000e250
        /*0a24*/ 	.word	0x00000011
        /*0a28*/ 	.word	0x00034440
        /*0a2c*/ 	.short	0x010a
        /*0a2e*/ 	.byte	0x3f
	.zero		1


	//   ....[116]....
        /*0a30*/ 	.word	0x0000e370
        /*0a34*/ 	.word	0x00000011
        /*0a38*/ 	.word	0x00034400
        /*0a3c*/ 	.short	0x0101
        /*0a3e*/ 	.byte	0x3f
	.zero		1


	//   ....[117]....
        /*0a40*/ 	.word	0x0000e440
        /*0a44*/ 	.word	0x00000005
        /*0a48*/ 	.word	0x00034440
        /*0a4c*/ 	.short	0x010a
        /*0a4e*/ 	.byte	0x3f
	.zero		1


	//   ....[118]....
        /*0a50*/ 	.word	0x0000e4f0
        /*0a54*/ 	.word	0x00000007
        /*0a58*/ 	.word	0x00034440
        /*0a5c*/ 	.short	0x010a
        /*0a5e*/ 	.byte	0x3f
	.zero		1


	//   ....[119]....
        /*0a60*/ 	.word	0x0000e5a0
        /*0a64*/ 	.word	0x00000007
        /*0a68*/ 	.word	0x00034440
        /*0a6c*/ 	.short	0x010a
        /*0a6e*/ 	.byte	0x3f
	.zero		1


	//   ....[120]....
        /*0a70*/ 	.word	0x0000e650
        /*0a74*/ 	.word	0x00000007
        /*0a78*/ 	.word	0x00034440
        /*0a7c*/ 	.short	0x010a
        /*0a7e*/ 	.byte	0x3f
	.zero		1


	//   ....[121]....
        /*0a80*/ 	.word	0x0000e700
        /*0a84*/ 	.word	0x00000007
        /*0a88*/ 	.word	0x00034440
        /*0a8c*/ 	.short	0x010a
        /*0a8e*/ 	.byte	0x3f
	.zero		1


	//   ....[122]....
        /*0a90*/ 	.word	0x0000e7b0
        /*0a94*/ 	.word	0x00000007
        /*0a98*/ 	.word	0x00034440
        /*0a9c*/ 	.short	0x010a
        /*0a9e*/ 	.byte	0x3f
	.zero		1


	//   ....[123]....
        /*0aa0*/ 	.word	0x0000e860
        /*0aa4*/ 	.word	0x00000007
        /*0aa8*/ 	.word	0x00034440
        /*0aac*/ 	.short	0x010a
        /*0aae*/ 	.byte	0x3f
	.zero		1


	//   ....[124]....
        /*0ab0*/ 	.word	0x0000e910
        /*0ab4*/ 	.word	0x00000003
        /*0ab8*/ 	.word	0x00034440
        /*0abc*/ 	.short	0x010a
        /*0abe*/ 	.byte	0x3f
	.zero		1


	//   ....[125]....
        /*0ac0*/ 	.word	0x0000e970
        /*0ac4*/ 	.word	0x00000003
        /*0ac8*/ 	.word	0x00034400
        /*0acc*/ 	.short	0x010a
        /*0ace*/ 	.byte	0x3f
	.zero		1


	//   ....[126]....
        /*0ad0*/ 	.word	0x0000e9e0
        /*0ad4*/ 	.word	0x00000004
        /*0ad8*/ 	.word	0x00000000
        /*0adc*/ 	.short	0x010a
        /*0ade*/ 	.byte	0x3f
	.zero		1


	//   ....[127]....
        /*0ae0*/ 	.word	0x0000ea40
        /*0ae4*/ 	.word	0x00000004
        /*0ae8*/ 	.word	0x00034480
        /*0aec*/ 	.short	0x010a
        /*0aee*/ 	.byte	0x3f
	.zero		1


	//   ....[128]....
        /*0af0*/ 	.word	0x0000eaa0
        /*0af4*/ 	.word	0x0000000c
        /*0af8*/ 	.word	0x00034480
        /*0afc*/ 	.short	0x010a
        /*0afe*/ 	.byte	0x3f
	.zero		1


	//   ....[129]....
        /*0b00*/ 	.word	0x0000eb10
        /*0b04*/ 	.word	0x00000004
        /*0b08*/ 	.word	0x00000010
        /*0b0c*/ 	.short	0x010a
        /*0b0e*/ 	.byte	0x3f
	.zero		1


	//   ....[130]....
        /*0b10*/ 	.word	0x0000ebd0
        /*0b14*/ 	.word	0x00000005
        /*0b18*/ 	.word	0x000344e0
        /*0b1c*/ 	.short	0x010a
        /*0b1e*/ 	.byte	0x3f
	.zero		1


	//   ....[131]....
        /*0b20*/ 	.word	0x0000ec30
        /*0b24*/ 	.word	0x0000000d
        /*0b28*/ 	.word	0x000344e8
        /*0b2c*/ 	.short	0x010a
        /*0b2e*/ 	.byte	0x3f
	.zero		1


	//   ....[132]....
        /*0b30*/ 	.word	0x0000ec90
        /*0b34*/ 	.word	0x0000000d
        /*0b38*/ 	.word	0x000344f0
        /*0b3c*/ 	.short	0x010a
        /*0b3e*/ 	.byte	0x3f
	.zero		1


	//   ....[133]....
        /*0b40*/ 	.word	0x0000ecf0
        /*0b44*/ 	.word	0x0000000d
        /*0b48*/ 	.word	0x000344f8
        /*0b4c*/ 	.short	0x010a
        /*0b4e*/ 	.byte	0x3f
	.zero		1


	//   ....[134]....
        /*0b50*/ 	.word	0x0000ed50
        /*0b54*/ 	.word	0x0000000d
        /*0b58*/ 	.word	0x000344e0
        /*0b5c*/ 	.short	0x010a
        /*0b5e*/ 	.byte	0x3f
	.zero		1


	//   ....[135]....
        /*0b60*/ 	.word	0x0000edb0
        /*0b64*/ 	.word	0x0000000d
        /*0b68*/ 	.word	0x000344e8
        /*0b6c*/ 	.short	0x010a
        /*0b6e*/ 	.byte	0x3f
	.zero		1


	//   ....[136]....
        /*0b70*/ 	.word	0x0000ee10
        /*0b74*/ 	.word	0x0000000d
        /*0b78*/ 	.word	0x000344f0
        /*0b7c*/ 	.short	0x010a
        /*0b7e*/ 	.byte	0x3f
	.zero		1


	//   ....[137]....
        /*0b80*/ 	.word	0x0000ee70
        /*0b84*/ 	.word	0x0000000d
        /*0b88*/ 	.word	0x000344f8
        /*0b8c*/ 	.short	0x010a
        /*0b8e*/ 	.byte	0x3f
	.zero		1


	//   ....[138]....
        /*0b90*/ 	.word	0x0000eed0
        /*0b94*/ 	.word	0x00000003
        /*0b98*/ 	.word	0x00034400
        /*0b9c*/ 	.short	0x010a
        /*0b9e*/ 	.byte	0x3f
	.zero		1


	//   ....[139]....
        /*0ba0*/ 	.word	0x0000ef30
        /*0ba4*/ 	.word	0x00000004
        /*0ba8*/ 	.word	0x00034400
        /*0bac*/ 	.short	0x010a
        /*0bae*/ 	.byte	0x3f
	.zero		1


	//   ....[140]....
        /*0bb0*/ 	.word	0x0000ef90
        /*0bb4*/ 	.word	0x00000003
        /*0bb8*/ 	.word	0x00034528
        /*0bbc*/ 	.short	0x010a
        /*0bbe*/ 	.byte	0x3f
	.zero		1


	//   ....[141]....
        /*0bc0*/ 	.word	0x0000eff0
        /*0bc4*/ 	.word	0x00000006
        /*0bc8*/ 	.word	0x00034400
        /*0bcc*/ 	.short	0x010a
        /*0bce*/ 	.byte	0x3f
	.zero		1


	//   ....[142]....
        /*0bd0*/ 	.word	0x0000f050
        /*0bd4*/ 	.word	0x00000004
        /*0bd8*/ 	.word	0x00034500
        /*0bdc*/ 	.short	0x010a
        /*0bde*/ 	.byte	0x3f
	.zero		1


	//   ....[143]....
        /*0be0*/ 	.word	0x0000f0b0
        /*0be4*/ 	.word	0x00000004
        /*0be8*/ 	.word	0x00034508
        /*0bec*/ 	.short	0x010a
        /*0bee*/ 	.byte	0x3f
	.zero		1


	//   ....[144]....
        /*0bf0*/ 	.word	0x0000f110
        /*0bf4*/ 	.word	0x00000004
        /*0bf8*/ 	.word	0x00034510
        /*0bfc*/ 	.short	0x010a
        /*0bfe*/ 	.byte	0x3f
	.zero		1


	//   ....[145]....
        /*0c00*/ 	.word	0x0000f170
        /*0c04*/ 	.word	0x00000004
        /*0c08*/ 	.word	0x00034518
        /*0c0c*/ 	.short	0x010a
        /*0c0e*/ 	.byte	0x3f
	.zero		1


	//   ....[146]....
        /*0c10*/ 	.word	0x0000f1d0
        /*0c14*/ 	.word	0x00000005
        /*0c18*/ 	.word	0x00034500
        /*0c1c*/ 	.short	0x010a
        /*0c1e*/ 	.byte	0x3f
	.zero		1


	//   ....[147]....
        /*0c20*/ 	.word	0x0000f230
        /*0c24*/ 	.word	0x00000005
        /*0c28*/ 	.word	0x00034508
        /*0c2c*/ 	.short	0x010a
        /*0c2e*/ 	.byte	0x3f
	.zero		1


	//   ....[148]....
        /*0c30*/ 	.word	0x0000f290
        /*0c34*/ 	.word	0x00000005
        /*0c38*/ 	.word	0x00034510
        /*0c3c*/ 	.short	0x010a
        /*0c3e*/ 	.byte	0x3f
	.zero		1


	//   ....[149]....
        /*0c40*/ 	.word	0x0000f2f0
        /*0c44*/ 	.word	0x00000005
        /*0c48*/ 	.word	0x00034518
        /*0c4c*/ 	.short	0x010a
        /*0c4e*/ 	.byte	0x3f
	.zero		1


	//   ....[150]....
        /*0c50*/ 	.word	0x0000f350
        /*0c54*/ 	.word	0x00000000
        /*0c58*/ 	.word	0x00034500
        /*0c5c*/ 	.short	0x010a
        /*0c5e*/ 	.byte	0x3f
	.zero		1


	//   ....[151]....
        /*0c60*/ 	.word	0x0000f3b0
        /*0c64*/ 	.word	0x00000000
        /*0c68*/ 	.word	0x00034508
        /*0c6c*/ 	.short	0x010a
        /*0c6e*/ 	.byte	0x3f
	.zero		1


	//   ....[152]....
        /*0c70*/ 	.word	0x0000f410
        /*0c74*/ 	.word	0x00000000
        /*0c78*/ 	.word	0x00034510
        /*0c7c*/ 	.short	0x010a
        /*0c7e*/ 	.byte	0x3f
	.zero		1


	//   ....[153]....
        /*0c80*/ 	.word	0x0000f4e0
        /*0c84*/ 	.word	0x0000000a
        /*0c88*/ 	.word	0x000344b0
        /*0c8c*/ 	.short	0x010a
        /*0c8e*/ 	.byte	0x3f
	.zero		1


	//   ....[154]....
        /*0c90*/ 	.word	0x0000f530
        /*0c94*/ 	.word	0x00000008
        /*0c98*/ 	.word	0x00034400
        /*0c9c*/ 	.short	0x010a
        /*0c9e*/ 	.byte	0x3f
	.zero		1


	//   ....[155]....
        /*0ca0*/ 	.word	0x0000f740
        /*0ca4*/ 	.word	0x00000007
        /*0ca8*/ 	.word	0x00000000
        /*0cac*/ 	.short	0x010a
        /*0cae*/ 	.byte	0x3f
	.zero		1


	//   ....[156]....
        /*0cb0*/ 	.word	0x0000f790
        /*0cb4*/ 	.word	0x00000006
        /*0cb8*/ 	.word	0x00000000
        /*0cbc*/ 	.short	0x010a
        /*0cbe*/ 	.byte	0x3f
	.zero		1


	//   ....[157]....
        /*0cc0*/ 	.word	0x0000f7e0
        /*0cc4*/ 	.word	0x00000007
        /*0cc8*/ 	.word	0x00000000
        /*0ccc*/ 	.short	0x010a
        /*0cce*/ 	.byte	0x3f
	.zero		1


	//   ....[158]....
        /*0cd0*/ 	.word	0x0000f830
        /*0cd4*/ 	.word	0x00000006
        /*0cd8*/ 	.word	0x00000000
        /*0cdc*/ 	.short	0x010a
        /*0cde*/ 	.byte	0x3f
	.zero		1


	//   ....[159]....
        /*0ce0*/ 	.word	0x0000f880
        /*0ce4*/ 	.word	0x00000007
        /*0ce8*/ 	.word	0x00000000
        /*0cec*/ 	.short	0x010a
        /*0cee*/ 	.byte	0x3f
	.zero		1


	//   ....[160]....
        /*0cf0*/ 	.word	0x0000f8d0
        /*0cf4*/ 	.word	0x00000011
        /*0cf8*/ 	.word	0x00034440
        /*0cfc*/ 	.short	0x010a
        /*0cfe*/ 	.byte	0x3f
	.zero		1


	//   ....[161]....
        /*0d00*/ 	.word	0x0000f920
        /*0d04*/ 	.word	0x00000005
        /*0d08*/ 	.word	0x00034440
        /*0d0c*/ 	.short	0x010a
        /*0d0e*/ 	.byte	0x3f
	.zero		1


	//   ....[162]....
        /*0d10*/ 	.word	0x0000f970
        /*0d14*/ 	.word	0x00000007
        /*0d18*/ 	.word	0x00034440
        /*0d1c*/ 	.short	0x010a
        /*0d1e*/ 	.byte	0x3f
	.zero		1


	//   ....[163]....
        /*0d20*/ 	.word	0x0000f9c0
        /*0d24*/ 	.word	0x00000007
        /*0d28*/ 	.word	0x00034440
        /*0d2c*/ 	.short	0x010a
        /*0d2e*/ 	.byte	0x3f
	.zero		1


	//   ....[164]....
        /*0d30*/ 	.word	0x0000fa10
        /*0d34*/ 	.word	0x00000007
        /*0d38*/ 	.word	0x00034440
        /*0d3c*/ 	.short	0x010a
        /*0d3e*/ 	.byte	0x3f
	.zero		1


	//   ....[165]....
        /*0d40*/ 	.word	0x0000fa60
        /*0d44*/ 	.word	0x00000007
        /*0d48*/ 	.word	0x00034440
        /*0d4c*/ 	.short	0x010a
        /*0d4e*/ 	.byte	0x3f
	.zero		1


	//   ....[166]....
        /*0d50*/ 	.word	0x0000fab0
        /*0d54*/ 	.word	0x00000007
        /*0d58*/ 	.word	0x00034440
        /*0d5c*/ 	.short	0x010a
        /*0d5e*/ 	.byte	0x3f
	.zero		1


	//   ....[167]....
        /*0d60*/ 	.word	0x0000fb00
        /*0d64*/ 	.word	0x00000007
        /*0d68*/ 	.word	0x00034440
        /*0d6c*/ 	.short	0x010a
        /*0d6e*/ 	.byte	0x3f
	.zero		1


	//----- nvinfo : EIATTR_NUM_MBARRIERS
	.align		4
.L_37:
        /*0d70*/ 	.byte	0x03, 0x38
        /*0d72*/ 	.short	0x002a


	//----- nvinfo : EIATTR_EXIT_INSTR_OFFSETS
	.align		4
        /*0d74*/ 	.byte	0x04, 0x1c
        /*0d76*/ 	.short	(.L_39 - .L_38)


	//   ....[0]....
.L_38:
        /*0d78*/ 	.word	0x00003010


	//   ....[1]....
        /*0d7c*/ 	.word	0x000032d0


	//   ....[2]....
        /*0d80*/ 	.word	0x00003430


	//   ....[3]....
        /*0d84*/ 	.word	0x00008cb0


	//   ....[4]....
        /*0d88*/ 	.word	0x00008d50


	//   ....[5]....
        /*0d8c*/ 	.word	0x0000a940


	//   ....[6]....
        /*0d90*/ 	.word	0x0000c620


	//   ....[7]....
        /*0d94*/ 	.word	0x0000e940


	//----- nvinfo : EIATTR_MAX_THREADS
	.align		4
.L_39:
        /*0d98*/ 	.byte	0x04, 0x05
        /*0d9a*/ 	.short	(.L_41 - .L_40)
.L_40:
        /*0d9c*/ 	.word	0x00000180
        /*0da0*/ 	.word	0x00000001
        /*0da4*/ 	.word	0x00000001


	//----- nvinfo : EIATTR_CRS_STACK_SIZE
	.align		4
.L_41:
        /*0da8*/ 	.byte	0x04, 0x1e
        /*0daa*/ 	.short	(.L_43 - .L_42)
.L_42:
        /*0dac*/ 	.word	0x00000000


	//----- nvinfo : EIATTR_CBANK_PARAM_SIZE
	.align		4
.L_43:
        /*0db0*/ 	.byte	0x03, 0x19
        /*0db2*/ 	.short	0x0770


	//----- nvinfo : EIATTR_PARAM_CBANK
	.align		4
        /*0db4*/ 	.byte	0x04, 0x0a
        /*0db6*/ 	.short	(.L_45 - .L_44)
	.align		4
.L_44:
        /*0db8*/ 	.word	index@(.nv.constant0._ZN7cutlass13device_kernelINS_4gemm6kernel13GemmUniversalINS1_17GroupProblemShapeIN4cute5tupleIJiiiEEEEENS1_10collective13CollectiveMmaINS1_39MainloopSm90ArrayTmaGmmaWarpSpecializedILi6ENS6_IJNS5_1CILi2EEENSC_ILi1EEESE_EEENS1_40KernelPtrArrayTmaWarpSpecializedPingpongEEENS6_IJNSC_ILi128EEESI_NSC_ILi64EEEEEENS_10bfloat16_tEPNS6_IJlSE_NSC_ILi0EEEEEESL_SO_NS5_8TiledMMAINS5_8MMA_AtomIJNS5_4SM904GMMA28MMA_64x128x16_F32BF16BF16_SSILNSS_5MajorE0ELSU_0ELNSS_7ScaleInE1ELSV_1EEEEEENS5_6LayoutINS6_IJSE_SE_SE_EEENS6_IJSM_SM_SM_EEEEENS6_IJNS5_10UnderscoreES12_S12_EEEEENS5_13SM90_TMA_LOADENS5_14ComposedLayoutINS5_7SwizzleILi3ELi4ELi3EEENS5_18smem_ptr_flag_bitsILi16EEENSY_INS6_IJNSC_ILi8EEESJ_EEENS6_IJSJ_SE_EEEEEEEvNS5_8identityENS5_23SM90_TMA_LOAD_MULTICASTES1F_vS1G_EENS_8epilogue10collective18CollectiveEpilogueINS1J_30Sm90PtrArrayTmaWarpSpecializedILi4ELi2ELi16ELb1ELb0ELi2EEEJSK_NS6_IJSJ_NSC_ILi32EEEEEENS_6half_tEPNS6_IJSE_lSM_EEES1Q_S1S_NS1J_6fusion15FusionCallbacksIS1N_NS1T_17LinearCombinationIS1Q_fS1Q_fLNS_15FloatRoundStyleE2EEESK_S1P_JEEES15_NS16_IS18_S1A_NSY_INS6_IJSJ_S1B_EEENS6_IJSE_SJ_EEEEEEENS5_17SM75_U16x8_LDSM_TENS5_14SM90_TMA_STOREES22_NS5_17SM90_U16x8_STSM_TENS5_9Copy_AtomIJNS5_17SM90_U32x4_STSM_NES1Q_EEEvEEEvvEEEEvNT_6ParamsE)
        /*0dbc*/ 	.short	0x0210
        /*0dbe*/ 	.short	0x0770


	//----- nvinfo : EIATTR_SW_WAR
	.align		4
.L_45:
        /*0dc0*/ 	.byte	0x04, 0x36
        /*0dc2*/ 	.short	(.L_47 - .L_46)
.L_46:
        /*0dc4*/ 	.word	0x00000008
.L_47:


//--------------------- .nv.callgraph             --------------------------
	.section	.nv.callgraph,"",@"SHT_CUDA_CALLGRAPH"
	.align	4
	.sectionentsize	8
	.align		4
        /*0000*/ 	.word	0x00000000
	.align		4
        /*0004*/ 	.word	0xffffffff
	.align		4
        /*0008*/ 	.word	index@(_ZN7cutlass13device_kernelINS_4gemm6kernel13GemmUniversalINS1_17GroupProblemShapeIN4cute5tupleIJiiiEEEEENS1_10collective13CollectiveMmaINS1_39MainloopSm90ArrayTmaGmmaWarpSpecializedILi6ENS6_IJNS5_1CILi2EEENSC_ILi1EEESE_EEENS1_40KernelPtrArrayTmaWarpSpecializedPingpongEEENS6_IJNSC_ILi128EEESI_NSC_ILi64EEEEEENS_10bfloat16_tEPNS6_IJlSE_NSC_ILi0EEEEEESL_SO_NS5_8TiledMMAINS5_8MMA_AtomIJNS5_4SM904GMMA28MMA_64x128x16_F32BF16BF16_SSILNSS_5MajorE0ELSU_0ELNSS_7ScaleInE1ELSV_1EEEEEENS5_6LayoutINS6_IJSE_SE_SE_EEENS6_IJSM_SM_SM_EEEEENS6_IJNS5_10UnderscoreES12_S12_EEEEENS5_13SM90_TMA_LOADENS5_14ComposedLayoutINS5_7SwizzleILi3ELi4ELi3EEENS5_18smem_ptr_flag_bitsILi16EEENSY_INS6_IJNSC_ILi8EEESJ_EEENS6_IJSJ_SE_EEEEEEEvNS5_8identityENS5_23SM90_TMA_LOAD_MULTICASTES1F_vS1G_EENS_8epilogue10collective18CollectiveEpilogueINS1J_30Sm90PtrArrayTmaWarpSpecializedILi4ELi2ELi16ELb1ELb0ELi2EEEJSK_NS6_IJSJ_NSC_ILi32EEEEEENS_6half_tEPNS6_IJSE_lSM_EEES1Q_S1S_NS1J_6fusion15FusionCallbacksIS1N_NS1T_17LinearCombinationIS1Q_fS1Q_fLNS_15FloatRoundStyleE2EEESK_S1P_JEEES15_NS16_IS18_S1A_NSY_INS6_IJSJ_S1B_EEENS6_IJSE_SJ_EEEEEEENS5_17SM75_U16x8_LDSM_TENS5_14SM90_TMA_STOREES22_NS5_17SM90_U16x8_STSM_TENS5_9Copy_AtomIJNS5_17SM90_U32x4_STSM_NES1Q_EEEvEEEvvEEEEvNT_6ParamsE)
	.align		4
        /*000c*/ 	.word	index@(__assertfail)
	.align		4
        /*0010*/ 	.word	0x00000000
	.align		4
        /*0014*/ 	.word	0xfffffffe
	.align		4
        /*0018*/ 	.word	0x00000000
	.align		4
        /*001c*/ 	.word	0xfffffffd
	.align		4
        /*0020*/ 	.word	0x00000000
	.align		4
        /*0024*/ 	.word	0xfffffffc


//--------------------- .nv.constant4             --------------------------
	.section	.nv.constant4,"a",@progbits
	.align	8
	.align		8
.nv.constant4:
        /*0000*/ 	.dword	__assertfail
	.align		8
        /*0008*/ 	.dword	__unnamed_1
	.align		8
        /*0010*/ 	.dword	_ZN39_INTERNAL_a5f6c7d3_4_k_cu_20c2cd35_28054cuda3std3__45__cpo5beginE
	.align		8
        /*0018*/ 	.dword	_ZN39_INTERNAL_a5f6c7d3_4_k_cu_20c2cd35_28054cuda3std3__45__cpo3endE
	.align		8
        /*0020*/ 	.dword	_ZN39_INTERNAL_a5f6c7d3_4_k_cu_20c2cd35_28054cuda3std3__45__cpo6cbeginE
	.align		8
        /*0028*/ 	.dword	_ZN39_INTERNAL_a5f6c7d3_4_k_cu_20c2cd35_28054cuda3std3__45__cpo4cendE
	.align		8
        /*0030*/ 	.dword	_ZN39_INTERNAL_a5f6c7d3_4_k_cu_20c2cd35_28054cuda3std3__441_GLOBAL__N__a5f6c7d3_4_k_cu_20c2cd35_28056ignoreE
	.align		8
        /*0038*/ 	.dword	_ZN39_INTERNAL_a5f6c7d3_4_k_cu_20c2cd35_28054cuda3std3__419piecewise_constructE
	.align		8
        /*0040*/ 	.dword	_ZN39_INTERNAL_a5f6c7d3_4_k_cu_20c2cd35_28054cuda3std3__48in_placeE
	.align		8
        /*0048*/ 	.dword	_ZN39_INTERNAL_a5f6c7d3_4_k_cu_20c2cd35_28054cuda3std6ranges3__45__cpo4swapE
	.align		8
        /*0050*/ 	.dword	_ZN39_INTERNAL_a5f6c7d3_4_k_cu_20c2cd35_28054cuda3std6ranges3__45__cpo9iter_moveE
	.align		8
        /*0058*/ 	.dword	_ZN39_INTERNAL_a5f6c7d3_4_k_cu_20c2cd35_28054cute7productE
	.align		8
        /*0060*/ 	.dword	_ZN39_INTERNAL_a5f6c7d3_4_k_cu_20c2cd35_28054cute1_E
	.align		8
        /*0068*/ 	.dword	$str$24
	.align		8
        /*0070*/ 	.dword	$str$25


//--------------------- .text._ZN7cutlass13device_kernelINS_4gemm6kernel13GemmUniversalINS1_17GroupProblemShapeIN4cute5tupleIJiiiEEEEENS1_10collective13CollectiveMmaINS1_39MainloopSm90ArrayTmaGmmaWarpSpecializedILi6ENS6_IJNS5_1CILi2EEENSC_ILi1EEESE_EEENS1_40KernelPtrArrayTmaWarpSpecializedPingpongEEENS6_IJNSC_ILi128EEESI_NSC_ILi64EEEEEENS_10bfloat16_tEPNS6_IJlSE_NSC_ILi0EEEEEESL_SO_NS5_8TiledMMAINS5_8MMA_AtomIJNS5_4SM904GMMA28MMA_64x128x16_F32BF16BF16_SSILNSS_5MajorE0ELSU_0ELNSS_7ScaleInE1ELSV_1EEEEEENS5_6LayoutINS6_IJSE_SE_SE_EEENS6_IJSM_SM_SM_EEEEENS6_IJNS5_10UnderscoreES12_S12_EEEEENS5_13SM90_TMA_LOADENS5_14ComposedLayoutINS5_7SwizzleILi3ELi4ELi3EEENS5_18smem_ptr_flag_bitsILi16EEENSY_INS6_IJNSC_ILi8EEESJ_EEENS6_IJSJ_SE_EEEEEEEvNS5_8identityENS5_23SM90_TMA_LOAD_MULTICASTES1F_vS1G_EENS_8epilogue10collective18CollectiveEpilogueINS1J_30Sm90PtrArrayTmaWarpSpecializedILi4ELi2ELi16ELb1ELb0ELi2EEEJSK_NS6_IJSJ_NSC_ILi32EEEEEENS_6half_tEPNS6_IJSE_lSM_EEES1Q_S1S_NS1J_6fusion15FusionCallbacksIS1N_NS1T_17LinearCombinationIS1Q_fS1Q_fLNS_15FloatRoundStyleE2EEESK_S1P_JEEES15_NS16_IS18_S1A_NSY_INS6_IJSJ_S1B_EEENS6_IJSE_SJ_EEEEEEENS5_17SM75_U16x8_LDSM_TENS5_14SM90_TMA_STOREES22_NS5_17SM90_U16x8_STSM_TENS5_9Copy_AtomIJNS5_17SM90_U32x4_STSM_NES1Q_EEEvEEEvvEEEEvNT_6ParamsE --------------------------
	.section	.text._ZN7cutlass13device_kernelINS_4gemm6kernel13GemmUniversalINS1_17GroupProblemShapeIN4cute5tupleIJiiiEEEEENS1_10collective13CollectiveMmaINS1_39MainloopSm90ArrayTmaGmmaWarpSpecializedILi6ENS6_IJNS5_1CILi2EEENSC_ILi1EEESE_EEENS1_40KernelPtrArrayTmaWarpSpecializedPingpongEEENS6_IJNSC_ILi128EEESI_NSC_ILi64EEEEEENS_10bfloat16_tEPNS6_IJlSE_NSC_ILi0EEEEEESL_SO_NS5_8TiledMMAINS5_8MMA_AtomIJNS5_4SM904GMMA28MMA_64x128x16_F32BF16BF16_SSILNSS_5MajorE0ELSU_0ELNSS_7ScaleInE1ELSV_1EEEEEENS5_6LayoutINS6_IJSE_SE_SE_EEENS6_IJSM_SM_SM_EEEEENS6_IJNS5_10UnderscoreES12_S12_EEEEENS5_13SM90_TMA_LOADENS5_14ComposedLayoutINS5_7SwizzleILi3ELi4ELi3EEENS5_18smem_ptr_flag_bitsILi16EEENSY_INS6_IJNSC_ILi8EEESJ_EEENS6_IJSJ_SE_EEEEEEEvNS5_8identityENS5_23SM90_TMA_LOAD_MULTICASTES1F_vS1G_EENS_8epilogue10collective18CollectiveEpilogueINS1J_30Sm90PtrArrayTmaWarpSpecializedILi4ELi2ELi16ELb1ELb0ELi2EEEJSK_NS6_IJSJ_NSC_ILi32EEEEEENS_6half_tEPNS6_IJSE_lSM_EEES1Q_S1S_NS1J_6fusion15FusionCallbacksIS1N_NS1T_17LinearCombinationIS1Q_fS1Q_fLNS_15FloatRoundStyleE2EEESK_S1P_JEEES15_NS16_IS18_S1A_NSY_INS6_IJSJ_S1B_EEENS6_IJSE_SJ_EEEEEEENS5_17SM75_U16x8_LDSM_TENS5_14SM90_TMA_STOREES22_NS5_17SM90_U16x8_STSM_TENS5_9Copy_AtomIJNS5_17SM90_U32x4_STSM_NES1Q_EEEvEEEvvEEEEvNT_6ParamsE,"ax",@progbits
	.align	128
.text._ZN7cutlass13device_kernelINS_4gemm6kernel13GemmUniversalINS1_17GroupProblemShapeIN4cute5tupleIJiiiEEEEENS1_10collective13CollectiveMmaINS1_39MainloopSm90ArrayTmaGmmaWarpSpecializedILi6ENS6_IJNS5_1CILi2EEENSC_ILi1EEESE_EEENS1_40KernelPtrArrayTmaWarpSpecializedPingpongEEENS6_IJNSC_ILi128EEESI_NSC_ILi64EEEEEENS_10bfloat16_tEPNS6_IJlSE_NSC_ILi0EEEEEESL_SO_NS5_8TiledMMAINS5_8MMA_AtomIJNS5_4SM904GMMA28MMA_64x128x16_F32BF16BF16_SSILNSS_5MajorE0ELSU_0ELNSS_7ScaleInE1ELSV_1EEEEEENS5_6LayoutINS6_IJSE_SE_SE_EEENS6_IJSM_SM_SM_EEEEENS6_IJNS5_10UnderscoreES12_S12_EEEEENS5_13SM90_TMA_LOADENS5_14ComposedLayoutINS5_7SwizzleILi3ELi4ELi3EEENS5_18smem_ptr_flag_bitsILi16EEENSY_INS6_IJNSC_ILi8EEESJ_EEENS6_IJSJ_SE_EEEEEEEvNS5_8identityENS5_23SM90_TMA_LOAD_MULTICASTES1F_vS1G_EENS_8epilogue10collective18CollectiveEpilogueINS1J_30Sm90PtrArrayTmaWarpSpecializedILi4ELi2ELi16ELb1ELb0ELi2EEEJSK_NS6_IJSJ_NSC_ILi32EEEEEENS_6half_tEPNS6_IJSE_lSM_EEES1Q_S1S_NS1J_6fusion15FusionCallbacksIS1N_NS1T_17LinearCombinationIS1Q_fS1Q_fLNS_15FloatRoundStyleE2EEESK_S1P_JEEES15_NS16_IS18_S1A_NSY_INS6_IJSJ_S1B_EEENS6_IJSE_SJ_EEEEEEENS5_17SM75_U16x8_LDSM_TENS5_14SM90_TMA_STOREES22_NS5_17SM90_U16x8_STSM_TENS5_9Copy_AtomIJNS5_17SM90_U32x4_STSM_NES1Q_EEEvEEEvvEEEEvNT_6ParamsE:
        .type           _ZN7cutlass13device_kernelINS_4gemm6kernel13GemmUniversalINS1_17GroupProblemShapeIN4cute5tupleIJiiiEEEEENS1_10collective13CollectiveMmaINS1_39MainloopSm90ArrayTmaGmmaWarpSpecializedILi6ENS6_IJNS5_1CILi2EEENSC_ILi1EEESE_EEENS1_40KernelPtrArrayTmaWarpSpecializedPingpongEEENS6_IJNSC_ILi128EEESI_NSC_ILi64EEEEEENS_10bfloat16_tEPNS6_IJlSE_NSC_ILi0EEEEEESL_SO_NS5_8TiledMMAINS5_8MMA_AtomIJNS5_4SM904GMMA28MMA_64x128x16_F32BF16BF16_SSILNSS_5MajorE0ELSU_0ELNSS_7ScaleInE1ELSV_1EEEEEENS5_6LayoutINS6_IJSE_SE_SE_EEENS6_IJSM_SM_SM_EEEEENS6_IJNS5_10UnderscoreES12_S12_EEEEENS5_13SM90_TMA_LOADENS5_14ComposedLayoutINS5_7SwizzleILi3ELi4ELi3EEENS5_18smem_ptr_flag_bitsILi16EEENSY_INS6_IJNSC_ILi8EEESJ_EEENS6_IJSJ_SE_EEEEEEEvNS5_8identityENS5_23SM90_TMA_LOAD_MULTICASTES1F_vS1G_EENS_8epilogue10collective18CollectiveEpilogueINS1J_30Sm90PtrArrayTmaWarpSpecializedILi4ELi2ELi16ELb1ELb0ELi2EEEJSK_NS6_IJSJ_NSC_ILi32EEEEEENS_6half_tEPNS6_IJSE_lSM_EEES1Q_S1S_NS1J_6fusion15FusionCallbacksIS1N_NS1T_17LinearCombinationIS1Q_fS1Q_fLNS_15FloatRoundStyleE2EEESK_S1P_JEEES15_NS16_IS18_S1A_NSY_INS6_IJSJ_S1B_EEENS6_IJSE_SJ_EEEEEEENS5_17SM75_U16x8_LDSM_TENS5_14SM90_TMA_STOREES22_NS5_17SM90_U16x8_STSM_TENS5_9Copy_AtomIJNS5_17SM90_U32x4_STSM_NES1Q_EEEvEEEvvEEEEvNT_6ParamsE,@function
        .size           _ZN7cutlass13device_kernelINS_4gemm6kernel13GemmUniversalINS1_17GroupProblemShapeIN4cute5tupleIJiiiEEEEENS1_10collective13CollectiveMmaINS1_39MainloopSm90ArrayTmaGmmaWarpSpecializedILi6ENS6_IJNS5_1CILi2EEENSC_ILi1EEESE_EEENS1_40KernelPtrArrayTmaWarpSpecializedPingpongEEENS6_IJNSC_ILi128EEESI_NSC_ILi64EEEEEENS_10bfloat16_tEPNS6_IJlSE_NSC_ILi0EEEEEESL_SO_NS5_8TiledMMAINS5_8MMA_AtomIJNS5_4SM904GMMA28MMA_64x128x16_F32BF16BF16_SSILNSS_5MajorE0ELSU_0ELNSS_7ScaleInE1ELSV_1EEEEEENS5_6LayoutINS6_IJSE_SE_SE_EEENS6_IJSM_SM_SM_EEEEENS6_IJNS5_10UnderscoreES12_S12_EEEEENS5_13SM90_TMA_LOADENS5_14ComposedLayoutINS5_7SwizzleILi3ELi4ELi3EEENS5_18smem_ptr_flag_bitsILi16EEENSY_INS6_IJNSC_ILi8EEESJ_EEENS6_IJSJ_SE_EEEEEEEvNS5_8identityENS5_23SM90_TMA_LOAD_MULTICASTES1F_vS1G_EENS_8epilogue10collective18CollectiveEpilogueINS1J_30Sm90PtrArrayTmaWarpSpecializedILi4ELi2ELi16ELb1ELb0ELi2EEEJSK_NS6_IJSJ_NSC_ILi32EEEEEENS_6half_tEPNS6_IJSE_lSM_EEES1Q_S1S_NS1J_6fusion15FusionCallbacksIS1N_NS1T_17LinearCombinationIS1Q_fS1Q_fLNS_15FloatRoundStyleE2EEESK_S1P_JEEES15_NS16_IS18_S1A_NSY_INS6_IJSJ_S1B_EEENS6_IJSE_SJ_EEEEEEENS5_17SM75_U16x8_LDSM_TENS5_14SM90_TMA_STOREES22_NS5_17SM90_U16x8_STSM_TENS5_9Copy_AtomIJNS5_17SM90_U32x4_STSM_NES1Q_EEEvEEEvvEEEEvNT_6ParamsE,(.L_x_332 - _ZN7cutlass13device_kernelINS_4gemm6kernel13GemmUniversalINS1_17GroupProblemShapeIN4cute5tupleIJiiiEEEEENS1_10collective13CollectiveMmaINS1_39MainloopSm90ArrayTmaGmmaWarpSpecializedILi6ENS6_IJNS5_1CILi2EEENSC_ILi1EEESE_EEENS1_40KernelPtrArrayTmaWarpSpecializedPingpongEEENS6_IJNSC_ILi128EEESI_NSC_ILi64EEEEEENS_10bfloat16_tEPNS6_IJlSE_NSC_ILi0EEEEEESL_SO_NS5_8TiledMMAINS5_8MMA_AtomIJNS5_4SM904GMMA28MMA_64x128x16_F32BF16BF16_SSILNSS_5MajorE0ELSU_0ELNSS_7ScaleInE1ELSV_1EEEEEENS5_6LayoutINS6_IJSE_SE_SE_EEENS6_IJSM_SM_SM_EEEEENS6_IJNS5_10UnderscoreES12_S12_EEEEENS5_13SM90_TMA_LOADENS5_14ComposedLayoutINS5_7SwizzleILi3ELi4ELi3EEENS5_18smem_ptr_flag_bitsILi16EEENSY_INS6_IJNSC_ILi8EEESJ_EEENS6_IJSJ_SE_EEEEEEEvNS5_8identityENS5_23SM90_TMA_LOAD_MULTICASTES1F_vS1G_EENS_8epilogue10collective18CollectiveEpilogueINS1J_30Sm90PtrArrayTmaWarpSpecializedILi4ELi2ELi16ELb1ELb0ELi2EEEJSK_NS6_IJSJ_NSC_ILi32EEEEEENS_6half_tEPNS6_IJSE_lSM_EEES1Q_S1S_NS1J_6fusion15FusionCallbacksIS1N_NS1T_17LinearCombinationIS1Q_fS1Q_fLNS_15FloatRoundStyleE2EEESK_S1P_JEEES15_NS16_IS18_S1A_NSY_INS6_IJSJ_S1B_EEENS6_IJSE_SJ_EEEEEEENS5_17SM75_U16x8_LDSM_TENS5_14SM90_TMA_STOREES22_NS5_17SM90_U16x8_STSM_TENS5_9Copy_AtomIJNS5_17SM90_U32x4_STSM_NES1Q_EEEvEEEvvEEEEvNT_6ParamsE)
        .other          _ZN7cutlass13device_kernelINS_4gemm6kernel13GemmUniversalINS1_17GroupProblemShapeIN4cute5tupleIJiiiEEEEENS1_10collective13CollectiveMmaINS1_39MainloopSm90ArrayTmaGmmaWarpSpecializedILi6ENS6_IJNS5_1CILi2EEENSC_ILi1EEESE_EEENS1_40KernelPtrArrayTmaWarpSpecializedPingpongEEENS6_IJNSC_ILi128EEESI_NSC_ILi64EEEEEENS_10bfloat16_tEPNS6_IJlSE_NSC_ILi0EEEEEESL_SO_NS5_8TiledMMAINS5_8MMA_AtomIJNS5_4SM904GMMA28MMA_64x128x16_F32BF16BF16_SSILNSS_5MajorE0ELSU_0ELNSS_7ScaleInE1ELSV_1EEEEEENS5_6LayoutINS6_IJSE_SE_SE_EEENS6_IJSM_SM_SM_EEEEENS6_IJNS5_10UnderscoreES12_S12_EEEEENS5_13SM90_TMA_LOADENS5_14ComposedLayoutINS5_7SwizzleILi3ELi4ELi3EEENS5_18smem_ptr_flag_bitsILi16EEENSY_INS6_IJNSC_ILi8EEESJ_EEENS6_IJSJ_SE_EEEEEEEvNS5_8identityENS5_23SM90_TMA_LOAD_MULTICASTES1F_vS1G_EENS_8epilogue10collective18CollectiveEpilogueINS1J_30Sm90PtrArrayTmaWarpSpecializedILi4ELi2ELi16ELb1ELb0ELi2EEEJSK_NS6_IJSJ_NSC_ILi32EEEEEENS_6half_tEPNS6_IJSE_lSM_EEES1Q_S1S_NS1J_6fusion15FusionCallbacksIS1N_NS1T_17LinearCombinationIS1Q_fS1Q_fLNS_15FloatRoundStyleE2EEESK_S1P_JEEES15_NS16_IS18_S1A_NSY_INS6_IJSJ_S1B_EEENS6_IJSE_SJ_EEEEEEENS5_17SM75_U16x8_LDSM_TENS5_14SM90_TMA_STOREES22_NS5_17SM90_U16x8_STSM_TENS5_9Copy_AtomIJNS5_17SM90_U32x4_STSM_NES1Q_EEEvEEEvvEEEEvNT_6ParamsE,@"STO_CUDA_ENTRY STV_DEFAULT"
_ZN7cutlass13device_kernelINS_4gemm6kernel13GemmUniversalINS1_17GroupProblemShapeIN4cute5tupleIJiiiEEEEENS1_10collective13CollectiveMmaINS1_39MainloopSm90ArrayTmaGmmaWarpSpecializedILi6ENS6_IJNS5_1CILi2EEENSC_ILi1EEESE_EEENS1_40KernelPtrArrayTmaWarpSpecializedPingpongEEENS6_IJNSC_ILi128EEESI_NSC_ILi64EEEEEENS_10bfloat16_tEPNS6_IJlSE_NSC_ILi0EEEEEESL_SO_NS5_8TiledMMAINS5_8MMA_AtomIJNS5_4SM904GMMA28MMA_64x128x16_F32BF16BF16_SSILNSS_5MajorE0ELSU_0ELNSS_7ScaleInE1ELSV_1EEEEEENS5_6LayoutINS6_IJSE_SE_SE_EEENS6_IJSM_SM_SM_EEEEENS6_IJNS5_10UnderscoreES12_S12_EEEEENS5_13SM90_TMA_LOADENS5_14ComposedLayoutINS5_7SwizzleILi3ELi4ELi3EEENS5_18smem_ptr_flag_bitsILi16EEENSY_INS6_IJNSC_ILi8EEESJ_EEENS6_IJSJ_SE_EEEEEEEvNS5_8identityENS5_23SM90_TMA_LOAD_MULTICASTES1F_vS1G_EENS_8epilogue10collective18CollectiveEpilogueINS1J_30Sm90PtrArrayTmaWarpSpecializedILi4ELi2ELi16ELb1ELb0ELi2EEEJSK_NS6_IJSJ_NSC_ILi32EEEEEENS_6half_tEPNS6_IJSE_lSM_EEES1Q_S1S_NS1J_6fusion15FusionCallbacksIS1N_NS1T_17LinearCombinationIS1Q_fS1Q_fLNS_15FloatRoundStyleE2EEESK_S1P_JEEES15_NS16_IS18_S1A_NSY_INS6_IJSJ_S1B_EEENS6_IJSE_SJ_EEEEEEENS5_17SM75_U16x8_LDSM_TENS5_14SM90_TMA_STOREES22_NS5_17SM90_U16x8_STSM_TENS5_9Copy_AtomIJNS5_17SM90_U32x4_STSM_NES1Q_EEEvEEEvvEEEEvNT_6ParamsE:
[----:B------:R-:W1:Y:S08]  /*0000*/  LDC R1, c[0x0][0x28] ;  /* 0x00000a00ff017b82 */ /* 0x000e700000000800 */
[----:B------:R-:W2:Y:S01]  /*0010*/  LDC.64 R4, c[0x0][0x918] ;  /* 0x00024600ff047b82 */ /* 0x000ea20000000a00 */
[----:B------:R-:W-:Y:S01]  /*0020*/  ULDC.64 UR38, c[0x0][0x208] ;  /* 0x0000820000267ab9 */ /* 0x000fe20000000a00 */
[----:B------:R-:W3:Y:S01]  /*0030*/  S2R R19, SR_TID.X ;  /* 0x0000000000137919 */ /* 0x000ee20000002100 */
[----:B------:R-:W-:Y:S01]  /*0040*/  ULDC UR4, c[0x0][0x910] ;  /* 0x0002440000047ab9 */ /* 0x000fe20000000800 */
[----:B------:R-:W-:Y:S01]  /*0050*/  ULDC.64 UR20, c[0x0][0x8d0] ;  /* 0x0002340000147ab9 */ /* 0x000fe20000000a00 */
[----:B------:R-:W-:Y:S01]  /*0060*/  ULDC.64 UR14, c[0x0][0x8c8] ;  /* 0x00023200000e7ab9 */ /* 0x000fe20000000a00 */
[----:B------:R-:W-:Y:S01]  /*0070*/  IMAD.MOV.U32 R8, RZ, RZ, RZ ;  /* 0x000000ffff087224 */ /* 0x000fe200078e00ff */
[----:B------:R-:W-:Y:S01]  /*0080*/  ULDC.64 UR16, c[0x0][0x8e0] ;  /* 0x0002380000107ab9 */ /* 0x000fe20000000a00 */
[----:B------:R-:W4:Y:S01]  /*0090*/  S2UR UR25, SR_CTAID.Y ;  /* 0x00000000001979c3 */ /* 0x000f220000002600 */
[----:B------:R-:W-:Y:S01]  /*00a0*/  IMAD.MOV.U32 R10, RZ, RZ, RZ ;  /* 0x000000ffff0a7224 */ /* 0x000fe200078e00ff */
[----:B------:R-:W-:Y:S01]  /*00b0*/  ULDC.64 UR22, c[0x0][0x8e8] ;  /* 0x00023a0000167ab9 */ /* 0x000fe20000000a00 */
[----:B--2---:R-:W2:Y:S01]  /*00c0*/  LDG.E R7, desc[UR38][R4.64] ;  /* 0x0000002604077981 */ /* 0x004ea2000c1e1900 */
[----:B------:R-:W-:-:S03]  /*00d0*/  IMAD.U32 R0, RZ, RZ, UR4 ;  /* 0x00000004ff007e24 */ /* 0x000fc6000f8e00ff */
[----:B------:R-:W2:Y:S01]  /*00e0*/  LDG.E R6, desc[UR38][R4.64+0x4] ;  /* 0x0000042604067981 */ /* 0x000ea2000c1e1900 */
[----:B---3--:R-:W-:Y:S01]  /*00f0*/  LOP3.LUT R9, R19, 0x1f, RZ, 0xc0, !PT ;  /* 0x0000001f13097812 */ /* 0x008fe200078ec0ff */
[----:B------:R-:W-:Y:S01]  /*0100*/  UISETP.NE.U32.AND UP0, UPT, UR20, URZ, UPT ;  /* 0x0000003f1400728c */ /* 0x000fe2000bf05070 */
[----:B------:R-:W3:Y:S01]  /*0110*/  S2UR UR42, SR_CTAID.X ;  /* 0x00000000002a79c3 */ /* 0x000ee20000002500 */
[----:B------:R-:W-:Y:S01]  /*0120*/  ULDC UR4, c[0x0][0x908] ;  /* 0x0002420000047ab9 */ /* 0x000fe20000000800 */
[----:B------:R-:W-:Y:S01]  /*0130*/  ISETP.GE.AND P0, PT, R9, R0, PT ;  /* 0x000000000900720c */ /* 0x000fe20003f06270 */
[----:B------:R-:W-:Y:S02]  /*0140*/  UISETP.NE.AND.EX UP0, UPT, UR21, URZ, UPT, UP0 ;  /* 0x0000003f1500728c */ /* 0x000fe4000bf05300 */
[----:B------:R-:W-:-:S09]  /*0150*/  UISETP.NE.AND UP3, UPT, UR4, 0x1, UPT ;  /* 0x000000010400788c */ /* 0x000fd2000bf65270 */
[----:B------:R-:W-:Y:S01]  /*0160*/  @UP0 ULDC UR24, c[0x0][0x8dc] ;  /* 0x0002370000180ab9 */ /* 0x000fe20000000800 */
[----:B------:R-:W1:Y:S01]  /*0170*/  @!P0 LDC.64 R2, c[0x0][0x918] ;  /* 0x00024600ff028b82 */ /* 0x000e620000000a00 */
[----:B----4-:R-:W-:Y:S01]  /*0180*/  @UP3 UMOV UR6, UR25 ;  /* 0x0000001900063c82 */ /* 0x010fe20008000000 */
[----:B------:R-:W-:Y:S01]  /*0190*/  @UP3 ULDC UR8, c[0x0][0x10] ;  /* 0x0000040000083ab9 */ /* 0x000fe20000000800 */
[----:B------:R-:W-:Y:S01]  /*01a0*/  @UP3 UMOV UR4, UR6 ;  /* 0x0000000600043c82 */ /* 0x000fe20008000000 */
[----:B------:R-:W-:Y:S01]  /*01b0*/  @UP3 UMOV UR5, URZ ;  /* 0x0000003f00053c82 */ /* 0x000fe20008000000 */
[----:B------:R-:W-:Y:S01]  /*01c0*/  @!UP3 UMOV UR6, UR25 ;  /* 0x000000190006bc82 */ /* 0x000fe20008000000 */
[----:B---3--:R-:W-:Y:S01]  /*01d0*/  @UP3 UIMAD.WIDE.U32 UR8, UR42, UR8, UR4 ;  /* 0x000000082a0832a5 */ /* 0x008fe2000f8e0004 */
[----:B------:R-:W-:Y:S01]  /*01e0*/  @UP3 UMOV UR7, URZ ;  /* 0x0000003f00073c82 */ /* 0x000fe20008000000 */
[----:B-1----:R-:W-:-:S05]  /*01f0*/  @!P0 IMAD.WIDE.U32 R2, R9, 0xc, R2 ;  /* 0x0000000c09028825 */ /* 0x002fca00078e0002 */
[----:B------:R1:W5:Y:S04]  /*0200*/  @!P0 LDG.E R8, desc[UR38][R2.64] ;  /* 0x0000002602088981 */ /* 0x000368000c1e1900 */
[----:B------:R1:W5:Y:S01]  /*0210*/  @!P0 LDG.E R10, desc[UR38][R2.64+0x4] ;  /* 0x00000426020a8981 */ /* 0x000362000c1e1900 */
[----:B------:R-:W-:Y:S01]  /*0220*/  ISETP.NE.U32.AND P0, PT, RZ, UR22, PT ;  /* 0x00000016ff007c0c */ /* 0x000fe2000bf05070 */
[----:B------:R-:W-:-:S03]  /*0230*/  @!UP3 ULDC UR10, c[0x0][0xc] ;  /* 0x00000300000abab9 */ /* 0x000fc60000000800 */
[----:B------:R-:W-:Y:S01]  /*0240*/  ISETP.NE.AND.EX P0, PT, RZ, UR23, PT, P0 ;  /* 0x00000017ff007c0c */ /* 0x000fe2000bf05300 */
[----:B------:R-:W-:Y:S01]  /*0250*/  UMOV UR43, URZ ;  /* 0x0000003f002b7c82 */ /* 0x000fe20008000000 */
[----:B------:R-:W-:Y:S01]  /*0260*/  @UP3 UIADD3 UR7, UR9, UR7, URZ ;  /* 0x0000000709073290 */ /* 0x000fe2000fffe03f */
[----:B--2---:R-:W-:Y:S02]  /*0270*/  R2UR UR12, R7 ;  /* 0x00000000070c72ca */ /* 0x004fe400000e0000 */
[----:B------:R-:W-:-:S11]  /*0280*/  R2UR UR26, R6 ;  /* 0x00000000061a72ca */ /* 0x000fd600000e0000 */
[----:B------:R-:W-:-:S04]  /*0290*/  UIADD3 UR11, UP1, UR12, UR14, URZ ;  /* 0x0000000e0c0b7290 */ /* 0x000fc8000ff3e03f */
[----:B------:R-:W-:Y:S02]  /*02a0*/  ULEA.HI.X.SX32 UR12, UR12, UR15, 0x1, UP1 ;  /* 0x0000000f0c0c7291 */ /* 0x000fe400088f0e3f */
[----:B------:R-:W-:-:S04]  /*02b0*/  UIADD3 UR11, UP1, UR11, -0x1, URZ ;  /* 0xffffffff0b0b7890 */ /* 0x000fc8000ff3e03f */
[----:B------:R-:W-:Y:S02]  /*02c0*/  UIADD3.X UR12, UR12, -0x1, URZ, UP1, !UPT ;  /* 0xffffffff0c0c7890 */ /* 0x000fe40008ffe43f */
[----:B------:R-:W-:-:S04]  /*02d0*/  @UP0 UIADD3 UR24, UP1, UR11, UR24, URZ ;  /* 0x000000180b180290 */ /* 0x000fc8000ff3e03f */
[----:B------:R-:W-:Y:S02]  /*02e0*/  @UP0 UIADD3.X UR27, URZ, UR12, URZ, UP1, !UPT ;  /* 0x0000000c3f1b0290 */ /* 0x000fe40008ffe43f */
[----:B------:R-:W-:Y:S02]  /*02f0*/  UIADD3 UR13, UP1, UR26, UR16, URZ ;  /* 0x000000101a0d7290 */ /* 0x000fe4000ff3e03f */
[----:B------:R-:W-:Y:S02]  /*0300*/  @UP0 UIMAD.WIDE.U32 UR18, UR27, UR20, URZ ;  /* 0x000000141b1202a5 */ /* 0x000fe4000f8e003f */
[----:B------:R-:W-:Y:S02]  /*0310*/  ULEA.HI.X.SX32 UR26, UR26, UR17, 0x1, UP1 ;  /* 0x000000111a1a7291 */ /* 0x000fe400088f0e3f */
[----:B------:R-:W-:Y:S02]  /*0320*/  @UP0 UIMAD.WIDE.U32 UR18, UP1, UR24, UR21, UR18 ;  /* 0x00000015181202a5 */ /* 0x000fe4000f820012 */
[----:B------:R-:W-:-:S02]  /*0330*/  @UP0 UIMAD.WIDE.U32 UR4, UR24, UR20, URZ ;  /* 0x00000014180402a5 */ /* 0x000fc4000f8e003f */
[----:B------:R-:W-:Y:S02]  /*0340*/  @UP0 UIADD3.X UR25, URZ, URZ, URZ, UP1, !UPT ;  /* 0x0000003f3f190290 */ /* 0x000fe40008ffe43f */
[----:B------:R-:W-:Y:S01]  /*0350*/  @UP0 UIADD3 URZ, UP1, UR5, UR18, URZ ;  /* 0x00000012053f0290 */ /* 0x000fe2000ff3e03f */
[----:B------:R-:W-:Y:S01]  /*0360*/  @UP0 UMOV UR24, UR19 ;  /* 0x0000001300180c82 */ /* 0x000fe20008000000 */
[----:B------:R-:W-:Y:S02]  /*0370*/  @!UP3 UIMAD.WIDE.U32 UR4, UR10, UR6, UR42 ;  /* 0x000000060a04b2a5 */ /* 0x000fe4000f8e002a */
[----:B------:R-:W-:Y:S02]  /*0380*/  @UP0 UIMAD.WIDE.U32.X UR18, UR27, UR21, UR24, UP1 ;  /* 0x000000151b1202a5 */ /* 0x000fe400088e0418 */
[----:B------:R-:W-:-:S03]  /*0390*/  UIADD3 UR13, UP2, UR13, -0x1, URZ ;  /* 0xffffffff0d0d7890 */ /* 0x000fc6000ff5e03f */
[----:B------:R-:W-:Y:S01]  /*03a0*/  @!UP3 UMOV UR8, UR4 ;  /* 0x000000040008bc82 */ /* 0x000fe20008000000 */
[----:B------:R-:W-:Y:S01]  /*03b0*/  UIADD3.X UR24, UR26, -0x1, URZ, UP2, !UPT ;  /* 0xffffffff1a187890 */ /* 0x000fe200097fe43f */
[----:B------:R-:W-:Y:S01]  /*03c0*/  @!UP3 UMOV UR7, UR5 ;  /* 0x000000050007bc82 */ /* 0x000fe20008000000 */
[----:B------:R-:W-:Y:S01]  /*03d0*/  @UP0 UMOV UR11, UR18 ;  /* 0x00000012000b0c82 */ /* 0x000fe20008000000 */
[----:B------:R-:W-:Y:S01]  /*03e0*/  @UP0 UMOV UR12, UR19 ;  /* 0x00000013000c0c82 */ /* 0x000fe20008000000 */
[----:B-1----:R-:W-:Y:S08]  /*03f0*/  @!P0 BRA `(.L_x_0) ;  /* 0x0000000000308947 */ /* 0x002ff00003800000 */
[----:B------:R-:W-:Y:S02]  /*0400*/  ULDC UR9, c[0x0][0x8f4] ;  /* 0x00023d0000097ab9 */ /* 0x000fe40000000800 */
[----:B------:R-:W-:-:S04]  /*0410*/  UIADD3 UR9, UP1, UR13, UR9, URZ ;  /* 0x000000090d097290 */ /* 0x000fc8000ff3e03f */
[----:B------:R-:W-:-:S04]  /*0420*/  UIADD3.X UR10, URZ, UR24, URZ, UP1, !UPT ;  /* 0x000000183f0a7290 */ /* 0x000fc80008ffe43f */
[----:B------:R-:W-:-:S04]  /*0430*/  UIMAD.WIDE.U32 UR4, UR10, UR22, URZ ;  /* 0x000000160a0472a5 */ /* 0x000fc8000f8e003f */
[----:B------:R-:W-:Y:S02]  /*0440*/  UIMAD.WIDE.U32 UR18, UP1, UR9, UR23, UR4 ;  /* 0x00000017091272a5 */ /* 0x000fe4000f820004 */
[----:B------:R-:W-:Y:S02]  /*0450*/  UIMAD.WIDE.U32 UR4, UR9, UR22, URZ ;  /* 0x00000016090472a5 */ /* 0x000fe4000f8e003f */
[----:B------:R-:W-:Y:S02]  /*0460*/  UIADD3.X UR25, URZ, URZ, URZ, UP1, !UPT ;  /* 0x0000003f3f197290 */ /* 0x000fe40008ffe43f */
[----:B------:R-:W-:Y:S01]  /*0470*/  UIADD3 URZ, UP1, UR5, UR18, URZ ;  /* 0x00000012053f7290 */ /* 0x000fe2000ff3e03f */
[----:B------:R-:W-:-:S03]  /*0480*/  UMOV UR24, UR19 ;  /* 0x0000001300187c82 */ /* 0x000fc60008000000 */
[----:B------:R-:W-:-:S07]  /*0490*/  UIMAD.WIDE.U32.X UR4, UR10, UR23, UR24, UP1 ;  /* 0x000000170a0472a5 */ /* 0x000fce00088e0418 */
[----:B------:R-:W-:Y:S01]  /*04a0*/  UMOV UR13, UR4 ;  /* 0x00000004000d7c82 */ /* 0x000fe20008000000 */
[----:B------:R-:W-:-:S05]  /*04b0*/  UMOV UR24, UR5 ;  /* 0x0000000500187c82 */ /* 0x000fca0008000000 */
.L_x_0:
[----:B------:R-:W-:Y:S01]  /*04c0*/  ULDC UR9, c[0x0][0x934] ;  /* 0x00024d0000097ab9 */ /* 0x000fe20000000800 */
[----:B------:R-:W-:Y:S01]  /*04d0*/  ULDC UR10, c[0x0][0x904] ;  /* 0x00024100000a7ab9 */ /* 0x000fe20000000800 */
[----:B------:R-:W-:Y:S01]  /*04e0*/  ULDC UR4, c[0x0][0x938] ;  /* 0x00024e0000047ab9 */ /* 0x000fe20000000800 */
[----:B------:R-:W-:Y:S01]  /*04f0*/  USHF.L.U32 UR9, UR9, UR10, URZ ;  /* 0x0000000a09097299 */ /* 0x000fe2000800063f */
[----:B------:R-:W-:Y:S01]  /*0500*/  SHF.R.U32.HI R24, RZ, 0x5, R19 ;  /* 0x00000005ff187819 */ /* 0x000fe20000011613 */
[----:B------:R-:W-:Y:S01]  /*0510*/  USHF.L.U32 UR10, UR4, UR10, URZ ;  /* 0x0000000a040a7299 */ /* 0x000fe2000800063f */
[----:B------:R-:W-:Y:S01]  /*0520*/  ULDC UR27, c[0x0][0x8d8] ;  /* 0x00023600001b7ab9 */ /* 0x000fe20000000800 */
[----:B------:R-:W-:Y:S02]  /*0530*/  ULDC UR31, c[0x0][0x8f0] ;  /* 0x00023c00001f7ab9 */ /* 0x000fe40000000800 */
[----:B------:R-:W-:Y:S01]  /*0540*/  IMAD.U32 R11, RZ, RZ, UR9 ;  /* 0x00000009ff0b7e24 */ /* 0x000fe2000f8e00ff */
[----:B------:R-:W-:Y:S01]  /*0550*/  USHF.R.U64 UR18, UR11, UR27, UR12 ;  /* 0x0000001b0b127299 */ /* 0x000fe2000800120c */
[----:B------:R-:W-:Y:S01]  /*0560*/  IMAD.U32 R20, RZ, RZ, UR10 ;  /* 0x0000000aff147e24 */ /* 0x000fe2000f8e00ff */
[----:B------:R-:W-:-:S02]  /*0570*/  USHF.R.U64 UR11, UR13, UR31, UR24 ;  /* 0x0000001f0d0b7299 */ /* 0x000fc40008001218 */
[----:B------:R-:W-:Y:S01]  /*0580*/  IABS R2, R11 ;  /* 0x0000000b00027213 */ /* 0x000fe20000000000 */
[----:B------:R-:W-:Y:S01]  /*0590*/  UIADD3 UR18, UR18, -0x1, UR9 ;  /* 0xffffffff12127890 */ /* 0x000fe2000fffe009 */
[----:B------:R-:W-:Y:S01]  /*05a0*/  IABS R3, R20 ;  /* 0x0000001400037213 */ /* 0x000fe20000000000 */
[----:B------:R-:W-:Y:S01]  /*05b0*/  UIADD3 UR11, UR11, -0x1, UR10 ;  /* 0xffffffff0b0b7890 */ /* 0x000fe2000fffe00a */
[----:B------:R-:W-:Y:S01]  /*05c0*/  R2UR UR29, R2 ;  /* 0x00000000021d72ca */ /* 0x000fe200000e0000 */
[----:B------:R-:W-:Y:S01]  /*05d0*/  UMOV UR12, URZ ;  /* 0x0000003f000c7c82 */ /* 0x000fe20008000000 */
[----:B------:R-:W-:Y:S01]  /*05e0*/  UMOV UR4, URZ ;  /* 0x0000003f00047c82 */ /* 0x000fe20008000000 */
[----:B------:R-:W-:Y:S01]  /*05f0*/  IMAD.MOV.U32 R2, RZ, RZ, R3 ;  /* 0x000000ffff027224 */ /* 0x000fe200078e0003 */
[----:B------:R-:W-:Y:S02]  /*0600*/  UISETP.GE.AND UP5, UPT, UR18, URZ, UPT ;  /* 0x0000003f1200728c */ /* 0x000fe4000bfa6270 */
[----:B------:R-:W-:-:S02]  /*0610*/  UISETP.NE.AND UP4, UPT, UR9, URZ, UPT ;  /* 0x0000003f0900728c */ /* 0x000fc4000bf85270 */
[----:B------:R-:W-:Y:S01]  /*0620*/  R2UR UR28, R2 ;  /* 0x00000000021c72ca */ /* 0x000fe200000e0000 */
[----:B------:R-:W-:-:S04]  /*0630*/  UMOV UR59, 0x1 ;  /* 0x00000001003b7882 */ /* 0x000fc80000000000 */
[----:B------:R-:W1:Y:S08]  /*0640*/  I2F.RP R2, UR29 ;  /* 0x0000001d00027d06 */ /* 0x000e700008209400 */
[----:B------:R-:W2:Y:S08]  /*0650*/  I2F.RP R4, UR28 ;  /* 0x0000001c00047d06 */ /* 0x000eb00008209400 */
[----:B-1----:R-:W1:Y:S08]  /*0660*/  MUFU.RCP R2, R2 ;  /* 0x0000000200027308 */ /* 0x002e700000001000 */
[----:B--2---:R-:W2:Y:S01]  /*0670*/  MUFU.RCP R4, R4 ;  /* 0x0000000400047308 */ /* 0x004ea20000001000 */
[----:B-1----:R-:W-:-:S02]  /*0680*/  VIADD R3, R2, 0xffffffe ;  /* 0x0ffffffe02037836 */ /* 0x002fc40000000000 */
[----:B------:R-:W-:-:S05]  /*0690*/  IMAD.U32 R2, RZ, RZ, UR18 ;  /* 0x00000012ff027e24 */ /* 0x000fca000f8e00ff */
[----:B------:R-:W1:Y:S01]  /*06a0*/  F2I.FTZ.U32.TRUNC.NTZ R3, R3 ;  /* 0x0000000300037305 */ /* 0x000e62000021f000 */
[----:B------:R-:W-:Y:S01]  /*06b0*/  IABS R2, R2 ;  /* 0x0000000200027213 */ /* 0x000fe20000000000 */
[----:B--2---:R-:W-:Y:S01]  /*06c0*/  VIADD R5, R4, 0xffffffe ;  /* 0x0ffffffe04057836 */ /* 0x004fe20000000000 */
[----:B------:R-:W-:Y:S02]  /*06d0*/  IABS R4, R11 ;  /* 0x0000000b00047213 */ /* 0x000fe40000000000 */
[----:B------:R-:W-:Y:S02]  /*06e0*/  R2UR UR26, R2 ;  /* 0x00000000021a72ca */ /* 0x000fe400000e0000 */
[----:B------:R-:W-:Y:S01]  /*06f0*/  IADD3 R4, RZ, -R4, RZ ;  /* 0x80000004ff047210 */ /* 0x000fe20007ffe0ff */
[----:B------:R-:W2:Y:S01]  /*0700*/  F2I.FTZ.U32.TRUNC.NTZ R5, R5 ;  /* 0x0000000500057305 */ /* 0x000ea2000021f000 */
[----:B-1----:R-:W-:Y:S01]  /*0710*/  R2UR UR13, R3 ;  /* 0x00000000030d72ca */ /* 0x002fe200000e0000 */
[----:B------:R-:W-:Y:S01]  /*0720*/  IMAD.U32 R3, RZ, RZ, UR11 ;  /* 0x0000000bff037e24 */ /* 0x000fe2000f8e00ff */
[----:B--2---:R-:W-:-:S04]  /*0730*/  R2UR UR5, R5 ;  /* 0x00000000050572ca */ /* 0x004fc800000e0000 */
[----:B------:R-:W-:Y:S01]  /*0740*/  IABS R5, R3 ;  /* 0x0000000300057213 */ /* 0x000fe20000000000 */
[----:B------:R-:W-:Y:S01]  /*0750*/  IMAD.MOV.U32 R3, RZ, RZ, R4 ;  /* 0x000000ffff037224 */ /* 0x000fe200078e0004 */
[----:B------:R-:W-:-:S05]  /*0760*/  IABS R4, R20 ;  /* 0x0000001400047213 */ /* 0x000fca0000000000 */
[----:B------:R-:W-:Y:S01]  /*0770*/  UIADD3 UR24, URZ, -UR13, URZ ;  /* 0x8000000d3f187290 */ /* 0x000fe2000fffe03f */
[----:B------:R-:W-:Y:S01]  /*0780*/  IMAD.MOV.U32 R2, RZ, RZ, R5 ;  /* 0x000000ffff027224 */ /* 0x000fe200078e0005 */
[----:B------:R-:W-:Y:S02]  /*0790*/  R2UR UR30, R3 ;  /* 0x00000000031e72ca */ /* 0x000fe400000e0000 */
[----:B------:R-:W-:Y:S01]  /*07a0*/  UIMAD UR24, UR24, UR29, URZ ;  /* 0x0000001d181872a4 */ /* 0x000fe2000f8e023f */
[----:B------:R-:W-:Y:S01]  /*07b0*/  IMAD.MOV R4, RZ, RZ, -R4 ;  /* 0x000000ffff047224 */ /* 0x000fe200078e0a04 */
[----:B------:R-:W1:Y:S01]  /*07c0*/  SHFL.IDX PT, R3, R24, RZ, 0x1f ;  /* 0x00001fff18037589 */ /* 0x000e6200000e0000 */
[----:B------:R-:W-:Y:S01]  /*07d0*/  R2UR UR34, R2 ;  /* 0x00000000022272ca */ /* 0x000fe200000e0000 */
[----:B------:R-:W-:Y:S01]  /*07e0*/  UIADD3 UR32, URZ, -UR5, URZ ;  /* 0x800000053f207290 */ /* 0x000fe2000fffe03f */
[----:B------:R-:W-:Y:S01]  /*07f0*/  IMAD.MOV.U32 R2, RZ, RZ, R4 ;  /* 0x000000ffff027224 */ /* 0x000fe200078e0004 */
[----:B------:R-:W-:-:S02]  /*0800*/  UIMAD.WIDE.U32 UR24, UR13, UR24, UR12 ;  /* 0x000000180d1872a5 */ /* 0x000fc4000f8e000c */
[----:B------:R-:W-:Y:S02]  /*0810*/  UIMAD UR32, UR32, UR28, URZ ;  /* 0x0000001c202072a4 */ /* 0x000fe4000f8e023f */
[----:B------:R-:W-:Y:S02]  /*0820*/  R2UR UR12, R2 ;  /* 0x00000000020c72ca */ /* 0x000fe400000e0000 */
[----:B------:R-:W-:Y:S01]  /*0830*/  UIMAD.WIDE.U32 UR32, UR5, UR32, UR4 ;  /* 0x00000020052072a5 */ /* 0x000fe2000f8e0004 */
[----:B------:R-:W-:Y:S01]  /*0840*/  SHF.R.U32.HI R2, RZ, 0x7, R19 ;  /* 0x00000007ff027819 */ /* 0x000fe20000011613 */
[----:B------:R-:W-:Y:S01]  /*0850*/  UMOV UR13, UR25 ;  /* 0x00000019000d7c82 */ /* 0x000fe20008000000 */
[----:B------:R-:W-:Y:S02]  /*0860*/  ULOP3.LUT UR32, URZ, UR9, URZ, 0x33, !UPT ;  /* 0x000000093f207292 */ /* 0x000fe4000f8e333f */
[----:B------:R-:W-:Y:S02]  /*0870*/  UIMAD.WIDE.U32 UR4, UR13, UR26, URZ ;  /* 0x0000001a0d0472a5 */ /* 0x000fe4000f8e003f */
[----:B------:R-:W-:Y:S01]  /*0880*/  UMOV UR19, UR33 ;  /* 0x0000002100137c82 */ /* 0x000fe20008000000 */
[----:B------:R-:W2:Y:S01]  /*0890*/  SHFL.IDX PT, R2, R2, RZ, 0x1f ;  /* 0x00001fff02027589 */ /* 0x000ea200000e0000 */
[----:B------:R-:W-:-:S02]  /*08a0*/  UIMAD UR5, UR5, UR30, UR26 ;  /* 0x0000001e050572a4 */ /* 0x000fc4000f8e021a */
[----:B------:R-:W-:Y:S02]  /*08b0*/  UIMAD.WIDE.U32 UR24, UR19, UR34, URZ ;  /* 0x00000022131872a5 */ /* 0x000fe4000f8e003f */
[----:B------:R-:W-:Y:S02]  /*08c0*/  UISETP.GT.U32.AND UP1, UPT, UR29, UR5, UPT ;  /* 0x000000051d00728c */ /* 0x000fe4000bf24070 */
[----:B------:R-:W-:Y:S01]  /*08d0*/  UIMAD UR25, UR25, UR12, UR34 ;  /* 0x0000000c191972a4 */ /* 0x000fe2000f8e0222 */
[----:B-1----:R-:W-:Y:S01]  /*08e0*/  R2UR UR34, R3 ;  /* 0x00000000032272ca */ /* 0x002fe200000e0000 */
[----:B------:R-:W-:Y:S02]  /*08f0*/  ULOP3.LUT UR33, URZ, UR10, URZ, 0x33, !UPT ;  /* 0x0000000a3f217292 */ /* 0x000fe4000f8e333f */
[----:B------:R-:W-:-:S05]  /*0900*/  UISETP.GT.U32.AND UP2, UPT, UR28, UR25, UPT ;  /* 0x000000191c00728c */ /* 0x000fca000bf44070 */
[----:B------:R-:W-:-:S04]  /*0910*/  @!UP1 UIADD3 UR5, UR5, -UR29, URZ ;  /* 0x8000001d05059290 */ /* 0x000fc8000fffe03f */
[----:B------:R-:W-:Y:S01]  /*0920*/  UISETP.GT.U32.AND UP6, UPT, UR29, UR5, UPT ;  /* 0x000000051d00728c */ /* 0x000fe2000bfc4070 */
[----:B------:R-:W-:Y:S01]  /*0930*/  ISETP.NE.AND P1, PT, RZ, UR34, PT ;  /* 0x00000022ff007c0c */ /* 0x000fe2000bf25270 */
[----:B------:R-:W-:Y:S02]  /*0940*/  @!UP2 UIADD3 UR25, UR25, -UR28, URZ ;  /* 0x8000001c1919a290 */ /* 0x000fe4000fffe03f */
[----:B------:R-:W-:Y:S01]  /*0950*/  USHF.R.S32.HI UR4, URZ, 0x1f, UR34 ;  /* 0x0000001f3f047899 */ /* 0x000fe20008011422 */
[----:B--2---:R-:W-:Y:S01]  /*0960*/  R2UR UR26, R2 ;  /* 0x00000000021a72ca */ /* 0x004fe200000e0000 */
[----:B------:R-:W-:Y:S02]  /*0970*/  UISETP.GT.U32.AND UP1, UPT, UR28, UR25, UPT ;  /* 0x000000191c00728c */ /* 0x000fe4000bf24070 */
[----:B------:R-:W-:Y:S02]  /*0980*/  UISETP.NE.AND UP2, UPT, UR10, URZ, UPT ;  /* 0x0000003f0a00728c */ /* 0x000fe4000bf45270 */
[----:B------:R-:W-:-:S02]  /*0990*/  ULEA.HI UR4, UR4, UR34, URZ, 0x2 ;  /* 0x0000002204047291 */ /* 0x000fc4000f8f103f */
[----:B------:R-:W-:Y:S02]  /*09a0*/  @!UP6 UIADD3 UR5, UR5, -UR29, URZ ;  /* 0x8000001d0505e290 */ /* 0x000fe4000fffe03f */
[----:B------:R-:W-:Y:S02]  /*09b0*/  UISETP.GE.AND UP6, UPT, UR11, URZ, UPT ;  /* 0x0000003f0b00728c */ /* 0x000fe4000bfc6270 */
[----:B------:R-:W-:Y:S02]  /*09c0*/  @!UP5 UIADD3 UR5, -UR5, URZ, URZ ;  /* 0x0000003f0505d290 */ /* 0x000fe4000fffe13f */
[----:B------:R-:W-:Y:S02]  /*09d0*/  @!UP1 UIADD3 UR25, UR25, -UR28, URZ ;  /* 0x8000001c19199290 */ /* 0x000fe4000fffe03f */
[----:B------:R-:W-:Y:S02]  /*09e0*/  USEL UR5, UR32, UR5, !UP4 ;  /* 0x0000000520057287 */ /* 0x000fe4000e000000 */
[----:B------:R-:W-:-:S02]  /*09f0*/  ULOP3.LUT UR4, UR4, 0xfffffffc, URZ, 0xc0, !UPT ;  /* 0xfffffffc04047892 */ /* 0x000fc4000f8ec03f */
[----:B------:R-:W-:Y:S02]  /*0a00*/  UIADD3 UR5, UR18, -UR5, URZ ;  /* 0x8000000512057290 */ /* 0x000fe4000fffe03f */
[----:B------:R-:W-:Y:S02]  /*0a10*/  @!UP6 UIADD3 UR25, -UR25, URZ, URZ ;  /* 0x0000003f1919e290 */ /* 0x000fe4000fffe13f */
[----:B------:R-:W-:Y:S02]  /*0a20*/  UIADD3 UR43, UR34, -UR4, URZ ;  /* 0x80000004222b7290 */ /* 0x000fe4000fffe03f */
[----:B------:R-:W-:Y:S02]  /*0a30*/  USEL UR25, UR33, UR25, !UP2 ;  /* 0x0000001921197287 */ /* 0x000fe4000d000000 */
[----:B------:R-:W-:Y:S02]  /*0a40*/  UISETP.NE.AND UP1, UPT, UR26, URZ, UPT ;  /* 0x0000003f1a00728c */ /* 0x000fe4000bf25270 */
[----:B------:R-:W-:-:S02]  /*0a50*/  UIADD3 UR25, UR11, -UR25, URZ ;  /* 0x800000190b197290 */ /* 0x000fc4000fffe03f */
[----:B------:R-:W-:Y:S02]  /*0a60*/  UISETP.EQ.AND UP5, UPT, UR43, 0x3, !UP1 ;  /* 0x000000032b00788c */ /* 0x000fe4000cfa2270 */
[----:B------:R-:W-:Y:S02]  /*0a70*/  UIMAD UR24, UR5, UR25, URZ ;  /* 0x00000019051872a4 */ /* 0x000fe4000f8e023f */
[----:B------:R-:W-:Y:S02]  /*0a80*/  USEL UR4, UR25, UR5, !UP3 ;  /* 0x0000000519047287 */ /* 0x000fe4000d800000 */
[----:B------:R-:W-:Y:S02]  /*0a90*/  USHF.R.S32.HI UR25, URZ, 0x1f, UR24 ;  /* 0x0000001f3f197899 */ /* 0x000fe40008011418 */
[----:B------:R-:W-:Y:S01]  /*0aa0*/  USHF.R.S32.HI UR5, URZ, 0x1f, UR4 ;  /* 0x0000001f3f057899 */ /* 0x000fe20008011404 */
[----:B------:R-:W-:Y:S01]  /*0ab0*/  IMAD.U32 R6, RZ, RZ, UR24 ;  /* 0x00000018ff067e24 */ /* 0x000fe2000f8e00ff */
[----:B------:R-:W-:Y:S01]  /*0ac0*/  USEL UR59, UR59, 0x2, UP5 ;  /* 0x000000023b3b7887 */ /* 0x000fe2000a800000 */
[----:B------:R-:W-:-:S02]  /*0ad0*/  IMAD.U32 R4, RZ, RZ, UR4 ;  /* 0x00000004ff047e24 */ /* 0x000fc4000f8e00ff */
[----:B------:R-:W-:Y:S02]  /*0ae0*/  IMAD.U32 R7, RZ, RZ, UR25 ;  /* 0x00000019ff077e24 */ /* 0x000fe4000f8e00ff */
[----:B------:R-:W-:Y:S01]  /*0af0*/  IMAD.U32 R5, RZ, RZ, UR5 ;  /* 0x00000005ff057e24 */ /* 0x000fe2000f8e00ff */
[----:B------:R-:W-:Y:S06]  /*0b00*/  @P1 BRA `(.L_x_1) ;  /* 0x0000000000841947 */ /* 0x000fec0003800000 */
[----:B------:R-:W-:Y:S01]  /*0b10*/  ELECT P1, URZ, PT ;  /* 0x00000000003f782f */ /* 0x000fe20003820000 */
[----:B------:R-:W-:-:S12]  /*0b20*/  BSSY B0, `(.L_x_1) ;  /* 0x000001f000007945 */ /* 0x000fd80003800000 */
[----:B------:R-:W-:Y:S05]  /*0b30*/  @!P1 BRA `(.L_x_2) ;  /* 0x0000000000749947 */ /* 0x000fea0003800000 */
[----:B------:R-:W1:Y:S01]  /*0b40*/  S2UR UR11, SR_CgaCtaId ;  /* 0x00000000000b79c3 */ /* 0x000e620000008800 */
[----:B------:R-:W-:Y:S01]  /*0b50*/  UMOV UR4, 0x400 ;  /* 0x0000040000047882 */ /* 0x000fe20000000000 */
[----:B------:R-:W-:Y:S01]  /*0b60*/  UMOV UR5, 0x1 ;  /* 0x0000000100057882 */ /* 0x000fe20000000000 */
[----:B------:R-:W-:Y:S02]  /*0b70*/  UMOV UR24, 0x140 ;  /* 0x0000014000187882 */ /* 0x000fe40000000000 */
[----:B------:R-:W-:-:S04]  /*0b80*/  UIADD3 UR24, -UR24, 0x100000, URZ ;  /* 0x0010000018187890 */ /* 0x000fc8000fffe13f */
[----:B------:R-:W-:Y:S02]  /*0b90*/  USHF.L.U32 UR25, UR24, 0xb, URZ ;  /* 0x0000000b18197899 */ /* 0x000fe4000800063f */
[----:B------:R-:W-:Y:S02]  /*0ba0*/  USHF.L.U32 UR24, UR24, 0x1, URZ ;  /* 0x0000000118187899 */ /* 0x000fe4000800063f */
[----:B-1----:R-:W-:Y:S02]  /*0bb0*/  ULEA UR11, UR11, UR4, 0x18 ;  /* 0x000000040b0b7291 */ /* 0x002fe4000f8ec03f */
[----:B------:R-:W-:-:S04]  /*0bc0*/  UIADD3 UR4, -UR5, 0x100000, URZ ;  /* 0x0010000005047890 */ /* 0x000fc8000fffe13f */
[----:B------:R-:W-:Y:S02]  /*0bd0*/  USHF.L.U32 UR5, UR4, 0xb, URZ ;  /* 0x0000000b04057899 */ /* 0x000fe4000800063f */
[----:B------:R-:W-:Y:S01]  /*0be0*/  USHF.L.U32 UR4, UR4, 0x1, URZ ;  /* 0x0000000104047899 */ /* 0x000fe2000800063f */
[----:B------:R-:W1:Y:S11]  /*0bf0*/  FENCE.VIEW.ASYNC.S ;  /* 0x00000000000073c6 */ /* 0x000e760000000000 */
[----:B-1----:R1:W2:Y:S01]  /*0c00*/  SYNCS.EXCH.64 URZ, [UR11+0x34400], UR4 ;  /* 0x034400040b3f75b2 */ /* 0x0022a20008000100 */
[----:B------:R1:W3:Y:S01]  /*0c10*/  SYNCS.EXCH.64 URZ, [UR11+0x34440], UR24 ;  /* 0x034440180b3f75b2 */ /* 0x0002e20008000100 */
[----:B------:R1:W4:Y:S01]  /*0c20*/  SYNCS.EXCH.64 URZ, [UR11+0x34408], UR4 ;  /* 0x034408040b3f75b2 */ /* 0x0003220008000100 */
[----:B------:R1:W1:Y:S01]  /*0c30*/  SYNCS.EXCH.64 URZ, [UR11+0x34448], UR24 ;  /* 0x034448180b3f75b2 */ /* 0x0002620008000100 */
        /* <DEDUP_REMOVED lines=12> */
[----:B------:R-:W-:Y:S01]  /*0d00*/  NOP ;  /* 0x0000000000007918 */ /* 0x000fe20000000000 */
.L_x_2:
[----:B-1----:R-:W-:Y:S05]  /*0d10*/  BSYNC B0 ;  /* 0x0000000000007941 */ /* 0x002fea0003800000 */
.L_x_1:
[----:B------:R-:W1:Y:S01]  /*0d20*/  SHFL.IDX PT, R3, R24, RZ, 0x1f ;  /* 0x00001fff18037589 */ /* 0x000e6200000e0000 */
[----:B------:R-:W-:Y:S01]  /*0d30*/  UIADD3 UR18, UR26, -0x1, URZ ;  /* 0xffffffff1a127890 */ /* 0x000fe2000fffe03f */
[----:B------:R-:W-:Y:S01]  /*0d40*/  I2FP.F32.U32 R2, UR6 ;  /* 0x0000000600027c45 */ /* 0x000fe20008201000 */
[----:B------:R-:W-:Y:S01]  /*0d50*/  UISETP.LT.U32.AND UP6, UPT, UR43, 0x2, !UP1 ;  /* 0x000000022b00788c */ /* 0x000fe2000cfc1070 */
[----:B------:R-:W-:Y:S01]  /*0d60*/  NOP ;  /* 0x0000000000007918 */ /* 0x000fe20000000000 */
[----:B------:R-:W-:Y:S02]  /*0d70*/  UISETP.GE.U32.AND UP5, UPT, UR18, 0x2, UPT ;  /* 0x000000021200788c */ /* 0x000fe4000bfa6070 */
[----:B------:R-:W-:-:S04]  /*0d80*/  USEL UR47, URZ, 0x1, !UP6 ;  /* 0x000000013f2f7887 */ /* 0x000fc8000f000000 */
[----:B------:R-:W-:Y:S01]  /*0d90*/  USEL UR47, UR47, 0x2, UP5 ;  /* 0x000000022f2f7887 */ /* 0x000fe2000a800000 */
[----:B-1----:R-:W-:-:S13]  /*0da0*/  ISETP.NE.AND P1, PT, R3, RZ, PT ;  /* 0x000000ff0300720c */ /* 0x002fda0003f25270 */
[----:B------:R-:W-:Y:S05]  /*0db0*/  @P1 BRA `(.L_x_3) ;  /* 0x0000000000681947 */ /* 0x000fea0003800000 */
[----:B------:R-:W1:Y:S01]  /*0dc0*/  S2UR UR5, SR_CgaCtaId ;  /* 0x00000000000579c3 */ /* 0x000e620000008800 */
[----:B------:R-:W-:Y:S01]  /*0dd0*/  UMOV UR4, 0x400 ;  /* 0x0000040000047882 */ /* 0x000fe20000000000 */
[----:B------:R-:W-:Y:S01]  /*0de0*/  UMOV UR24, 0x1 ;  /* 0x0000000100187882 */ /* 0x000fe20000000000 */
[----:B------:R-:W-:Y:S01]  /*0df0*/  UMOV UR25, 0x2 ;  /* 0x0000000200197882 */ /* 0x000fe20000000000 */
[----:B------:R-:W-:Y:S01]  /*0e00*/  ELECT P1, URZ, PT ;  /* 0x00000000003f782f */ /* 0x000fe20003820000 */
[----:B-1----:R-:W-:Y:S02]  /*0e10*/  ULEA UR11, UR5, UR4, 0x18 ;  /* 0x00000004050b7291 */ /* 0x002fe4000f8ec03f */
[----:B------:R-:W-:-:S04]  /*0e20*/  UIADD3 UR4, -UR24, 0x100000, URZ ;  /* 0x0010000018047890 */ /* 0x000fc8000fffe13f */
[----:B------:R-:W-:Y:S02]  /*0e30*/  USHF.L.U32 UR5, UR4, 0xb, URZ ;  /* 0x0000000b04057899 */ /* 0x000fe4000800063f */
[----:B------:R-:W-:Y:S02]  /*0e40*/  USHF.L.U32 UR4, UR4, 0x1, URZ ;  /* 0x0000000104047899 */ /* 0x000fe4000800063f */
[----:B------:R-:W-:-:S04]  /*0e50*/  UIADD3 UR24, -UR25, 0x100000, URZ ;  /* 0x0010000019187890 */ /* 0x000fc8000fffe13f */
[----:B------:R-:W-:Y:S02]  /*0e60*/  USHF.L.U32 UR25, UR24, 0xb, URZ ;  /* 0x0000000b18197899 */ /* 0x000fe4000800063f */
[----:B------:R-:W-:Y:S01]  /*0e70*/  USHF.L.U32 UR24, UR24, 0x1, URZ ;  /* 0x0000000118187899 */ /* 0x000fe2000800063f */
[----:B------:R-:W1:Y:S03]  /*0e80*/  FENCE.VIEW.ASYNC.S ;  /* 0x00000000000073c6 */ /* 0x000e660000000000 */
[----:B-1----:R1:W1:Y:S08]  /*0e90*/  SYNCS.EXCH.64 URZ, [UR11+0x34480], UR4 ;  /* 0x034480040b3f75b2 */ /* 0x0022700008000100 */
        /* <DEDUP_REMOVED lines=12> */
.L_x_3:
[----:B------:R-:W2:Y:S01]  /*0f60*/  SHFL.IDX PT, R15, R24, RZ, 0x1f ;  /* 0x00001fff180f7589 */ /* 0x000ea200000e0000 */
[----:B-1----:R-:W-:Y:S01]  /*0f70*/  ULDC UR4, c[0x0][0x154] ;  /* 0x0000550000047ab9 */ /* 0x002fe20000000800 */
[----:B------:R-:W1:Y:S01]  /*0f80*/  LDC R13, c[0x0][0x148] ;  /* 0x00005200ff0d7b82 */ /* 0x000e620000000800 */
[----:B------:R-:W-:Y:S01]  /*0f90*/  FMUL R12, R2, UR4 ;  /* 0x00000004020c7c20 */ /* 0x000fe20008400000 */
[----:B------:R-:W-:Y:S01]  /*0fa0*/  UISETP.EQ.AND UP6, UPT, UR43, 0x2, !UP1 ;  /* 0x000000022b00788c */ /* 0x000fe2000cfc2270 */
[----:B------:R-:W-:Y:S01]  /*0fb0*/  I2FP.F32.U32 R2, UR42 ;  /* 0x0000002a00027c45 */ /* 0x000fe20008201000 */
[----:B------:R-:W-:Y:S01]  /*0fc0*/  ULDC UR4, c[0x0][0x150] ;  /* 0x0000540000047ab9 */ /* 0x000fe20000000800 */
[----:B------:R-:W-:Y:S01]  /*0fd0*/  NOP ;  /* 0x0000000000007918 */ /* 0x000fe20000000000 */
[----:B------:R-:W-:Y:S01]  /*0fe0*/  USEL UR61, URZ, 0x1, !UP6 ;  /* 0x000000013f3d7887 */ /* 0x000fe2000f000000 */
[----:B------:R-:W3:Y:S01]  /*0ff0*/  F2I.U32.TRUNC.NTZ R12, R12 ;  /* 0x0000000c000c7305 */ /* 0x000ee2000020f000 */
[----:B------:R-:W-:-:S02]  /*1000*/  FMUL R16, R2, UR4 ;  /* 0x0000000402107c20 */ /* 0x000fc40008400000 */
[----:B------:R-:W-:Y:S01]  /*1010*/  USEL UR61, UR61, 0x2, UP5 ;  /* 0x000000023d3d7887 */ /* 0x000fe2000a800000 */
[----:B--2---:R-:W-:Y:S01]  /*1020*/  ISETP.NE.AND P1, PT, R15, RZ, PT ;  /* 0x000000ff0f00720c */ /* 0x004fe20003f25270 */
[----:B---3--:R-:W-:-:S04]  /*1030*/  IMAD.MOV R14, RZ, RZ, -R12 ;  /* 0x000000ffff0e7224 */ /* 0x008fc800078e0a0c */
[----:B-1----:R-:W-:-:S08]  /*1040*/  IMAD R21, R13, R14, UR6 ;  /* 0x000000060d157e24 */ /* 0x002fd0000f8e020e */
[----:B------:R-:W-:Y:S05]  /*1050*/  @P1 BRA `(.L_x_4) ;  /* 0x0000000000581947 */ /* 0x000fea0003800000 */
[----:B------:R-:W1:Y:S01]  /*1060*/  S2UR UR5, SR_CgaCtaId ;  /* 0x00000000000579c3 */ /* 0x000e620000008800 */
[----:B------:R-:W-:Y:S01]  /*1070*/  UMOV UR4, 0x400 ;  /* 0x0000040000047882 */ /* 0x000fe20000000000 */
[----:B------:R-:W-:Y:S01]  /*1080*/  UMOV UR11, 0x20 ;  /* 0x00000020000b7882 */ /* 0x000fe20000000000 */
[----:B------:R-:W-:Y:S01]  /*1090*/  UMOV UR24, 0x80 ;  /* 0x0000008000187882 */ /* 0x000fe20000000000 */
[----:B------:R-:W-:Y:S01]  /*10a0*/  ELECT P1, URZ, PT ;  /* 0x00000000003f782f */ /* 0x000fe20003820000 */
        /* <DEDUP_REMOVED lines=10> */
[----:B------:R1:W1:Y:S01]  /*1150*/  SYNCS.EXCH.64 URZ, [UR6+0x344e8], UR4 ;  /* 0x0344e804063f75b2 */ /* 0x0002620008000100 */
[----:B------:R1:W1:Y:S01]  /*1160*/  SYNCS.EXCH.64 URZ, [UR6+0x34508], UR24 ;  /* 0x03450818063f75b2 */ /* 0x0002620008000100 */
[----:B------:R1:W1:Y:S01]  /*1170*/  SYNCS.EXCH.64 URZ, [UR6+0x344f0], UR4 ;  /* 0x0344f004063f75b2 */ /* 0x0002620008000100 */
[----:B------:R1:W1:Y:S01]  /*1180*/  SYNCS.EXCH.64 URZ, [UR6+0x34510], UR24 ;  /* 0x03451018063f75b2 */ /* 0x0002620008000100 */
[----:B------:R1:W1:Y:S01]  /*1190*/  SYNCS.EXCH.64 URZ, [UR6+0x344f8], UR4 ;  /* 0x0344f804063f75b2 */ /* 0x0002620008000100 */
[----:B------:R1:W1:Y:S01]  /*11a0*/  SYNCS.EXCH.64 URZ, [UR6+0x34518], UR24 ;  /* 0x03451818063f75b2 */ /* 0x0002620008000100 */
[----:B------:R-:W-:Y:S01]  /*11b0*/  NOP ;  /* 0x0000000000007918 */ /* 0x000fe20000000000 */
.L_x_4:
[----:B------:R-:W4:Y:S01]  /*11c0*/  SHFL.IDX PT, R14, R24, RZ, 0x1f ;  /* 0x00001fff180e7589 */ /* 0x000f2200000e0000 */
[----:B------:R-:W-:Y:S02]  /*11d0*/  SHF.R.S32.HI R2, RZ, 0x1f, R19 ;  /* 0x0000001fff027819 */ /* 0x000fe40000011413 */
[----:B------:R-:W-:Y:S01]  /*11e0*/  ELECT P1, URZ, PT ;  /* 0x00000000003f782f */ /* 0x000fe20003820000 */
[----:B------:R-:W2:Y:S01]  /*11f0*/  LDC R17, c[0x0][0x144] ;  /* 0x00005100ff117b82 */ /* 0x000ea20000000800 */
[----:B------:R-:W3:Y:S01]  /*1200*/  SHFL.IDX PT, R12, R24, RZ, 0x1f ;  /* 0x00001fff180c7589 */ /* 0x000ee200000e0000 */
[----:B------:R-:W-:Y:S02]  /*1210*/  LEA.HI R2, R2, R19, RZ, 0x7 ;  /* 0x0000001302027211 */ /* 0x000fe400078f38ff */
[----:B------:R-:W-:Y:S01]  /*1220*/  ELECT P2, URZ, PT ;  /* 0x00000000003f782f */ /* 0x000fe20003840000 */
[----:B------:R-:W3:Y:S01]  /*1230*/  F2I.U32.TRUNC.NTZ R16, R16 ;  /* 0x0000001000107305 */ /* 0x000ee2000020f000 */
[----:B------:R-:W-:Y:S01]  /*1240*/  UMOV UR11, 0x20 ;  /* 0x00000020000b7882 */ /* 0x000fe20000000000 */
[----:B------:R-:W-:Y:S01]  /*1250*/  LOP3.LUT R2, R2, 0xffffff80, RZ, 0xc0, !PT ;  /* 0xffffff8002027812 */ /* 0x000fe200078ec0ff */
[----:B-1----:R-:W-:Y:S01]  /*1260*/  UMOV UR25, 0x80 ;  /* 0x0000008000197882 */ /* 0x002fe20000000000 */
[----:B------:R-:W-:Y:S01]  /*1270*/  NOP ;  /* 0x0000000000007918 */ /* 0x000fe20000000000 */
[----:B------:R-:W-:Y:S01]  /*1280*/  IMAD.MOV.U32 R23, RZ, RZ, 0x1 ;  /* 0x00000001ff177424 */ /* 0x000fe200078e00ff */
[----:B------:R-:W-:Y:S01]  /*1290*/  ULDC UR60, c[0x0][0xc] ;  /* 0x00000300003c7ab9 */ /* 0x000fe20000000800 */
[----:B------:R-:W-:Y:S01]  /*12a0*/  IMAD.IADD R13, R19, 0x1, -R2 ;  /* 0x00000001130d7824 */ /* 0x000fe200078e0a02 */
[----:B----4-:R-:W-:-:S04]  /*12b0*/  ISETP.NE.OR P1, PT, R14, RZ, !P1 ;  /* 0x000000ff0e00720c */ /* 0x010fc80004f25670 */
[----:B------:R-:W-:Y:S02]  /*12c0*/  SHF.R.S32.HI R14, RZ, 0x1f, R13 ;  /* 0x0000001fff0e7819 */ /* 0x000fe4000001140d */
[----:B---3--:R-:W-:Y:S02]  /*12d0*/  ISETP.NE.OR P2, PT, R12, RZ, !P2 ;  /* 0x000000ff0c00720c */ /* 0x008fe40005745670 */
[----:B------:R-:W-:Y:S02]  /*12e0*/  LEA.HI R2, R14, R13, RZ, 0x3 ;  /* 0x0000000d0e027211 */ /* 0x000fe400078f18ff */
[----:B------:R-:W-:Y:S02]  /*12f0*/  SHF.R.S32.HI R12, RZ, 0x1f, R3 ;  /* 0x0000001fff0c7819 */ /* 0x000fe40000011403 */
[--C-:B------:R-:W-:Y:S02]  /*1300*/  SHF.R.S32.HI R15, RZ, 0x3, R2.reuse ;  /* 0x00000003ff0f7819 */ /* 0x100fe40000011402 */
[----:B------:R-:W-:Y:S01]  /*1310*/  SHF.R.S32.HI R2, RZ, 0x1f, R2 ;  /* 0x0000001fff027819 */ /* 0x000fe20000011402 */
[----:B------:R-:W-:Y:S01]  /*1320*/  VOTEU.ALL UP6, P1 ;  /* 0x00000000003f7886 */ /* 0x000fe200008c0000 */
[----:B------:R-:W-:-:S02]  /*1330*/  LEA.HI R12, R12, R3, RZ, 0x2 ;  /* 0x000000030c0c7211 */ /* 0x000fc400078f10ff */
[----:B------:R-:W-:Y:S01]  /*1340*/  LEA.HI R2, R2, R15, RZ, 0x2 ;  /* 0x0000000f02027211 */ /* 0x000fe200078f10ff */
[----:B------:R-:W-:Y:S01]  /*1350*/  VOTEU.ALL UP5, P2 ;  /* 0x00000000003f7886 */ /* 0x000fe200010a0000 */
[----:B------:R-:W-:Y:S01]  /*1360*/  LOP3.LUT R12, R12, 0x3ffffffc, RZ, 0xc0, !PT ;  /* 0x3ffffffc0c0c7812 */ /* 0x000fe200078ec0ff */
[----:B------:R-:W1:Y:S01]  /*1370*/  @!UP6 S2UR UR5, SR_CgaCtaId ;  /* 0x000000000005e9c3 */ /* 0x000e620000008800 */
[----:B------:R-:W-:Y:S01]  /*1380*/  LOP3.LUT R2, R2, 0xfffffffc, RZ, 0xc0, !PT ;  /* 0xfffffffc02027812 */ /* 0x000fe200078ec0ff */
[----:B------:R-:W-:Y:S01]  /*1390*/  @!UP6 UMOV UR4, 0x400 ;  /* 0x000004000004e882 */ /* 0x000fe20000000000 */
[----:B------:R-:W-:Y:S01]  /*13a0*/  IADD3 R3, R3, -R12, RZ ;  /* 0x8000000c03037210 */ /* 0x000fe20007ffe0ff */
[----:B------:R-:W-:Y:S02]  /*13b0*/  IMAD.MOV R12, RZ, RZ, -R16 ;  /* 0x000000ffff0c7224 */ /* 0x000fe400078e0a10 */
[----:B------:R-:W-:Y:S02]  /*13c0*/  IMAD.IADD R2, R15, 0x1, -R2 ;  /* 0x000000010f027824 */ /* 0x000fe400078e0a02 */
[----:B------:R-:W3:Y:S01]  /*13d0*/  @!UP5 S2UR UR24, SR_CgaCtaId ;  /* 0x000000000018d9c3 */ /* 0x000ee20000008800 */
[----:B--2---:R-:W-:-:S02]  /*13e0*/  IMAD R12, R17, R12, UR42 ;  /* 0x0000002a110c7e24 */ /* 0x004fc4000f8e020c */
[----:B------:R-:W-:Y:S02]  /*13f0*/  IMAD R2, R3, 0x4, R2 ;  /* 0x0000000403027824 */ /* 0x000fe400078e0202 */
[----:B------:R-:W-:-:S03]  /*1400*/  IMAD.MOV.U32 R16, RZ, RZ, -0x1 ;  /* 0xffffffffff107424 */ /* 0x000fc600078e00ff */
[----:B------:R-:W-:-:S04]  /*1410*/  LEA.HI R3, R2, R2, RZ, 0x1 ;  /* 0x0000000202037211 */ /* 0x000fc800078f08ff */
[----:B------:R-:W-:Y:S01]  /*1420*/  LOP3.LUT R3, R3, 0xfffffffe, RZ, 0xc0, !PT ;  /* 0xfffffffe03037812 */ /* 0x000fe200078ec0ff */
[----:B-1----:R-:W-:-:S04]  /*1430*/  @!UP6 ULEA UR6, UR5, UR4, 0x18 ;  /* 0x000000040506e291 */ /* 0x002fc8000f8ec03f */
[----:B------:R-:W-:Y:S01]  /*1440*/  IMAD.IADD R3, R2, 0x1, -R3 ;  /* 0x0000000102037824 */ /* 0x000fe200078e0a03 */
[----:B------:R-:W-:-:S04]  /*1450*/  @!UP6 UIADD3 UR4, -UR11, 0x100000, URZ ;  /* 0x001000000b04e890 */ /* 0x000fc8000fffe13f */
[----:B------:R-:W-:Y:S02]  /*1460*/  @!UP6 USHF.L.U32 UR5, UR4, 0xb, URZ ;  /* 0x0000000b0405e899 */ /* 0x000fe4000800063f */
[----:B------:R-:W-:Y:S01]  /*1470*/  @!UP6 USHF.L.U32 UR4, UR4, 0x1, URZ ;  /* 0x000000010404e899 */ /* 0x000fe2000800063f */
[----:B------:R-:W-:Y:S01]  /*1480*/  VOTEU.ALL UP6, P1 ;  /* 0x00000000003f7886 */ /* 0x000fe200008c0000 */
[----:B------:R-:W-:Y:S01]  /*1490*/  @!UP5 UMOV UR11, 0x400 ;  /* 0x00000400000bd882 */ /* 0x000fe20000000000 */
[----:B------:R-:W-:Y:S01]  /*14a0*/  ISETP.NE.AND P3, PT, R3, R12, PT ;  /* 0x0000000c0300720c */ /* 0x000fe20003f65270 */
[----:B------:R-:W-:Y:S01]  /*14b0*/  IMAD.SHL.U32 R3, R2, 0x4, RZ ;  /* 0x0000000402037824 */ /* 0x000fe200078e00ff */
[----:B---3--:R-:W-:Y:S02]  /*14c0*/  @!UP5 ULEA UR11, UR24, UR11, 0x18 ;  /* 0x0000000b180bd291 */ /* 0x008fe4000f8ec03f */
[----:B------:R-:W-:-:S04]  /*14d0*/  @!UP5 UIADD3 UR24, -UR25, 0x100000, URZ ;  /* 0x001000001918d890 */ /* 0x000fc8000fffe13f */
[----:B------:R-:W-:Y:S02]  /*14e0*/  @!UP5 USHF.L.U32 UR25, UR24, 0xb, URZ ;  /* 0x0000000b1819d899 */ /* 0x000fe4000800063f */
[----:B------:R-:W-:Y:S01]  /*14f0*/  @!UP5 USHF.L.U32 UR24, UR24, 0x1, URZ ;  /* 0x000000011818d899 */ /* 0x000fe2000800063f */
[----:B------:R-:W-:Y:S01]  /*1500*/  LOP3.LUT R22, R2, 0xc, R3, 0x78, !PT ;  /* 0x0000000c02167812 */ /* 0x000fe200078e7803 */
[----:B------:R-:W-:Y:S01]  /*1510*/  VOTEU.ALL UP5, P1 ;  /* 0x00000000003f7886 */ /* 0x000fe200008a0000 */
[----:B------:R-:W1:Y:S01]  /*1520*/  LDC R3, c[0x0][0x140] ;  /* 0x00005000ff037b82 */ /* 0x000e620000000800 */
[----:B------:R-:W-:Y:S02]  /*1530*/  LOP3.LUT P1, RZ, R13, 0x7, RZ, 0xc0, !PT ;  /* 0x000000070dff7812 */ /* 0x000fe4000782c0ff */
[C---:B------:R-:W-:Y:S02]  /*1540*/  @P3 LEA.HI R2, R22.reuse, R22, RZ, 0x1 ;  /* 0x0000001616023211 */ /* 0x040fe400078f08ff */
[----:B------:R-:W-:Y:S01]  /*1550*/  ISETP.LT.U32.AND P1, PT, R22, 0x2, !P1 ;  /* 0x000000021600780c */ /* 0x000fe20004f21070 */
[----:B------:R-:W2:Y:S02]  /*1560*/  FENCE.VIEW.ASYNC.S ;  /* 0x00000000000073c6 */ /* 0x000ea40000000000 */
[----:B--2---:R-:W2:Y:S01]  /*1570*/  @!UP6 SYNCS.EXCH.64 URZ, [UR6+0x34520], UR4 ;  /* 0x03452004063fe5b2 */ /* 0x004ea20008000100 */
[----:B------:R-:W-:Y:S01]  /*1580*/  VOTEU.ALL UP6, P2 ;  /* 0x00000000003f7886 */ /* 0x000fe200010c0000 */
[----:B------:R-:W-:Y:S01]  /*1590*/  @P3 SHF.R.S32.HI R2, RZ, 0x1, R2 ;  /* 0x00000001ff023819 */ /* 0x000fe20000011402 */
[----:B------:R3:W4:Y:S01]  /*15a0*/  @!UP5 SYNCS.EXCH.64 URZ, [UR6+0x34528], UR4 ;  /* 0x03452804063fd5b2 */ /* 0x0007220008000100 */
[----:B------:R-:W-:Y:S01]  /*15b0*/  VOTEU.ALL UP5, P2 ;  /* 0x00000000003f7886 */ /* 0x000fe200010a0000 */
[----:B------:R-:W-:Y:S01]  /*15c0*/  NOP ;  /* 0x0000000000007918 */ /* 0x000fe20000000000 */
[----:B---3--:R-:W-:Y:S01]  /*15d0*/  UMOV UR4, URZ ;  /* 0x0000003f00047c82 */ /* 0x008fe20008000000 */
[----:B------:R-:W-:Y:S01]  /*15e0*/  ULDC.U8 UR5, c[0x0][0x900] ;  /* 0x0002400000057ab9 */ /* 0x000fe20000000000 */
[----:B------:R3:W1:Y:S01]  /*15f0*/  @!UP6 SYNCS.EXCH.64 URZ, [UR11+0x34530], UR24 ;  /* 0x034530180b3fe5b2 */ /* 0x0006620008000100 */
[----:B------:R-:W-:Y:S01]  /*1600*/  VOTEU.ALL UP6, P2 ;  /* 0x00000000003f7886 */ /* 0x000fe200010c0000 */
[----:B------:R3:W1:Y:S01]  /*1610*/  @!UP5 SYNCS.EXCH.64 URZ, [UR11+0x34538], UR24 ;  /* 0x034538180b3fd5b2 */ /* 0x0006620008000100 */
[----:B------:R-:W-:Y:S01]  /*1620*/  VOTEU.ALL UP5, P2 ;  /* 0x00000000003f7886 */ /* 0x000fe200010a0000 */
[----:B------:R-:W-:-:S02]  /*1630*/  @P3 ISETP.NE.AND P2, PT, R2, R21, PT ;  /* 0x000000150200320c */ /* 0x000fc40003f45270 */
[----:B------:R-:W-:Y:S02]  /*1640*/  SEL R2, RZ, 0x1, !P1 ;  /* 0x00000001ff027807 */ /* 0x000fe40004800000 */
[----:B-1----:R-:W-:Y:S02]  /*1650*/  ISETP.EQ.U32.AND P1, PT, R3, 0x1, PT ;  /* 0x000000010300780c */ /* 0x002fe40003f22070 */
[----:B------:R-:W-:-:S04]  /*1660*/  @P3 SEL R23, RZ, 0x1, P2 ;  /* 0x00000001ff173807 */ /* 0x000fc80001000000 */
[----:B------:R-:W-:Y:S01]  /*1670*/  LOP3.LUT R23, R23, R2, RZ, 0xc0, !PT ;  /* 0x0000000217177212 */ /* 0x000fe200078ec0ff */
[----:B------:R3:W1:Y:S01]  /*1680*/  @!UP6 SYNCS.EXCH.64 URZ, [UR11+0x34540], UR24 ;  /* 0x034540180b3fe5b2 */ /* 0x0006620008000100 */
[----:B------:R3:W1:Y:S01]  /*1690*/  @!UP5 SYNCS.EXCH.64 URZ, [UR11+0x34548], UR24 ;  /* 0x034548180b3fd5b2 */ /* 0x0006620008000100 */
[----:B------:R-:W-:-:S04]  /*16a0*/  NOP ;  /* 0x0000000000007918 */ /* 0x000fc80000000000 */
[----:B--234-:R-:W-:Y:S05]  /*16b0*/  @!P1 BRA `(.L_x_5) ;  /* 0x0000000000089947 */ /* 0x01cfea0003800000 */
[----:B-1----:R-:W-:Y:S01]  /*16c0*/  UCGABAR_ARV ;  /* 0x00000000000079c7 */ /* 0x002fe20008000000 */
[----:B------:R-:W-:Y:S05]  /*16d0*/  BRA `(.L_x_6) ;  /* 0x0000000000047947 */ /* 0x000fea0003800000 */
.L_x_5:
[----:B-1----:R-:W-:Y:S01]  /*16e0*/  NOP ;  /* 0x0000000000007918 */ /* 0x002fe20000000000 */
.L_x_6:
[----:B------:R-:W-:Y:S05]  /*16f0*/  @!P1 BRA `(.L_x_7) ;  /* 0x00000000000c9947 */ /* 0x000fea0003800000 */
[----:B------:R-:W-:Y:S01]  /*1700*/  UCGABAR_WAIT ;  /* 0x0000000000007dc7 */ /* 0x000fe20008000000 */
[----:B------:R-:W-:Y:S01]  /*1710*/  CCTL.IVALL ;  /* 0x00000000ff00798f */ /* 0x000fe20002000000 */
[----:B------:R-:W-:Y:S05]  /*1720*/  BRA `(.L_x_8) ;  /* 0x0000000000047947 */ /* 0x000fea0003800000 */
.L_x_7:
[----:B------:R-:W-:Y:S06]  /*1730*/  BAR.SYNC.DEFER_BLOCKING 0x0 ;  /* 0x0000000000007b1d */ /* 0x000fec0000010000 */
.L_x_8:
[----:B------:R-:W1:Y:S01]  /*1740*/  LDC.64 R26, c[0x0][0x8f8] ;  /* 0x00023e00ff1a7b82 */ /* 0x000e620000000a00 */
[----:B------:R-:W-:Y:S01]  /*1750*/  IMAD.U32 R2, RZ, RZ, UR7 ;  /* 0x00000007ff027e24 */ /* 0x000fe2000f8e00ff */
[----:B------:R-:W-:Y:S01]  /*1760*/  ISETP.NE.AND P2, PT, RZ, UR5, PT ;  /* 0x00000005ff007c0c */ /* 0x000fe2000bf45270 */
[----:B------:R-:W-:Y:S01]  /*1770*/  UMOV UR5, URZ ;  /* 0x0000003f00057c82 */ /* 0x000fe20008000000 */
[----:B------:R-:W-:Y:S01]  /*1780*/  UMOV UR6, URZ ;  /* 0x0000003f00067c82 */ /* 0x000fe20008000000 */
[----:B------:R-:W-:Y:S01]  /*1790*/  UMOV UR11, URZ ;  /* 0x0000003f000b7c82 */ /* 0x000fe20008000000 */
[----:B------:R-:W-:Y:S01]  /*17a0*/  IMAD.MOV.U32 R17, RZ, RZ, -0x1 ;  /* 0xffffffffff117424 */ /* 0x000fe200078e00ff */
[----:B------:R-:W-:Y:S01]  /*17b0*/  P2R R21, PR, RZ, 0x4 ;  /* 0x00000004ff157803 */ /* 0x000fe20000000000 */
[----:B------:R-:W-:Y:S01]  /*17c0*/  IMAD.MOV.U32 R18, RZ, RZ, -0x1 ;  /* 0xffffffffff127424 */ /* 0x000fe200078e00ff */
[----:B-1----:R-:W-:-:S04]  /*17d0*/  ISETP.LE.U32.AND P1, PT, R26, UR8, PT ;  /* 0x000000081a007c0c */ /* 0x002fc8000bf23070 */
[----:B------:R-:W-:-:S13]  /*17e0*/  ISETP.GE.U32.AND.EX P1, PT, R2, R27, PT, P1 ;  /* 0x0000001b0200720c */ /* 0x000fda0003f26110 */
[----:B------:R-:W-:Y:S05]  /*17f0*/  @P2 BRA P1, `(.L_x_9) ;  /* 0x0000001800002947 */ /* 0x000fea0000800000 */
[----:B------:R-:W-:Y:S01]  /*1800*/  ISETP.LE.U32.AND P1, PT, R6, UR8, PT ;  /* 0x0000000806007c0c */ /* 0x000fe2000bf23070 */
[----:B------:R-:W-:Y:S01]  /*1810*/  UMOV UR5, URZ ;  /* 0x0000003f00057c82 */ /* 0x000fe20008000000 */
[----:B------:R-:W-:Y:S01]  /*1820*/  MOV R3, UR7 ;  /* 0x0000000700037c02 */ /* 0x000fe20008000f00 */
[----:B------:R-:W-:Y:S01]  /*1830*/  UMOV UR6, URZ ;  /* 0x0000003f00067c82 */ /* 0x000fe20008000000 */
[----:B------:R-:W-:Y:S01]  /*1840*/  UMOV UR11, URZ ;  /* 0x0000003f000b7c82 */ /* 0x000fe20008000000 */
[----:B------:R-:W-:Y:S01]  /*1850*/  UMOV UR4, URZ ;  /* 0x0000003f00047c82 */ /* 0x000fe20008000000 */
[----:B------:R-:W-:-:S13]  /*1860*/  ISETP.GE.U32.AND.EX P1, PT, R3, R7, PT, P1 ;  /* 0x000000070300720c */ /* 0x000fda0003f26110 */
[----:B------:R-:W-:Y:S05]  /*1870*/  @!P1 BRA `(.L_x_10) ;  /* 0x0000001000cc9947 */ /* 0x000fea0003800000 */
[----:B------:R-:W-:Y:S02]  /*1880*/  VIADD R7, R9, 0x20 ;  /* 0x0000002009077836 */ /* 0x000fe40000000000 */
[----:B------:R-:W-:Y:S02]  /*1890*/  IMAD.MOV.U32 R3, RZ, RZ, R9 ;  /* 0x000000ffff037224 */ /* 0x000fe400078e0009 */
[----:B-----5:R-:W-:Y:S01]  /*18a0*/  IMAD.MOV.U32 R12, RZ, RZ, R8 ;  /* 0x000000ffff0c7224 */ /* 0x020fe200078e0008 */
[----:B------:R-:W-:-:S13]  /*18b0*/  ISETP.GE.AND P1, PT, R7, R0, PT ;  /* 0x000000000700720c */ /* 0x000fda0003f26270 */
[----:B------:R-:W1:Y:S01]  /*18c0*/  @!P1 LDC.64 R26, c[0x0][0x918] ;  /* 0x00024600ff1a9b82 */ /* 0x000e620000000a00 */
[----:B------:R-:W-:Y:S01]  /*18d0*/  @!P1 VIADD R17, R3, 0x20 ;  /* 0x0000002003119836 */ /* 0x000fe20000000000 */
[----:B------:R-:W-:Y:S02]  /*18e0*/  UIADD3 UR16, UP5, UR16, -0x1, URZ ;  /* 0xffffffff10107890 */ /* 0x000fe4000ffbe03f */
[----:B------:R-:W-:Y:S01]  /*18f0*/  UIADD3 UR14, UP6, UR14, -0x1, URZ ;  /* 0xffffffff0e0e7890 */ /* 0x000fe2000ffde03f */
[----:B------:R-:W-:Y:S01]  /*1900*/  BSSY B0, `(.L_x_11) ;  /* 0x0000051000007945 */ /* 0x000fe20003800000 */
[----:B------:R-:W-:Y:S01]  /*1910*/  UIADD3.X UR17, UR17, -0x1, URZ, UP5, !UPT ;  /* 0xffffffff11117890 */ /* 0x000fe2000affe43f */
[----:B-1----:R-:W-:-:S04]  /*1920*/  @!P1 IMAD.WIDE R26, R17, 0xc, R26 ;  /* 0x0000000c111a9825 */ /* 0x002fc800078e021a */
[----:B------:R-:W-:Y:S01]  /*1930*/  IMAD.MOV.U32 R17, RZ, RZ, R10 ;  /* 0x000000ffff117224 */ /* 0x000fe200078e000a */
[----:B------:R1:W5:Y:S04]  /*1940*/  @!P1 LDG.E R8, desc[UR38][R26.64] ;  /* 0x000000261a089981 */ /* 0x000368000c1e1900 */
[----:B------:R1:W5:Y:S01]  /*1950*/  @!P1 LDG.E R10, desc[UR38][R26.64+0x4] ;  /* 0x000004261a0a9981 */ /* 0x000362000c1e1900 */
[----:B------:R-:W-:Y:S01]  /*1960*/  ISETP.GE.AND P1, PT, R3, R0, PT ;  /* 0x000000000300720c */ /* 0x000fe20003f26270 */
[----:B------:R-:W-:Y:S01]  /*1970*/  UIADD3.X UR15, UR15, -0x1, URZ, UP6, !UPT ;  /* 0xffffffff0f0f7890 */ /* 0x000fe2000b7fe43f */
[----:B------:R-:W-:Y:S01]  /*1980*/  IMAD.MOV.U32 R6, RZ, RZ, RZ ;  /* 0x000000ffff067224 */ /* 0x000fe200078e00ff */
[----:B------:R-:W-:Y:S01]  /*1990*/  UIADD3 UR4, UR9, -0x1, URZ ;  /* 0xffffffff09047890 */ /* 0x000fe2000fffe03f */
[----:B------:R-:W-:Y:S01]  /*19a0*/  IMAD.MOV.U32 R2, RZ, RZ, RZ ;  /* 0x000000ffff027224 */ /* 0x000fe200078e00ff */
[----:B------:R-:W-:Y:S01]  /*19b0*/  UIADD3 UR5, UR10, -0x1, URZ ;  /* 0xffffffff0a057890 */ /* 0x000fe2000fffe03f */
[----:B------:R-:W-:-:S02]  /*19c0*/  IMAD.MOV.U32 R30, RZ, RZ, 0x7fffffff ;  /* 0x7fffffffff1e7424 */ /* 0x000fc400078e00ff */
[----:B------:R-:W-:-:S05]  /*19d0*/  IMAD.MOV.U32 R31, RZ, RZ, RZ ;  /* 0x000000ffff1f7224 */ /* 0x000fca00078e00ff */
[----:B-1----:R-:W-:Y:S05]  /*19e0*/  @P1 BRA `(.L_x_12) ;  /* 0x0000000400081947 */ /* 0x002fea0003800000 */
[----:B------:R-:W-:Y:S02]  /*19f0*/  PLOP3.LUT P3, PT, PT, PT, UP0, 0x80, 0x0 ;  /* 0x000000000000781c */ /* 0x000fe40003f6f008 */
[C---:B------:R-:W-:Y:S02]  /*1a00*/  IADD3 R18, P2, R17.reuse, UR16, RZ ;  /* 0x0000001011127c10 */ /* 0x040fe4000ff5e0ff */
[C---:B------:R-:W-:Y:S02]  /*1a10*/  IADD3 R30, P1, R12.reuse, UR14, RZ ;  /* 0x0000000e0c1e7c10 */ /* 0x040fe4000ff3e0ff */
[----:B------:R-:W-:Y:S02]  /*1a20*/  LEA.HI.X.SX32 R25, R17, UR17, 0x1, P2 ;  /* 0x0000001111197c11 */ /* 0x000fe400090f0eff */
[----:B------:R-:W-:-:S05]  /*1a30*/  LEA.HI.X.SX32 R31, R12, UR15, 0x1, P1 ;  /* 0x0000000f0c1f7c11 */ /* 0x000fca00088f0eff */
[----:B------:R-:W-:Y:S05]  /*1a40*/  @!P3 BRA `(.L_x_13) ;  /* 0x000000000030b947 */ /* 0x000fea0003800000 */
[----:B------:R-:W-:Y:S02]  /*1a50*/  ULDC UR6, c[0x0][0x8dc] ;  /* 0x0002370000067ab9 */ /* 0x000fe40000000800 */
[----:B------:R-:W-:-:S05]  /*1a60*/  IADD3 R17, P1, R30, UR6, RZ ;  /* 0x000000061e117c10 */ /* 0x000fca000ff3e0ff */
[----:B------:R-:W-:-:S04]  /*1a70*/  IMAD.X R31, RZ, RZ, R31, P1 ;  /* 0x000000ffff1f7224 */ /* 0x000fc800008e061f */
[----:B------:R-:W-:-:S04]  /*1a80*/  IMAD.WIDE.U32 R4, R31, UR20, RZ ;  /* 0x000000141f047c25 */ /* 0x000fc8000f8e00ff */
[----:B------:R-:W-:-:S04]  /*1a90*/  IMAD.WIDE.U32 R26, P1, R17, UR21, R4 ;  /* 0x00000015111a7c25 */ /* 0x000fc8000f820004 */
[----:B------:R-:W-:Y:S01]  /*1aa0*/  IMAD.WIDE.U32 R4, R17, UR20, RZ ;  /* 0x0000001411047c25 */ /* 0x000fe2000f8e00ff */
[----:B------:R-:W-:-:S03]  /*1ab0*/  IADD3.X R29, RZ, RZ, RZ, P1, !PT ;  /* 0x000000ffff1d7210 */ /* 0x000fc60000ffe4ff */
[----:B------:R-:W-:Y:S01]  /*1ac0*/  IMAD.MOV.U32 R28, RZ, RZ, R27 ;  /* 0x000000ffff1c7224 */ /* 0x000fe200078e001b */
[----:B------:R-:W-:-:S05]  /*1ad0*/  IADD3 RZ, P1, R5, R26, RZ ;  /* 0x0000001a05ff7210 */ /* 0x000fca0007f3e0ff */
[----:B------:R-:W-:-:S04]  /*1ae0*/  IMAD.WIDE.U32.X R4, R31, UR21, R28, P1 ;  /* 0x000000151f047c25 */ /* 0x000fc800088e041c */
[----:B------:R-:W-:Y:S02]  /*1af0*/  IMAD.MOV.U32 R30, RZ, RZ, R4 ;  /* 0x000000ffff1e7224 */ /* 0x000fe400078e0004 */
[----:B------:R-:W-:-:S07]  /*1b00*/  IMAD.MOV.U32 R31, RZ, RZ, R5 ;  /* 0x000000ffff1f7224 */ /* 0x000fce00078e0005 */
.L_x_13:
[----:B------:R-:W-:Y:S05]  /*1b10*/  @!P0 BRA `(.L_x_14) ;  /* 0x0000000000308947 */ /* 0x000fea0003800000 */
[----:B------:R-:W-:Y:S02]  /*1b20*/  ULDC UR6, c[0x0][0x8f4] ;  /* 0x00023d0000067ab9 */ /* 0x000fe40000000800 */
[----:B------:R-:W-:-:S05]  /*1b30*/  IADD3 R17, P1, R18, UR6, RZ ;  /* 0x0000000612117c10 */ /* 0x000fca000ff3e0ff */
[----:B------:R-:W-:-:S04]  /*1b40*/  IMAD.X R25, RZ, RZ, R25, P1 ;  /* 0x000000ffff197224 */ /* 0x000fc800008e0619 */
[----:B------:R-:W-:-:S04]  /*1b50*/  IMAD.WIDE.U32 R4, R25, UR22, RZ ;  /* 0x0000001619047c25 */ /* 0x000fc8000f8e00ff */
[----:B------:R-:W-:-:S04]  /*1b60*/  IMAD.WIDE.U32 R26, P1, R17, UR23, R4 ;  /* 0x00000017111a7c25 */ /* 0x000fc8000f820004 */
[----:B------:R-:W-:-:S04]  /*1b70*/  IMAD.WIDE.U32 R4, R17, UR22, RZ ;  /* 0x0000001611047c25 */ /* 0x000fc8000f8e00ff */
[----:B------:R-:W-:Y:S01]  /*1b80*/  IMAD.X R29, RZ, RZ, RZ, P1 ;  /* 0x000000ffff1d7224 */ /* 0x000fe200008e06ff */
[----:B------:R-:W-:Y:S01]  /*1b90*/  IADD3 RZ, P1, R5, R26, RZ ;  /* 0x0000001a05ff7210 */ /* 0x000fe20007f3e0ff */
[----:B------:R-:W-:-:S04]  /*1ba0*/  IMAD.MOV.U32 R28, RZ, RZ, R27 ;  /* 0x000000ffff1c7224 */ /* 0x000fc800078e001b */
[----:B------:R-:W-:-:S04]  /*1bb0*/  IMAD.WIDE.U32.X R4, R25, UR23, R28, P1 ;  /* 0x0000001719047c25 */ /* 0x000fc800088e041c */
[----:B------:R-:W-:Y:S02]  /*1bc0*/  IMAD.MOV.U32 R18, RZ, RZ, R4 ;  /* 0x000000ffff127224 */ /* 0x000fe400078e0004 */
[----:B------:R-:W-:-:S07]  /*1bd0*/  IMAD.MOV.U32 R25, RZ, RZ, R5 ;  /* 0x000000ffff197224 */ /* 0x000fce00078e0005 */
.L_x_14:
[----:B------:R-:W-:Y:S02]  /*1be0*/  SHF.R.U64 R4, R18, UR31, R25 ;  /* 0x0000001f12047c19 */ /* 0x000fe40008001219 */
[----:B------:R-:W-:-:S03]  /*1bf0*/  SHF.R.U64 R5, R30, UR27, R31 ;  /* 0x0000001b1e057c19 */ /* 0x000fc6000800121f */
[----:B------:R-:W-:Y:S02]  /*1c00*/  VIADD R18, R4, UR5 ;  /* 0x0000000504127c36 */ /* 0x000fe40008000000 */
[----:B------:R-:W-:-:S03]  /*1c10*/  VIADD R25, R5, UR4 ;  /* 0x0000000405197c36 */ /* 0x000fc60008000000 */
[----:B------:R-:W-:Y:S02]  /*1c20*/  IABS R12, R18 ;  /* 0x00000012000c7213 */ /* 0x000fe40000000000 */
[----:B------:R-:W-:-:S03]  /*1c30*/  IABS R17, R25 ;  /* 0x0000001900117213 */ /* 0x000fc60000000000 */
[----:B------:R-:W-:-:S04]  /*1c40*/  IMAD.HI.U32 R5, R12, UR19, RZ ;  /* 0x000000130c057c27 */ /* 0x000fc8000f8e00ff */
[----:B------:R-:W-:-:S04]  /*1c50*/  IMAD.HI.U32 R4, R17, UR13, RZ ;  /* 0x0000000d11047c27 */ /* 0x000fc8000f8e00ff */
[----:B------:R-:W-:Y:S02]  /*1c60*/  IMAD R5, R5, UR12, R12 ;  /* 0x0000000c05057c24 */ /* 0x000fe4000f8e020c */
[----:B------:R-:W-:Y:S02]  /*1c70*/  IMAD R4, R4, UR30, R17 ;  /* 0x0000001e04047c24 */ /* 0x000fe4000f8e0211 */
[----:B------:R-:W-:Y:S01]  /*1c80*/  IMAD.U32 R17, RZ, RZ, UR32 ;  /* 0x00000020ff117e24 */ /* 0x000fe2000f8e00ff */
[----:B------:R-:W-:Y:S01]  /*1c90*/  ISETP.LT.U32.AND P2, PT, R5, UR28, PT ;  /* 0x0000001c05007c0c */ /* 0x000fe2000bf41070 */
[----:B------:R-:W-:Y:S01]  /*1ca0*/  IMAD.U32 R12, RZ, RZ, UR33 ;  /* 0x00000021ff0c7e24 */ /* 0x000fe2000f8e00ff */
[----:B------:R-:W-:-:S11]  /*1cb0*/  ISETP.LT.U32.AND P1, PT, R4, UR29, PT ;  /* 0x0000001d04007c0c */ /* 0x000fd6000bf21070 */
[----:B------:R-:W-:Y:S01]  /*1cc0*/  @!P2 VIADD R5, R5, -UR28 ;  /* 0x8000001c0505ac36 */ /* 0x000fe20008000000 */
[----:B------:R-:W-:Y:S02]  /*1cd0*/  ISETP.GE.AND P2, PT, R25, RZ, PT ;  /* 0x000000ff1900720c */ /* 0x000fe40003f46270 */
[----:B------:R-:W-:Y:S02]  /*1ce0*/  @!P1 IADD3 R4, R4, -UR29, RZ ;  /* 0x8000001d04049c10 */ /* 0x000fe4000fffe0ff */
[----:B------:R-:W-:Y:S02]  /*1cf0*/  ISETP.LT.U32.AND P4, PT, R5, UR28, PT ;  /* 0x0000001c05007c0c */ /* 0x000fe4000bf81070 */
[----:B------:R-:W-:Y:S02]  /*1d00*/  ISETP.LT.U32.AND P3, PT, R4, UR29, PT ;  /* 0x0000001d04007c0c */ /* 0x000fe4000bf61070 */
[----:B------:R-:W-:-:S09]  /*1d10*/  ISETP.GE.AND P1, PT, R18, RZ, PT ;  /* 0x000000ff1200720c */ /* 0x000fd20003f26270 */
[----:B------:R-:W-:Y:S01]  /*1d20*/  @!P4 VIADD R5, R5, -UR28 ;  /* 0x8000001c0505cc36 */ /* 0x000fe20008000000 */
[----:B------:R-:W-:Y:S01]  /*1d30*/  PLOP3.LUT P4, PT, PT, PT, UP2, 0x80, 0x0 ;  /* 0x000000000000781c */ /* 0x000fe20003f8f028 */
[----:B------:R-:W-:Y:S01]  /*1d40*/  @!P3 VIADD R4, R4, -UR29 ;  /* 0x8000001d0404bc36 */ /* 0x000fe20008000000 */
[----:B------:R-:W-:Y:S01]  /*1d50*/  PLOP3.LUT P3, PT, PT, PT, UP4, 0x80, 0x0 ;  /* 0x000000000000781c */ /* 0x000fe20003f6f048 */
[----:B------:R-:W-:Y:S01]  /*1d60*/  @!P1 IMAD.MOV R5, RZ, RZ, -R5 ;  /* 0x000000ffff059224 */ /* 0x000fe200078e0a05 */
[----:B------:R-:W-:Y:S01]  /*1d70*/  PLOP3.LUT P1, PT, PT, PT, UP3, 0x80, 0x0 ;  /* 0x000000000000781c */ /* 0x000fe20003f2f038 */
[----:B------:R-:W-:-:S03]  /*1d80*/  @!P2 IMAD.MOV R4, RZ, RZ, -R4 ;  /* 0x000000ffff04a224 */ /* 0x000fc600078e0a04 */
[----:B------:R-:W-:Y:S02]  /*1d90*/  SEL R5, R12, R5, !P4 ;  /* 0x000000050c057207 */ /* 0x000fe40006000000 */
[----:B------:R-:W-:-:S03]  /*1da0*/  SEL R4, R17, R4, !P3 ;  /* 0x0000000411047207 */ /* 0x000fc60005800000 */
[----:B------:R-:W-:Y:S02]  /*1db0*/  IMAD.IADD R5, R18, 0x1, -R5 ;  /* 0x0000000112057824 */ /* 0x000fe400078e0a05 */
[----:B------:R-:W-:-:S05]  /*1dc0*/  IMAD.IADD R30, R25, 0x1, -R4 ;  /* 0x00000001191e7824 */ /* 0x000fca00078e0a04 */
[----:B------:R-:W-:Y:S01]  /*1dd0*/  SEL R4, R5, R30, !P1 ;  /* 0x0000001e05047207 */ /* 0x000fe20004800000 */
[----:B------:R-:W-:-:S03]  /*1de0*/  IMAD R30, R30, R5, RZ ;  /* 0x000000051e1e7224 */ /* 0x000fc600078e02ff */
[----:B------:R-:W-:Y:S02]  /*1df0*/  SHF.R.S32.HI R5, RZ, 0x1f, R4 ;  /* 0x0000001fff057819 */ /* 0x000fe40000011404 */
[----:B------:R-:W-:-:S07]  /*1e00*/  SHF.R.S32.HI R31, RZ, 0x1f, R30 ;  /* 0x0000001fff1f7819 */ /* 0x000fce000001141e */
.L_x_12:
[----:B------:R-:W-:Y:S05]  /*1e10*/  BSYNC B0 ;  /* 0x0000000000007941 */ /* 0x000fea0003800000 */
.L_x_11:
[----:B------:R-:W1:Y:S01]  /*1e20*/  SHFL.UP PT, R17, R30, 0x1, RZ ;  /* 0x042000001e117989 */ /* 0x000e6200000e00ff */
[C---:B------:R-:W-:Y:S02]  /*1e30*/  ISETP.NE.AND P2, PT, R9.reuse, RZ, PT ;  /* 0x000000ff0900720c */ /* 0x040fe40003f45270 */
[C---:B------:R-:W-:Y:S01]  /*1e40*/  ISETP.GE.U32.AND P3, PT, R9.reuse, 0x2, PT ;  /* 0x000000020900780c */ /* 0x040fe20003f66070 */
[----:B------:R-:W2:Y:S01]  /*1e50*/  SHFL.UP PT, R12, R31, 0x1, RZ ;  /* 0x042000001f0c7989 */ /* 0x000ea200000e00ff */
[C---:B------:R-:W-:Y:S02]  /*1e60*/  ISETP.GE.U32.AND P4, PT, R9.reuse, 0x4, PT ;  /* 0x000000040900780c */ /* 0x040fe40003f86070 */
[C---:B------:R-:W-:Y:S02]  /*1e70*/  ISETP.GE.U32.AND P5, PT, R9.reuse, 0x8, PT ;  /* 0x000000080900780c */ /* 0x040fe40003fa6070 */
[----:B------:R-:W-:Y:S02]  /*1e80*/  ISETP.GE.U32.AND P6, PT, R9, 0x10, PT ;  /* 0x000000100900780c */ /* 0x000fe40003fc6070 */
[----:B-1----:R-:W-:-:S02]  /*1e90*/  SEL R17, R17, RZ, P2 ;  /* 0x000000ff11117207 */ /* 0x002fc40001000000 */
[----:B--2---:R-:W-:Y:S02]  /*1ea0*/  SEL R12, R12, RZ, P2 ;  /* 0x000000ff0c0c7207 */ /* 0x004fe40001000000 */
[----:B------:R-:W-:-:S04]  /*1eb0*/  IADD3 R26, P1, R17, R30, RZ ;  /* 0x0000001e111a7210 */ /* 0x000fc80007f3e0ff */
[----:B------:R-:W-:Y:S01]  /*1ec0*/  IADD3.X R25, R12, R31, RZ, P1, !PT ;  /* 0x0000001f0c197210 */ /* 0x000fe20000ffe4ff */
[----:B------:R-:W1:Y:S04]  /*1ed0*/  SHFL.UP PT, R17, R26, 0x2, RZ ;  /* 0x044000001a117989 */ /* 0x000e6800000e00ff */
[----:B------:R-:W2:Y:S01]  /*1ee0*/  SHFL.UP PT, R12, R25, 0x2, RZ ;  /* 0x04400000190c7989 */ /* 0x000ea200000e00ff */
[----:B-1----:R-:W-:-:S04]  /*1ef0*/  SEL R17, R17, RZ, P3 ;  /* 0x000000ff11117207 */ /* 0x002fc80001800000 */
[----:B------:R-:W-:Y:S02]  /*1f00*/  IADD3 R18, P1, R17, R26, RZ ;  /* 0x0000001a11127210 */ /* 0x000fe40007f3e0ff */
[----:B--2---:R-:W-:-:S03]  /*1f10*/  SEL R12, R12, RZ, P3 ;  /* 0x000000ff0c0c7207 */ /* 0x004fc60001800000 */
[----:B------:R-:W1:Y:S02]  /*1f20*/  SHFL.UP PT, R17, R18, 0x4, RZ ;  /* 0x0480000012117989 */ /* 0x000e6400000e00ff */
[----:B------:R-:W-:-:S05]  /*1f30*/  IMAD.X R27, R12, 0x1, R25, P1 ;  /* 0x000000010c1b7824 */ /* 0x000fca00008e0619 */
        /* <DEDUP_REMOVED lines=15> */
[----:B--2---:R-:W-:-:S05]  /*2030*/  SEL R12, R12, RZ, P6 ;  /* 0x000000ff0c0c7207 */ /* 0x004fca0003000000 */
[----:B------:R-:W-:Y:S01]  /*2040*/  IMAD.X R25, R12, 0x1, R27, P1 ;  /* 0x000000010c197824 */ /* 0x000fe200008e061b */
[----:B------:R-:W-:-:S04]  /*2050*/  ISETP.GT.U32.AND P1, PT, R17, UR8, PT ;  /* 0x0000000811007c0c */ /* 0x000fc8000bf24070 */
[----:B------:R-:W-:-:S13]  /*2060*/  ISETP.GT.U32.AND.EX P1, PT, R25, UR7, PT, P1 ;  /* 0x0000000719007c0c */ /* 0x000fda000bf24110 */
[----:B------:R-:W-:-:S04]  /*2070*/  VOTE.ANY R12, PT, P1 ;  /* 0x00000000000c7806 */ /* 0x000fc800008e0100 */
[----:B------:R-:W-:-:S13]  /*2080*/  ISETP.NE.AND P1, PT, R12, RZ, PT ;  /* 0x000000ff0c00720c */ /* 0x000fda0003f25270 */
[----:B------:R-:W-:Y:S05]  /*2090*/  @P1 BRA `(.L_x_15) ;  /* 0x0000000800701947 */ /* 0x000fea0003800000 */
[----:B------:R-:W1:Y:S01]  /*20a0*/  LDC R0, c[0x0][0x910] ;  /* 0x00024400ff007b82 */ /* 0x000e620000000800 */
[----:B------:R-:W-:Y:S01]  /*20b0*/  IMAD.MOV.U32 R28, RZ, RZ, R17 ;  /* 0x000000ffff1c7224 */ /* 0x000fe200078e0011 */
[----:B------:R-:W-:Y:S01]  /*20c0*/  ULDC UR19, c[0x0][0x8f4] ;  /* 0x00023d0000137ab9 */ /* 0x000fe20000000800 */
[----:B------:R-:W-:Y:S01]  /*20d0*/  IMAD.MOV.U32 R29, RZ, RZ, R25 ;  /* 0x000000ffff1d7224 */ /* 0x000fe200078e0019 */
[----:B------:R-:W-:Y:S01]  /*20e0*/  ULDC UR6, c[0x0][0x8dc] ;  /* 0x0002370000067ab9 */ /* 0x000fe20000000800 */
[----:B------:R-:W-:Y:S01]  /*20f0*/  ULDC UR22, c[0x0][0x8d8] ;  /* 0x0002360000167ab9 */ /* 0x000fe20000000800 */
[----:B------:R-:W-:Y:S01]  /*2100*/  ULDC UR23, c[0x0][0x8f0] ;  /* 0x00023c0000177ab9 */ /* 0x000fe20000000800 */
[----:B------:R-:W-:Y:S01]  /*2110*/  ULDC.64 UR12, c[0x0][0x8d0] ;  /* 0x00023400000c7ab9 */ /* 0x000fe20000000a00 */
[----:B------:R-:W-:-:S05]  /*2120*/  ULDC.64 UR20, c[0x0][0x8e8] ;  /* 0x00023a0000147ab9 */ /* 0x000fca0000000a00 */
.L_x_20:
[----:B------:R-:W-:Y:S01]  /*2130*/  IMAD.MOV.U32 R3, RZ, RZ, R7 ;  /* 0x000000ffff037224 */ /* 0x000fe200078e0007 */
[----:B-----5:R-:W-:Y:S01]  /*2140*/  MOV R12, R8 ;  /* 0x00000008000c7202 */ /* 0x020fe20000000f00 */
[----:B------:R-:W-:-:S05]  /*2150*/  VIADD R7, R7, 0x20 ;  /* 0x0000002007077836 */ /* 0x000fca0000000000 */
[----:B-1----:R-:W-:-:S13]  /*2160*/  ISETP.GE.AND P1, PT, R7, R0, PT ;  /* 0x000000000700720c */ /* 0x002fda0003f26270 */
[----:B------:R-:W1:Y:S01]  /*2170*/  @!P1 LDC.64 R26, c[0x0][0x918] ;  /* 0x00024600ff1a9b82 */ /* 0x000e620000000a00 */
[----:B------:R-:W-:Y:S01]  /*2180*/  @!P1 VIADD R17, R3, 0x20 ;  /* 0x0000002003119836 */ /* 0x000fe20000000000 */
[----:B------:R2:W3:Y:S01]  /*2190*/  SHFL.IDX PT, R2, R29, 0x1f, 0x1f ;  /* 0x03e01f001d027f89 */ /* 0x0004e200000e0000 */
[----:B------:R-:W-:Y:S03]  /*21a0*/  BSSY B0, `(.L_x_16) ;  /* 0x0000066000007945 */ /* 0x000fe60003800000 */
[----:B------:R2:W4:Y:S01]  /*21b0*/  SHFL.IDX PT, R6, R28, 0x1f, 0x1f ;  /* 0x03e01f001c067f89 */ /* 0x00052200000e0000 */
[----:B-1----:R-:W-:-:S04]  /*21c0*/  @!P1 IMAD.WIDE R26, R17, 0xc, R26 ;  /* 0x0000000c111a9825 */ /* 0x002fc800078e021a */
[----:B------:R-:W-:Y:S01]  /*21d0*/  IMAD.MOV.U32 R17, RZ, RZ, R10 ;  /* 0x000000ffff117224 */ /* 0x000fe200078e000a */
[----:B------:R2:W5:Y:S04]  /*21e0*/  @!P1 LDG.E R8, desc[UR38][R26.64] ;  /* 0x000000261a089981 */ /* 0x000568000c1e1900 */
[----:B------:R2:W5:Y:S01]  /*21f0*/  @!P1 LDG.E R10, desc[UR38][R26.64+0x4] ;  /* 0x000004261a0a9981 */ /* 0x000562000c1e1900 */
[----:B------:R-:W-:Y:S01]  /*2200*/  ISETP.GE.AND P1, PT, R3, R0, PT ;  /* 0x000000000300720c */ /* 0x000fe20003f26270 */
[----:B------:R-:W-:Y:S02]  /*2210*/  IMAD.MOV.U32 R30, RZ, RZ, 0x7fffffff ;  /* 0x7fffffffff1e7424 */ /* 0x000fe400078e00ff */
[----:B------:R-:W-:-:S10]  /*2220*/  IMAD.MOV.U32 R31, RZ, RZ, RZ ;  /* 0x000000ffff1f7224 */ /* 0x000fd400078e00ff */
[----:B--234-:R-:W-:Y:S05]  /*2230*/  @P1 BRA `(.L_x_17) ;  /* 0x0000000400701947 */ /* 0x01cfea0003800000 */
[----:B------:R-:W-:Y:S02]  /*2240*/  IABS R33, R20 ;  /* 0x0000001400217213 */ /* 0x000fe40000000000 */
[C---:B------:R-:W-:Y:S02]  /*2250*/  IADD3 R18, P1, R12.reuse, UR14, RZ ;  /* 0x0000000e0c127c10 */ /* 0x040fe4000ff3e0ff */
[----:B------:R-:W1:Y:S02]  /*2260*/  I2F.RP R4, R33 ;  /* 0x0000002100047306 */ /* 0x000e640000209400 */
[----:B------:R-:W-:Y:S02]  /*2270*/  LEA.HI.X.SX32 R25, R12, UR15, 0x1, P1 ;  /* 0x0000000f0c197c11 */ /* 0x000fe400088f0eff */
[----:B------:R-:W-:-:S04]  /*2280*/  IADD3 R12, P1, R17, UR16, RZ ;  /* 0x00000010110c7c10 */ /* 0x000fc8000ff3e0ff */
[----:B------:R-:W-:Y:S02]  /*2290*/  LEA.HI.X.SX32 R17, R17, UR17, 0x1, P1 ;  /* 0x0000001111117c11 */ /* 0x000fe400088f0eff */
[----:B------:R-:W-:Y:S01]  /*22a0*/  PLOP3.LUT P1, PT, PT, PT, UP0, 0x80, 0x0 ;  /* 0x000000000000781c */ /* 0x000fe20003f2f008 */
[----:B-1----:R-:W1:Y:S02]  /*22b0*/  MUFU.RCP R4, R4 ;  /* 0x0000000400047308 */ /* 0x002e640000001000 */
[----:B-1----:R-:W-:-:S06]  /*22c0*/  VIADD R5, R4, 0xffffffe ;  /* 0x0ffffffe04057836 */ /* 0x002fcc0000000000 */
[----:B------:R-:W1:Y:S02]  /*22d0*/  F2I.FTZ.U32.TRUNC.NTZ R35, R5 ;  /* 0x0000000500237305 */ /* 0x000e64000021f000 */
[----:B-1----:R-:W-:Y:S02]  /*22e0*/  IMAD.MOV R30, RZ, RZ, -R35 ;  /* 0x000000ffff1e7224 */ /* 0x002fe400078e0a23 */
[----:B------:R-:W-:Y:S05]  /*22f0*/  @!P1 BRA `(.L_x_18) ;  /* 0x00000000002c9947 */ /* 0x000fea0003800000 */
        /* <DEDUP_REMOVED lines=9> */
[----:B------:R-:W-:Y:S01]  /*2390*/  IMAD.MOV.U32 R18, RZ, RZ, R4 ;  /* 0x000000ffff127224 */ /* 0x000fe200078e0004 */
[----:B------:R-:W-:-:S07]  /*23a0*/  MOV R25, R5 ;  /* 0x0000000500197202 */ /* 0x000fce0000000f00 */
.L_x_18:
        /* <DEDUP_REMOVED lines=12> */
.L_x_19:
[----:B------:R-:W-:Y:S01]  /*2470*/  SHF.R.U64 R12, R12, UR23, R17 ;  /* 0x000000170c0c7c19 */ /* 0x000fe20008001211 */
[----:B------:R-:W-:Y:S01]  /*2480*/  IMAD.MOV.U32 R4, RZ, RZ, R30 ;  /* 0x000000ffff047224 */ /* 0x000fe200078e001e */
[----:B------:R-:W-:Y:S02]  /*2490*/  IABS R5, R20 ;  /* 0x0000001400057213 */ /* 0x000fe40000000000 */
[----:B------:R-:W-:Y:S01]  /*24a0*/  SHF.R.U64 R18, R18, UR22, R25 ;  /* 0x0000001612127c19 */ /* 0x000fe20008001219 */
[----:B------:R-:W-:Y:S01]  /*24b0*/  VIADD R17, R12, UR5 ;  /* 0x000000050c117c36 */ /* 0x000fe20008000000 */
[----:B------:R-:W-:Y:S01]  /*24c0*/  IABS R30, R11 ;  /* 0x0000000b001e7213 */ /* 0x000fe20000000000 */
[----:B------:R-:W-:Y:S01]  /*24d0*/  IMAD.MOV R27, RZ, RZ, -R5 ;  /* 0x000000ffff1b7224 */ /* 0x000fe200078e0a05 */
[----:B------:R-:W-:Y:S01]  /*24e0*/  MOV R5, R35 ;  /* 0x0000002300057202 */ /* 0x000fe20000000f00 */
[----:B------:R-:W-:Y:S01]  /*24f0*/  IMAD R12, R4, R33, RZ ;  /* 0x00000021040c7224 */ /* 0x000fe200078e02ff */
[----:B------:R-:W-:Y:S01]  /*2500*/  IABS R26, R17 ;  /* 0x00000011001a7213 */ /* 0x000fe20000000000 */
[----:B------:R-:W-:-:S02]  /*2510*/  IMAD.MOV.U32 R4, RZ, RZ, RZ ;  /* 0x000000ffff047224 */ /* 0x000fc400078e00ff */
[----:B------:R-:W-:Y:S02]  /*2520*/  VIADD R18, R18, UR4 ;  /* 0x0000000412127c36 */ /* 0x000fe40008000000 */
[----:B------:R-:W-:-:S03]  /*2530*/  IMAD.HI.U32 R4, R35, R12, R4 ;  /* 0x0000000c23047227 */ /* 0x000fc600078e0004 */
[----:B------:R-:W-:Y:S01]  /*2540*/  IABS R29, R18 ;  /* 0x00000012001d7213 */ /* 0x000fe20000000000 */
[----:B------:R-:W-:Y:S01]  /*2550*/  IMAD.MOV.U32 R5, RZ, RZ, R26 ;  /* 0x000000ffff057224 */ /* 0x000fe200078e001a */
[----:B------:R-:W-:Y:S01]  /*2560*/  IABS R26, R11 ;  /* 0x0000000b001a7213 */ /* 0x000fe20000000000 */
[----:B------:R-:W-:Y:S02]  /*2570*/  IMAD.MOV.U32 R12, RZ, RZ, R27 ;  /* 0x000000ffff0c7224 */ /* 0x000fe400078e001b */
[----:B------:R-:W-:Y:S01]  /*2580*/  IMAD.HI.U32 R4, R4, R5, RZ ;  /* 0x0000000504047227 */ /* 0x000fe200078e00ff */
[----:B------:R-:W1:Y:S03]  /*2590*/  I2F.RP R27, R26 ;  /* 0x0000001a001b7306 */ /* 0x000e660000209400 */
[----:B------:R-:W-:-:S05]  /*25a0*/  IMAD R12, R4, R12, R5 ;  /* 0x0000000c040c7224 */ /* 0x000fca00078e0205 */
[----:B------:R-:W-:Y:S01]  /*25b0*/  ISETP.GT.U32.AND P1, PT, R33, R12, PT ;  /* 0x0000000c2100720c */ /* 0x000fe20003f24070 */
[----:B-1----:R-:W1:-:S12]  /*25c0*/  MUFU.RCP R27, R27 ;  /* 0x0000001b001b7308 */ /* 0x002e580000001000 */
[----:B------:R-:W-:Y:S02]  /*25d0*/  @!P1 IMAD.IADD R12, R12, 0x1, -R33 ;  /* 0x000000010c0c9824 */ /* 0x000fe400078e0a21 */
[----:B-1----:R-:W-:-:S04]  /*25e0*/  VIADD R4, R27, 0xffffffe ;  /* 0x0ffffffe1b047836 */ /* 0x002fc80000000000 */
[----:B------:R1:W2:Y:S02]  /*25f0*/  F2I.FTZ.U32.TRUNC.NTZ R5, R4 ;  /* 0x0000000400057305 */ /* 0x0002a4000021f000 */
[----:B-1----:R-:W-:Y:S02]  /*2600*/  IMAD.MOV.U32 R4, RZ, RZ, RZ ;  /* 0x000000ffff047224 */ /* 0x002fe400078e00ff */
[----:B--2---:R-:W-:-:S04]  /*2610*/  IMAD.MOV R28, RZ, RZ, -R5 ;  /* 0x000000ffff1c7224 */ /* 0x004fc800078e0a05 */
[----:B------:R-:W-:-:S04]  /*2620*/  IMAD.MOV.U32 R25, RZ, RZ, R28 ;  /* 0x000000ffff197224 */ /* 0x000fc800078e001c */
[----:B------:R-:W-:-:S04]  /*2630*/  IMAD R25, R25, R26, RZ ;  /* 0x0000001a19197224 */ /* 0x000fc800078e02ff */
[----:B------:R-:W-:Y:S01]  /*2640*/  IMAD.HI.U32 R28, R5, R25, R4 ;  /* 0x00000019051c7227 */ /* 0x000fe200078e0004 */
[----:B------:R-:W-:-:S03]  /*2650*/  MOV R5, R29 ;  /* 0x0000001d00057202 */ /* 0x000fc60000000f00 */
[----:B------:R-:W-:Y:S02]  /*2660*/  IMAD.MOV R25, RZ, RZ, -R30 ;  /* 0x000000ffff197224 */ /* 0x000fe400078e0a1e */
[----:B------:R-:W-:-:S04]  /*2670*/  IMAD.HI.U32 R4, R28, R5, RZ ;  /* 0x000000051c047227 */ /* 0x000fc800078e00ff */
[----:B------:R-:W-:-:S05]  /*2680*/  IMAD R5, R4, R25, R5 ;  /* 0x0000001904057224 */ /* 0x000fca00078e0205 */
[----:B------:R-:W-:-:S13]  /*2690*/  ISETP.GT.U32.AND P1, PT, R26, R5, PT ;  /* 0x000000051a00720c */ /* 0x000fda0003f24070 */
[----:B------:R-:W-:Y:S01]  /*26a0*/  @!P1 IMAD.IADD R5, R5, 0x1, -R26 ;  /* 0x0000000105059824 */ /* 0x000fe200078e0a1a */
[----:B------:R-:W-:-:S13]  /*26b0*/  ISETP.GT.U32.AND P1, PT, R33, R12, PT ;  /* 0x0000000c2100720c */ /* 0x000fda0003f24070 */
[----:B------:R-:W-:Y:S01]  /*26c0*/  @!P1 IMAD.IADD R12, R12, 0x1, -R33 ;  /* 0x000000010c0c9824 */ /* 0x000fe200078e0a21 */
[----:B------:R-:W-:-:S03]  /*26d0*/  ISETP.GT.U32.AND P1, PT, R26, R5, PT ;  /* 0x000000051a00720c */ /* 0x000fc60003f24070 */
[----:B------:R-:W-:-:S10]  /*26e0*/  IMAD.MOV.U32 R4, RZ, RZ, R12 ;  /* 0x000000ffff047224 */ /* 0x000fd400078e000c */
[----:B------:R-:W-:Y:S01]  /*26f0*/  @!P1 IMAD.IADD R5, R5, 0x1, -R26 ;  /* 0x0000000105059824 */ /* 0x000fe200078e0a1a */
[----:B------:R-:W-:-:S13]  /*2700*/  ISETP.GE.AND P1, PT, R17, RZ, PT ;  /* 0x000000ff1100720c */ /* 0x000fda0003f26270 */
[----:B------:R-:W-:Y:S01]  /*2710*/  @!P1 IMAD.MOV R4, RZ, RZ, -R4 ;  /* 0x000000ffff049224 */ /* 0x000fe200078e0a04 */
[----:B------:R-:W-:-:S13]  /*2720*/  ISETP.GE.AND P1, PT, R18, RZ, PT ;  /* 0x000000ff1200720c */ /* 0x000fda0003f26270 */
[----:B------:R-:W-:Y:S01]  /*2730*/  @!P1 IMAD.MOV R5, RZ, RZ, -R5 ;  /* 0x000000ffff059224 */ /* 0x000fe200078e0a05 */
[----:B------:R-:W-:-:S13]  /*2740*/  ISETP.NE.AND P1, PT, RZ, UR10, PT ;  /* 0x0000000aff007c0c */ /* 0x000fda000bf25270 */
[----:B------:R-:W-:Y:S02]  /*2750*/  @!P1 LOP3.LUT R4, RZ, UR10, RZ, 0x33, !PT ;  /* 0x0000000aff049c12 */ /* 0x000fe4000f8e33ff */
[----:B------:R-:W-:-:S03]  /*2760*/  ISETP.NE.AND P1, PT, RZ, UR9, PT ;  /* 0x00000009ff007c0c */ /* 0x000fc6000bf25270 */
[----:B------:R-:W-:-:S10]  /*2770*/  IMAD.IADD R4, R17, 0x1, -R4 ;  /* 0x0000000111047824 */ /* 0x000fd400078e0a04 */
[----:B------:R-:W-:Y:S02]  /*2780*/  @!P1 LOP3.LUT R5, RZ, UR9, RZ, 0x33, !PT ;  /* 0x00000009ff059c12 */ /* 0x000fe4000f8e33ff */
[----:B------:R-:W-:-:S03]  /*2790*/  PLOP3.LUT P1, PT, PT, PT, UP3, 0x80, 0x0 ;  /* 0x000000000000781c */ /* 0x000fc60003f2f038 */
[----:B------:R-:W-:-:S04]  /*27a0*/  IMAD.IADD R5, R18, 0x1, -R5 ;  /* 0x0000000112057824 */ /* 0x000fc800078e0a05 */
[CC--:B------:R-:W-:Y:S01]  /*27b0*/  IMAD R30, R4.reuse, R5.reuse, RZ ;  /* 0x00000005041e7224 */ /* 0x0c0fe200078e02ff */
[----:B------:R-:W-:-:S04]  /*27c0*/  SEL R17, R4, R5, !P1 ;  /* 0x0000000504117207 */ /* 0x000fc80004800000 */
[--C-:B------:R-:W-:Y:S01]  /*27d0*/  SHF.R.S32.HI R5, RZ, 0x1f, R17.reuse ;  /* 0x0000001fff057819 */ /* 0x100fe20000011411 */
[----:B------:R-:W-:Y:S01]  /*27e0*/  IMAD.MOV.U32 R4, RZ, RZ, R17 ;  /* 0x000000ffff047224 */ /* 0x000fe200078e0011 */
[----:B------:R-:W-:-:S07]  /*27f0*/  SHF.R.S32.HI R31, RZ, 0x1f, R30 ;  /* 0x0000001fff1f7819 */ /* 0x000fce000001141e */
.L_x_17:
[----:B------:R-:W-:Y:S05]  /*2800*/  BSYNC B0 ;  /* 0x0000000000007941 */ /* 0x000fea0003800000 */
.L_x_16:
[----:B------:R-:W1:Y:S04]  /*2810*/  SHFL.UP PT, R17, R30, 0x1, RZ ;  /* 0x042000001e117989 */ /* 0x000e6800000e00ff */
[----:B------:R-:W2:Y:S01]  /*2820*/  SHFL.UP PT, R12, R31, 0x1, RZ ;  /* 0x042000001f0c7989 */ /* 0x000ea200000e00ff */
[----:B-1----:R-:W-:Y:S02]  /*2830*/  SEL R17, R17, RZ, P2 ;  /* 0x000000ff11117207 */ /* 0x002fe40001000000 */
[----:B--2---:R-:W-:Y:S02]  /*2840*/  SEL R12, R12, RZ, P2 ;  /* 0x000000ff0c0c7207 */ /* 0x004fe40001000000 */
[----:B------:R-:W-:-:S04]  /*2850*/  IADD3 R18, P1, R17, R30, RZ ;  /* 0x0000001e11127210 */ /* 0x000fc80007f3e0ff */
[----:B------:R-:W-:Y:S01]  /*2860*/  IADD3.X R27, R12, R31, RZ, P1, !PT ;  /* 0x0000001f0c1b7210 */ /* 0x000fe20000ffe4ff */
[----:B------:R-:W1:Y:S04]  /*2870*/  SHFL.UP PT, R17, R18, 0x2, RZ ;  /* 0x0440000012117989 */ /* 0x000e6800000e00ff */
[----:B------:R-:W2:Y:S01]  /*2880*/  SHFL.UP PT, R12, R27, 0x2, RZ ;  /* 0x044000001b0c7989 */ /* 0x000ea200000e00ff */
[----:B-1----:R-:W-:Y:S02]  /*2890*/  SEL R17, R17, RZ, P3 ;  /* 0x000000ff11117207 */ /* 0x002fe40001800000 */
[----:B--2---:R-:W-:Y:S02]  /*28a0*/  SEL R12, R12, RZ, P3 ;  /* 0x000000ff0c0c7207 */ /* 0x004fe40001800000 */
[----:B------:R-:W-:-:S05]  /*28b0*/  IADD3 R28, P1, R17, R18, RZ ;  /* 0x00000012111c7210 */ /* 0x000fca0007f3e0ff */
[----:B------:R-:W-:Y:S01]  /*28c0*/  IMAD.X R25, R12, 0x1, R27, P1 ;  /* 0x000000010c197824 */ /* 0x000fe200008e061b */
        /* <DEDUP_REMOVED lines=18> */
[----:B------:R-:W-:-:S05]  /*29f0*/  IADD3 R28, P1, R17, R6, RZ ;  /* 0x00000006111c7210 */ /* 0x000fca0007f3e0ff */
[----:B------:R-:W-:Y:S01]  /*2a00*/  IMAD.X R29, R25, 0x1, R2, P1 ;  /* 0x00000001191d7824 */ /* 0x000fe200008e0602 */
[----:B------:R-:W-:-:S04]  /*2a10*/  ISETP.GT.U32.AND P1, PT, R28, UR8, PT ;  /* 0x000000081c007c0c */ /* 0x000fc8000bf24070 */
[----:B------:R-:W-:-:S13]  /*2a20*/  ISETP.GT.U32.AND.EX P1, PT, R29, UR7, PT, P1 ;  /* 0x000000071d007c0c */ /* 0x000fda000bf24110 */
[----:B------:R-:W-:-:S04]  /*2a30*/  VOTE.ANY R12, PT, P1 ;  /* 0x00000000000c7806 */ /* 0x000fc800008e0100 */
[----:B------:R-:W-:-:S13]  /*2a40*/  ISETP.NE.AND P1, PT, R12, RZ, PT ;  /* 0x000000ff0c00720c */ /* 0x000fda0003f25270 */
[----:B------:R-:W-:Y:S05]  /*2a50*/  @!P1 BRA `(.L_x_20) ;  /* 0xfffffff400b49947 */ /* 0x000fea000383ffff */
.L_x_15:
[----:B------:R-:W1:Y:S08]  /*2a60*/  BREV R12, R12 ;  /* 0x0000000c000c7301 */ /* 0x000e700000000000 */
[----:B-1----:R-:W1:Y:S02]  /*2a70*/  FLO.U32.SH R7, R12 ;  /* 0x0000000c00077300 */ /* 0x002e6400000e0400 */
[----:B-1----:R-:W1:Y:S02]  /*2a80*/  SHFL.IDX PT, R3, R3, R7, 0x1f ;  /* 0x00001f0703037589 */ /* 0x002e6400000e0000 */
[----:B-1----:R-:W-:-:S13]  /*2a90*/  R2UR UR4, R3 ;  /* 0x00000000030472ca */ /* 0x002fda00000e0000 */
[----:B------:R-:W-:-:S05]  /*2aa0*/  VIADD R29, R9, UR4 ;  /* 0x00000004091d7c36 */ /* 0x000fca0008000000 */
[----:B------:R-:W-:-:S13]  /*2ab0*/  ISETP.GE.AND P1, PT, R29, R0, PT ;  /* 0x000000001d00720c */ /* 0x000fda0003f26270 */
[----:B------:R-:W1:Y:S02]  /*2ac0*/  @!P1 LDC.64 R26, c[0x0][0x918] ;  /* 0x00024600ff1a9b82 */ /* 0x000e640000000a00 */
[----:B-1----:R-:W-:-:S05]  /*2ad0*/  @!P1 IMAD.WIDE R26, R29, 0xc, R26 ;  /* 0x0000000c1d1a9825 */ /* 0x002fca00078e021a */
[----:B-----5:R1:W5:Y:S04]  /*2ae0*/  @!P1 LDG.E R8, desc[UR38][R26.64] ;  /* 0x000000261a089981 */ /* 0x020368000c1e1900 */
[----:B------:R1:W5:Y:S01]  /*2af0*/  @!P1 LDG.E R10, desc[UR38][R26.64+0x4] ;  /* 0x000004261a0a9981 */ /* 0x000362000c1e1900 */
[----:B------:R-:W-:-:S03]  /*2b00*/  IADD3 R18, P1, P2, R17, R6, -R30 ;  /* 0x0000000611127210 */ /* 0x000fc60007a3e81e */
[----:B------:R-:W-:Y:S01]  /*2b10*/  SHFL.IDX PT, R6, R30, R7, 0x1f ;  /* 0x00001f071e067589 */ /* 0x000fe200000e0000 */
[----:B------:R-:W-:-:S03]  /*2b20*/  IADD3.X R28, R25, R2, ~R31, P1, P2 ;  /* 0x00000002191c7210 */ /* 0x000fc60000fe4c1f */
[----:B------:R-:W2:Y:S04]  /*2b30*/  SHFL.IDX PT, R18, R18, R7, 0x1f ;  /* 0x00001f0712127589 */ /* 0x000ea800000e0000 */
[----:B------:R-:W3:Y:S04]  /*2b40*/  SHFL.IDX PT, R28, R28, R7, 0x1f ;  /* 0x00001f071c1c7589 */ /* 0x000ee800000e0000 */
[----:B------:R-:W4:Y:S04]  /*2b50*/  SHFL.IDX PT, R2, R31, R7, 0x1f ;  /* 0x00001f071f027589 */ /* 0x000f2800000e0000 */
[----:B------:R-:W1:Y:S04]  /*2b60*/  SHFL.IDX PT, R5, R5, R7, 0x1f ;  /* 0x00001f0705057589 */ /* 0x000e6800000e0000 */
[----:B------:R4:W1:Y:S01]  /*2b70*/  SHFL.IDX PT, R4, R4, R7, 0x1f ;  /* 0x00001f0704047589 */ /* 0x00086200000e0000 */
[----:B--2---:R-:W-:-:S02]  /*2b80*/  R2UR UR5, R18 ;  /* 0x00000000120572ca */ /* 0x004fc400000e0000 */
[----:B---3--:R-:W-:Y:S01]  /*2b90*/  R2UR UR6, R28 ;  /* 0x000000001c0672ca */ /* 0x008fe200000e0000 */
[----:B----4-:R-:W-:-:S14]  /*2ba0*/  IMAD.MOV.U32 R7, RZ, RZ, R2 ;  /* 0x000000ffff077224 */ /* 0x010fdc00078e0002 */
.L_x_10:
[----:B------:R-:W-:Y:S01]  /*2bb0*/  ISETP.LE.AND P1, PT, R0, UR4, PT ;  /* 0x0000000400007c0c */ /* 0x000fe2000bf23270 */
[----:B------:R-:W-:Y:S02]  /*2bc0*/  IMAD.MOV.U32 R17, RZ, RZ, -0x1 ;  /* 0xffffffffff117424 */ /* 0x000fe400078e00ff */
[----:B------:R-:W-:-:S10]  /*2bd0*/  IMAD.MOV.U32 R18, RZ, RZ, -0x1 ;  /* 0xffffffffff127424 */ /* 0x000fd400078e00ff */
[----:B------:R-:W-:Y:S05]  /*2be0*/  @P1 BRA `(.L_x_9) ;  /* 0x0000000400041947 */ /* 0x000fea0003800000 */
[----:B------:R-:W-:Y:S01]  /*2bf0*/  UIADD3 UR14, UP2, -UR5, UR8, URZ ;  /* 0x00000008050e7290 */ /* 0x000fe2000ff5e13f */
[----:B------:R-:W2:Y:S01]  /*2c00*/  S2UR UR17, SR_CTAID.Y ;  /* 0x00000000001179c3 */ /* 0x000ea20000002600 */
[----:B------:R-:W-:Y:S01]  /*2c10*/  ULDC UR16, c[0x0][0x8c0] ;  /* 0x0002300000107ab9 */ /* 0x000fe20000000800 */
[----:B------:R-:W-:Y:S01]  /*2c20*/  ULDC UR20, c[0x0][0x8b0] ;  /* 0x00022c0000147ab9 */ /* 0x000fe20000000800 */
[----:B------:R-:W-:Y:S01]  /*2c30*/  UIADD3.X UR11, ~UR6, UR7, URZ, UP2, !UPT ;  /* 0x00000007060b7290 */ /* 0x000fe200097fe53f */
[--C-:B-1----:R-:W-:Y:S01]  /*2c40*/  SHF.R.U32.HI R27, RZ, UR20, R5.reuse ;  /* 0x00000014ff1b7c19 */ /* 0x102fe20008011605 */
[----:B------:R-:W-:Y:S01]  /*2c50*/  ULDC UR19, c[0x0][0x904] ;  /* 0x0002410000137ab9 */ /* 0x000fe20000000800 */
[----:B------:R-:W-:Y:S01]  /*2c60*/  ULDC UR12, c[0x0][0x8a8] ;  /* 0x00022a00000c7ab9 */ /* 0x000fe20000000800 */
[----:B------:R-:W-:Y:S01]  /*2c70*/  USHF.R.U32.HI UR15, URZ, UR16, UR11 ;  /* 0x000000103f0f7299 */ /* 0x000fe2000801160b */
[----:B------:R-:W-:Y:S01]  /*2c80*/  SHF.R.U64 R26, R4, UR20, R5 ;  /* 0x00000014041a7c19 */ /* 0x000fe20008001205 */
[----:B------:R-:W-:-:S02]  /*2c90*/  USHF.R.U64 UR14, UR14, UR16, UR11 ;  /* 0x000000100e0e7299 */ /* 0x000fc4000800120b */
[----:B------:R-:W-:Y:S02]  /*2ca0*/  USHF.R.U32.HI UR13, URZ, UR20, UR15 ;  /* 0x000000143f0d7299 */ /* 0x000fe4000801160f */
[----:B------:R-:W-:Y:S02]  /*2cb0*/  UIADD3 UR12, UR12, -0x1, URZ ;  /* 0xffffffff0c0c7890 */ /* 0x000fe4000fffe03f */
[----:B------:R-:W-:Y:S02]  /*2cc0*/  USHF.R.U32.HI UR21, URZ, UR19, UR13 ;  /* 0x000000133f157299 */ /* 0x000fe4000801160d */
[----:B------:R-:W-:Y:S02]  /*2cd0*/  USHF.R.U64 UR15, UR14, UR20, UR15 ;  /* 0x000000140e0f7299 */ /* 0x000fe4000800120f */
[----:B------:R-:W-:Y:S02]  /*2ce0*/  ULOP3.LUT UR14, UR14, UR12, URZ, 0xc0, !UPT ;  /* 0x0000000c0e0e7292 */ /* 0x000fe4000f8ec03f */
[----:B------:R-:W-:Y:S01]  /*2cf0*/  LOP3.LUT R0, R27, UR21, RZ, 0xfc, !PT ;  /* 0x000000151b007c12 */ /* 0x000fe2000f8efcff */
[----:B------:R-:W-:-:S02]  /*2d00*/  USHF.R.U64 UR13, UR15, UR19, UR13 ;  /* 0x000000130f0d7299 */ /* 0x000fc4000800120d */
[----:B--2---:R-:W-:Y:S01]  /*2d10*/  USEL UR11, UR42, UR17, !UP3 ;  /* 0x000000112a0b7287 */ /* 0x004fe2000d800000 */
[----:B------:R-:W-:-:S13]  /*2d20*/  ISETP.NE.U32.AND P1, PT, R0, RZ, PT ;  /* 0x000000ff0000720c */ /* 0x000fda0003f25070 */
[----:B------:R-:W-:Y:S05]  /*2d30*/  @!P1 BRA `(.L_x_21) ;  /* 0x0000000000149947 */ /* 0x000fea0003800000 */
[----:B------:R-:W-:-:S07]  /*2d40*/  MOV R12, 0x2d60 ;  /* 0x00002d60000c7802 */ /* 0x000fce0000000f00 */
[----:B-----5:R-:W-:Y:S05]  /*2d50*/  CALL.REL.NOINC `($__internal_0_$__cuda_sm20_div_u64) ;  /* 0x000000cc007c7944 */ /* 0x020fea0003c00000 */
[----:B------:R-:W-:-:S05]  /*2d60*/  IADD3 R12, -R0, RZ, RZ ;  /* 0x000000ff000c7210 */ /* 0x000fca0007ffe1ff */
[----:B------:R-:W-:Y:S01]  /*2d70*/  IMAD R12, R26, R12, UR13 ;  /* 0x0000000d1a0c7e24 */ /* 0x000fe2000f8e020c */
[----:B------:R-:W-:Y:S06]  /*2d80*/  BRA `(.L_x_22) ;  /* 0x0000000000507947 */ /* 0x000fec0003800000 */
.L_x_21:
[----:B------:R-:W1:Y:S01]  /*2d90*/  I2F.U32.RP R0, R26 ;  /* 0x0000001a00007306 */ /* 0x000e620000209000 */
[----:B------:R-:W-:-:S07]  /*2da0*/  ISETP.NE.U32.AND P3, PT, R26, RZ, PT ;  /* 0x000000ff1a00720c */ /* 0x000fce0003f65070 */
[----:B-1----:R-:W1:Y:S02]  /*2db0*/  MUFU.RCP R0, R0 ;  /* 0x0000000000007308 */ /* 0x002e640000001000 */
[----:B-1----:R-:W-:-:S06]  /*2dc0*/  VIADD R2, R0, 0xffffffe ;  /* 0x0ffffffe00027836 */ /* 0x002fcc0000000000 */
[----:B------:R1:W2:Y:S02]  /*2dd0*/  F2I.FTZ.U32.TRUNC.NTZ R3, R2 ;  /* 0x0000000200037305 */ /* 0x0002a4000021f000 */
[----:B-1----:R-:W-:Y:S02]  /*2de0*/  IMAD.MOV.U32 R2, RZ, RZ, RZ ;  /* 0x000000ffff027224 */ /* 0x002fe400078e00ff */
[----:B--2---:R-:W-:-:S04]  /*2df0*/  IMAD.MOV R17, RZ, RZ, -R3 ;  /* 0x000000ffff117224 */ /* 0x004fc800078e0a03 */
[----:B------:R-:W-:-:S04]  /*2e00*/  IMAD R17, R17, R26, RZ ;  /* 0x0000001a11117224 */ /* 0x000fc800078e02ff */
[----:B------:R-:W-:-:S06]  /*2e10*/  IMAD.HI.U32 R3, R3, R17, R2 ;  /* 0x0000001103037227 */ /* 0x000fcc00078e0002 */
[----:B------:R-:W-:-:S04]  /*2e20*/  IMAD.HI.U32 R0, R3, UR13, RZ ;  /* 0x0000000d03007c27 */ /* 0x000fc8000f8e00ff */
[----:B------:R-:W-:-:S04]  /*2e30*/  IMAD.MOV R3, RZ, RZ, -R0 ;  /* 0x000000ffff037224 */ /* 0x000fc800078e0a00 */
[----:B------:R-:W-:-:S05]  /*2e40*/  IMAD R3, R26, R3, UR13 ;  /* 0x0000000d1a037e24 */ /* 0x000fca000f8e0203 */
[----:B------:R-:W-:-:S13]  /*2e50*/  ISETP.GE.U32.AND P1, PT, R3, R26, PT ;  /* 0x0000001a0300720c */ /* 0x000fda0003f26070 */
[----:B------:R-:W-:Y:S02]  /*2e60*/  @P1 IMAD.IADD R3, R3, 0x1, -R26 ;  /* 0x0000000103031824 */ /* 0x000fe400078e0a1a */
[----:B------:R-:W-:-:S03]  /*2e70*/  @P1 VIADD R0, R0, 0x1 ;  /* 0x0000000100001836 */ /* 0x000fc60000000000 */
[----:B------:R-:W-:-:S13]  /*2e80*/  ISETP.GE.U32.AND P2, PT, R3, R26, PT ;  /* 0x0000001a0300720c */ /* 0x000fda0003f46070 */
[----:B------:R-:W-:Y:S01]  /*2e90*/  @P2 VIADD R0, R0, 0x1 ;  /* 0x0000000100002836 */ /* 0x000fe20000000000 */
[----:B------:R-:W-:-:S05]  /*2ea0*/  @!P3 LOP3.LUT R0, RZ, R26, RZ, 0x33, !PT ;  /* 0x0000001aff00b212 */ /* 0x000fca00078e33ff */
[----:B------:R-:W-:-:S04]  /*2eb0*/  IMAD.MOV R12, RZ, RZ, -R0 ;  /* 0x000000ffff0c7224 */ /* 0x000fc800078e0a00 */
[----:B------:R-:W-:-:S07]  /*2ec0*/  IMAD R12, R26, R12, UR13 ;  /* 0x0000000d1a0c7e24 */ /* 0x000fce000f8e020c */
.L_x_22:
[----:B------:R-:W1:Y:S01]  /*2ed0*/  LDC R25, c[0x0][0x8a8] ;  /* 0x00022a00ff197b82 */ /* 0x000e620000000800 */
[----:B------:R-:W-:Y:S01]  /*2ee0*/  ULDC UR13, c[0x0][0x904] ;  /* 0x00024100000d7ab9 */ /* 0x000fe20000000800 */
[----:B------:R-:W-:Y:S01]  /*2ef0*/  UMOV UR12, 0xffffffff ;  /* 0xffffffff000c7882 */ /* 0x000fe20000000000 */
[----:B------:R-:W-:Y:S01]  /*2f00*/  PLOP3.LUT P1, PT, PT, PT, UP3, 0x80, 0x0 ;  /* 0x000000000000781c */ /* 0x000fe20003f2f038 */
[----:B------:R-:W-:-:S04]  /*2f10*/  USHF.L.U32 UR12, UR12, UR13, URZ ;  /* 0x0000000d0c0c7299 */ /* 0x000fc8000800063f */
[----:B------:R-:W2:Y:S02]  /*2f20*/  LDC R17, c[0x0][0x8b8] ;  /* 0x00022e00ff117b82 */ /* 0x000ea40000000800 */
[----:B------:R-:W-:Y:S01]  /*2f30*/  LOP3.LUT R2, RZ, UR12, RZ, 0x33, !PT ;  /* 0x0000000cff027c12 */ /* 0x000fe2000f8e33ff */
[----:B------:R-:W-:Y:S02]  /*2f40*/  UMOV UR12, 0x1 ;  /* 0x00000001000c7882 */ /* 0x000fe40000000000 */
[----:B------:R-:W-:Y:S01]  /*2f50*/  USHF.L.U32 UR12, UR12, UR13, URZ ;  /* 0x0000000d0c0c7299 */ /* 0x000fe2000800063f */
[----:B------:R-:W-:Y:S02]  /*2f60*/  LOP3.LUT R3, R2, UR15, RZ, 0xc0, !PT ;  /* 0x0000000f02037c12 */ /* 0x000fe4000f8ec0ff */
[----:B------:R-:W-:Y:S02]  /*2f70*/  @P1 IMAD.U32 R18, RZ, RZ, UR4 ;  /* 0x00000004ff121e24 */ /* 0x000fe4000f8e00ff */
[----:B------:R-:W-:-:S02]  /*2f80*/  @!P1 IMAD.U32 R18, RZ, RZ, UR4 ;  /* 0x00000004ff129e24 */ /* 0x000fc4000f8e00ff */
[----:B------:R-:W-:Y:S02]  /*2f90*/  IMAD R0, R0, UR12, R3 ;  /* 0x0000000c00007c24 */ /* 0x000fe4000f8e0203 */
[----:B-1----:R-:W-:-:S05]  /*2fa0*/  IMAD R12, R12, R25, UR14 ;  /* 0x0000000e0c0c7e24 */ /* 0x002fca000f8e0219 */
[----:B------:R-:W-:Y:S01]  /*2fb0*/  @P1 MOV R16, R12 ;  /* 0x0000000c00101202 */ /* 0x000fe20000000f00 */
[----:B--2---:R-:W-:Y:S01]  /*2fc0*/  IMAD R17, R0, R17, UR11 ;  /* 0x0000000b00117e24 */ /* 0x004fe2000f8e0211 */
[----:B------:R-:W-:-:S03]  /*2fd0*/  UMOV UR11, 0x1 ;  /* 0x00000001000b7882 */ /* 0x000fc60000000000 */
[----:B------:R-:W-:Y:S02]  /*2fe0*/  @!P1 IMAD.MOV.U32 R16, RZ, RZ, R17 ;  /* 0x000000ffff109224 */ /* 0x000fe400078e0011 */
[----:B------:R-:W-:-:S07]  /*2ff0*/  @!P1 IMAD.MOV.U32 R17, RZ, RZ, R12 ;  /* 0x000000ffff119224 */ /* 0x000fce00078e000c */
.L_x_9:
[----:B------:R-:W-:-:S13]  /*3000*/  ISETP.NE.AND P1, PT, RZ, UR11, PT ;  /* 0x0000000bff007c0c */ /* 0x000fda000bf25270 */
[----:B------:R-:W-:Y:S05]  /*3010*/  @!P1 EXIT ;  /* 0x000000000000994d */ /* 0x000fea0003800000 */
[----:B------:R-:W2:Y:S02]  /*3020*/  LDC.64 R28, c[0x0][0x290] ;  /* 0x0000a400ff1c7b82 */ /* 0x000ea40000000a00 */
[----:B--2---:R-:W-:-:S06]  /*3030*/  IMAD.WIDE R36, R18, 0xc, R28 ;  /* 0x0000000c12247825 */ /* 0x004fcc00078e021c */
[----:B------:R2:W5:Y:S01]  /*3040*/  LDG.E R36, desc[UR38][R36.64+0x8] ;  /* 0x0000082624247981 */ /* 0x000562000c1e1900 */
[----:B------:R-:W-:Y:S01]  /*3050*/  UISETP.NE.AND UP2, UPT, UR26, 0x2, UPT ;  /* 0x000000021a00788c */ /* 0x000fe2000bf45270 */
[----:B------:R-:W3:Y:S01]  /*3060*/  S2UR UR58, SR_CgaCtaId ;  /* 0x00000000003a79c3 */ /* 0x000ee20000008800 */
[----:B------:R-:W-:Y:S01]  /*3070*/  UMOV UR40, URZ ;  /* 0x0000003f00287c82 */ /* 0x000fe20008000000 */
[----:B------:R-:W-:Y:S01]  /*3080*/  UMOV UR41, URZ ;  /* 0x0000003f00297c82 */ /* 0x000fe20008000000 */
[--C-:B-1----:R-:W-:Y:S01]  /*3090*/  SHF.R.S32.HI R27, RZ, 0x1f, R18.reuse ;  /* 0x0000001fff1b7819 */ /* 0x102fe20000011412 */
[----:B------:R-:W-:Y:S01]  /*30a0*/  IMAD.MOV.U32 R2, RZ, RZ, RZ ;  /* 0x000000ffff027224 */ /* 0x000fe200078e00ff */
[----:B------:R-:W-:Y:S01]  /*30b0*/  PLOP3.LUT P1, PT, PT, PT, UP2, 0x80, 0x0 ;  /* 0x000000000000781c */ /* 0x000fe20003f2f028 */
[----:B------:R-:W-:-:S12]  /*30c0*/  IMAD.MOV.U32 R26, RZ, RZ, R18 ;  /* 0x000000ffff1a7224 */ /* 0x000fd800078e0012 */
[----:B--2---:R-:W-:Y:S05]  /*30d0*/  @P1 BRA `(.L_x_23) ;  /* 0x0000000000ac1947 */ /* 0x004fea0003800000 */
[----:B-----5:R-:W-:Y:S01]  /*30e0*/  R2UR UR11, R36 ;  /* 0x00000000240b72ca */ /* 0x020fe200000e0000 */
[----:B------:R-:W-:-:S04]  /*30f0*/  ULOP3.LUT UR13, UR59, 0x1, URZ, 0xfc, !UPT ;  /* 0x000000013b0d7892 */ /* 0x000fc8000f8efc3f */
[----:B------:R-:W-:-:S06]  /*3100*/  UISETP.NE.AND UP2, UPT, UR13, 0x3, UPT ;  /* 0x000000030d00788c */ /* 0x000fcc000bf45270 */
[----:B------:R-:W-:Y:S02]  /*3110*/  PLOP3.LUT P2, PT, PT, PT, UP2, 0x80, 0x0 ;  /* 0x000000000000781c */ /* 0x000fe40003f4f028 */
[----:B------:R-:W-:-:S04]  /*3120*/  UIADD3 UR11, UR11, 0x3f, URZ ;  /* 0x0000003f0b0b7890 */ /* 0x000fc8000fffe03f */
[----:B------:R-:W-:-:S04]  /*3130*/  USHF.R.S32.HI UR12, URZ, 0x1f, UR11 ;  /* 0x0000001f3f0c7899 */ /* 0x000fc8000801140b */
[----:B------:R-:W-:-:S04]  /*3140*/  ULEA.HI UR12, UR12, UR11, URZ, 0x6 ;  /* 0x0000000b0c0c7291 */ /* 0x000fc8000f8f303f */
[----:B------:R-:W-:Y:S01]  /*3150*/  USHF.R.S32.HI UR40, URZ, 0x6, UR12 ;  /* 0x000000063f287899 */ /* 0x000fe2000801140c */
[----:B------:R-:W-:Y:S11]  /*3160*/  @!P2 BRA `(.L_x_24) ;  /* 0x000000000004a947 */ /* 0x000ff60003800000 */
[----:B---3--:R-:W-:Y:S01]  /*3170*/  BPT.TRAP 0x1 ;  /* 0x000000040000795c */ /* 0x008fe20000300000 */
.L_x_24:
[----:B------:R-:W-:Y:S01]  /*3180*/  UMOV UR11, 0x400 ;  /* 0x00000400000b7882 */ /* 0x000fe20000000000 */
[----:B------:R-:W-:Y:S01]  /*3190*/  SHF.L.U32 R0, RZ, 0x1f, RZ ;  /* 0x0000001fff007819 */ /* 0x000fe200000006ff */
[----:B---3--:R-:W-:-:S09]  /*31a0*/  ULEA UR11, UR58, UR11, 0x18 ;  /* 0x0000000b3a0b7291 */ /* 0x008fd2000f8ec03f */
[----:B------:R-:W1:Y:S02]  /*31b0*/  SYNCS.PHASECHK.TRANS64.TRYWAIT P1, [UR11+0x34400], R0 ;  /* 0x03440000ff0075a7 */ /* 0x000e64000802014b */
[----:B-1----:R-:W-:Y:S05]  /*31c0*/  @!P1 BRA `(.L_x_25) ;  /* 0x000000b400e49947 */ /* 0x002fea0003800000 */
.L_x_275:
[----:B------:R-:W2:Y:S01]  /*31d0*/  LDS.128 R32, [UR11+0x34550] ;  /* 0x0345500bff207984 */ /* 0x000ea20008000c00 */
[----:B------:R-:W-:Y:S01]  /*31e0*/  @!PT LDS RZ, [RZ] ;  /* 0x00000000fffff984 */ /* 0x000fe20000000800 */
[----:B------:R-:W-:Y:S01]  /*31f0*/  @!PT LDS RZ, [RZ] ;  /* 0x00000000fffff984 */ /* 0x000fe20000000800 */
[----:B------:R-:W-:Y:S01]  /*3200*/  @!PT LDS RZ, [RZ] ;  /* 0x00000000fffff984 */ /* 0x000fe20000000800 */
[----:B------:R-:W-:Y:S01]  /*3210*/  @!PT LDS RZ, [RZ] ;  /* 0x00000000fffff984 */ /* 0x000fe20000000800 */
[----:B------:R3:W-:Y:S06]  /*3220*/  MEMBAR.ALL.CTA ;  /* 0x0000000000007992 */ /* 0x0007ec0000008000 */
[----:B---3--:R-:W3:Y:S01]  /*3230*/  FENCE.VIEW.ASYNC.S ;  /* 0x00000000000073c6 */ /* 0x008ee20000000000 */
[----:B--2---:R-:W-:Y:S02]  /*3240*/  IMAD.MOV.U32 R18, RZ, RZ, R34 ;  /* 0x000000ffff127224 */ /* 0x004fe400078e0022 */
[----:B------:R-:W-:-:S02]  /*3250*/  IMAD.MOV.U32 R17, RZ, RZ, R33 ;  /* 0x000000ffff117224 */ /* 0x000fc400078e0021 */
[----:B------:R-:W-:Y:S01]  /*3260*/  IMAD.MOV.U32 R16, RZ, RZ, R32 ;  /* 0x000000ffff107224 */ /* 0x000fe200078e0020 */
[----:B---3--:R-:W-:Y:S06]  /*3270*/  @!P2 BRA `(.L_x_26) ;  /* 0x000000000004a947 */ /* 0x008fec0003800000 */
[----:B------:R-:W-:Y:S01]  /*3280*/  BPT.TRAP 0x1 ;  /* 0x000000040000795c */ /* 0x000fe20000300000 */
.L_x_26:
[----:B------:R-:W-:Y:S01]  /*3290*/  UIADD3 UR11, UR11, 0x34440, URZ ;  /* 0x000344400b0b7890 */ /* 0x000fe2000fffe03f */
[----:B------:R-:W-:-:S03]  /*32a0*/  ISETP.NE.AND P1, PT, R35, RZ, PT ;  /* 0x000000ff2300720c */ /* 0x000fc60003f25270 */
[----:B------:R-:W-:-:S09]  /*32b0*/  UPRMT UR11, UR58, 0x654, UR11 ;  /* 0x000006543a0b7896 */ /* 0x000fd2000800000b */
[----:B------:R-:W-:Y:S01]  /*32c0*/  SYNCS.ARRIVE.TRANS64.RED.A1T0 RZ, [UR11], RZ ;  /* 0x000000ffffff79a7 */ /* 0x000fe2000810040b */
[----:B------:R-:W-:Y:S05]  /*32d0*/  @!P1 EXIT ;  /* 0x000000000000994d */ /* 0x000fea0003800000 */
[----:B------:R-:W-:-:S06]  /*32e0*/  IMAD.WIDE R36, R18, 0xc, R28 ;  /* 0x0000000c12247825 */ /* 0x000fcc00078e021c */
[----:B------:R2:W5:Y:S01]  /*32f0*/  LDG.E R36, desc[UR38][R36.64+0x8] ;  /* 0x0000082624247981 */ /* 0x000562000c1e1900 */
[----:B------:R-:W-:Y:S01]  /*3300*/  UISETP.GE.U32.AND UP2, UPT, UR40, 0x6, UPT ;  /* 0x000000062800788c */ /* 0x000fe2000bf46070 */
[----:B------:R-:W-:Y:S01]  /*3310*/  SHF.R.S32.HI R27, RZ, 0x1f, R18 ;  /* 0x0000001fff1b7819 */ /* 0x000fe20000011412 */
[----:B------:R-:W-:Y:S01]  /*3320*/  UIMAD.WIDE.U32 UR12, UR40, -0x55555555, URZ ;  /* 0xaaaaaaab280c78a5 */ /* 0x000fe2000f8e003f */
[----:B------:R-:W-:Y:S01]  /*3330*/  IMAD.MOV.U32 R2, RZ, RZ, 0x1 ;  /* 0x00000001ff027424 */ /* 0x000fe200078e00ff */
[----:B------:R-:W-:Y:S01]  /*3340*/  MOV R26, R18 ;  /* 0x00000012001a7202 */ /* 0x000fe20000000f00 */
[----:B------:R-:W-:Y:S01]  /*3350*/  UMOV UR41, URZ ;  /* 0x0000003f00297c82 */ /* 0x000fe20008000000 */
[----:B------:R-:W-:-:S04]  /*3360*/  USHF.R.U32.HI UR12, URZ, 0x2, UR13 ;  /* 0x000000023f0c7899 */ /* 0x000fc8000801160d */
[----:B------:R-:W-:Y:S02]  /*3370*/  UIMAD UR40, UR12, -0x6, UR40 ;  /* 0xfffffffa0c2878a4 */ /* 0x000fe4000f8e0228 */
[----:B--2---:R-:W-:-:S12]  /*3380*/  @UP2 ULOP3.LUT UR41, UR12, 0x1, URZ, 0xc0, !UPT ;  /* 0x000000010c292892 */ /* 0x004fd8000f8ec03f */
.L_x_23:
[----:B------:R-:W-:-:S04]  /*3390*/  IMAD.WIDE.U32 R28, R26, 0xc, R28 ;  /* 0x0000000c1a1c7825 */ /* 0x000fc800078e001c */
[----:B------:R-:W-:Y:S02]  /*33a0*/  IMAD R27, R27, 0xc, RZ ;  /* 0x0000000c1b1b7824 */ /* 0x000fe400078e02ff */
[----:B------:R-:W-:Y:S02]  /*33b0*/  IMAD.MOV.U32 R26, RZ, RZ, R28 ;  /* 0x000000ffff1a7224 */ /* 0x000fe400078e001c */
[----:B------:R-:W-:-:S05]  /*33c0*/  IMAD.IADD R27, R29, 0x1, R27 ;  /* 0x000000011d1b7824 */ /* 0x000fca00078e021b */
[----:B-1----:R1:W5:Y:S04]  /*33d0*/  LDG.E R3, desc[UR38][R26.64+0x4] ;  /* 0x000004261a037981 */ /* 0x002368000c1e1900 */
[----:B------:R1:W5:Y:S01]  /*33e0*/  LDG.E R0, desc[UR38][R26.64] ;  /* 0x000000261a007981 */ /* 0x000362000c1e1900 */
[----:B------:R-:W-:-:S13]  /*33f0*/  PLOP3.LUT P1, PT, PT, PT, UP1, 0x80, 0x0 ;  /* 0x000000000000781c */ /* 0x000fda0003f2f018 */
[----:B-1----:R-:W-:Y:S05]  /*3400*/  @!P1 BRA `(.L_x_27) ;  /* 0x00000058002c9947 */ /* 0x002fea0003800000 */
[----:B------:R-:W-:-:S06]  /*3410*/  UISETP.GT.U32.AND UP0, UPT, UR18, 0x1, UPT ;  /* 0x000000011200788c */ /* 0x000fcc000bf04070 */
[----:B------:R-:W-:-:S13]  /*3420*/  PLOP3.LUT P0, PT, PT, PT, UP0, 0x80, 0x0 ;  /* 0x000000000000781c */ /* 0x000fda0003f0f008 */
[----:B---3--:R-:W-:Y:S05]  /*3430*/  @P0 EXIT ;  /* 0x000000000000094d */ /* 0x008fea0003800000 */
.L_x_28:
[----:B------:R-:W-:-:S08]  /*3440*/  NOP ;  /* 0x0000000000007918 */ /* 0x000fd00000000000 */
[----:B------:R-:W1:Y:S02]  /*3450*/  USETMAXREG.TRY_ALLOC.CTAPOOL UP0, 0xe8 ;  /* 0x000000e8000079c8 */ /* 0x000e640008000600 */
[----:B-1----:R-:W-:-:S13]  /*3460*/  PLOP3.LUT P0, PT, PT, PT, UP0, 0x80, 0x0 ;  /* 0x000000000000781c */ /* 0x002fda0003f0f008 */
[----:B------:R-:W-:Y:S05]  /*3470*/  @!P0 BRA `(.L_x_28) ;  /* 0xfffffffc00f08947 */ /* 0x000fea000383ffff */
[----:B------:R-:W1:Y:S01]  /*3480*/  SHFL.IDX PT, R24, R24, RZ, 0x1f ;  /* 0x00001fff18187589 */ /* 0x000e6200000e0000 */
[----:B------:R-:W2:Y:S01]  /*3490*/  S2UR UR4, SR_CTAID.Y ;  /* 0x00000000000479c3 */ /* 0x000ea20000002600 */
[----:B------:R-:W-:Y:S01]  /*34a0*/  UMOV UR36, URZ ;  /* 0x0000003f00247c82 */ /* 0x000fe20008000000 */
[----:B------:R-:W-:Y:S01]  /*34b0*/  UMOV UR37, URZ ;  /* 0x0000003f00257c82 */ /* 0x000fe20008000000 */
[----:B-1----:R-:W-:Y:S01]  /*34c0*/  LOP3.LUT P0, RZ, R24, 0x3, RZ, 0xc0, !PT ;  /* 0x0000000318ff7812 */ /* 0x002fe2000780c0ff */
[----:B--2---:R-:W-:-:S12]  /*34d0*/  UIMAD UR4, UR4, UR60, UR42 ;  /* 0x0000003c040472a4 */ /* 0x004fd8000f8e022a */
[----:B------:R-:W-:Y:S05]  /*34e0*/  @P0 BRA `(.L_x_29) ;  /* 0x0000000000a40947 */ /* 0x000fea0003800000 */
[----:B------:R-:W-:Y:S01]  /*34f0*/  ELECT P0, URZ, PT ;  /* 0x00000000003f782f */ /* 0x000fe20003800000 */
[----:B------:R-:W-:-:S12]  /*3500*/  BSSY B0, `(.L_x_30) ;  /* 0x0000020000007945 */ /* 0x000fd80003800000 */
[----:B------:R-:W-:Y:S05]  /*3510*/  @!P0 BRA `(.L_x_31) ;  /* 0x0000000000788947 */ /* 0x000fea0003800000 */
[----:B------:R-:W1:Y:S01]  /*3520*/  S2UR UR6, SR_CgaCtaId ;  /* 0x00000000000679c3 */ /* 0x000e620000008800 */
[----:B------:R-:W-:Y:S01]  /*3530*/  UISETP.NE.AND UP0, UPT, UR26, 0x1, UPT ;  /* 0x000000011a00788c */ /* 0x000fe2000bf05270 */
[----:B------:R-:W-:-:S06]  /*3540*/  UMOV UR5, 0x400 ;  /* 0x0000040000057882 */ /* 0x000fcc0000000000 */
[----:B------:R-:W2:Y:S08]  /*3550*/  LDC.64 R4, c[0x0][0x700] ;  /* 0x0001c000ff047b82 */ /* 0x000eb00000000a00 */
[----:B------:R-:W2:Y:S08]  /*3560*/  LDC.64 R6, c[0x0][0x708] ;  /* 0x0001c200ff067b82 */ /* 0x000eb00000000a00 */
[----:B-----5:R-:W3:Y:S01]  /*3570*/  LDC.64 R8, c[0x0][0x710] ;  /* 0x0001c400ff087b82 */ /* 0x020ee20000000a00 */
[----:B-1----:R-:W-:-:S04]  /*3580*/  ULEA UR5, UR6, UR5, 0x18 ;  /* 0x0000000506057291 */ /* 0x002fc8000f8ec03f */
[----:B------:R-:W-:Y:S02]  /*3590*/  UIADD3 UR6, UR5, 0x80, URZ ;  /* 0x0000008005067890 */ /* 0x000fe4000fffe03f */
[----:B------:R-:W-:Y:S01]  /*35a0*/  @!UP0 UIADD3 UR6, UR5, URZ, URZ ;  /* 0x0000003f05068290 */ /* 0x000fe2000fffe03f */
[----:B------:R-:W3:Y:S08]  /*35b0*/  LDC.64 R10, c[0x0][0x718] ;  /* 0x0001c600ff0a7b82 */ /* 0x000ef00000000a00 */
[----:B------:R-:W1:Y:S01]  /*35c0*/  LDC.64 R24, c[0x0][0x720] ;  /* 0x0001c800ff187b82 */ /* 0x000e620000000a00 */
[----:B--2---:R2:W-:Y:S07]  /*35d0*/  STS.128 [UR6+0x34780], R4 ;  /* 0x03478004ff007988 */ /* 0x0045ee0008000c06 */
[----:B------:R-:W1:Y:S08]  /*35e0*/  LDC.64 R26, c[0x0][0x728] ;  /* 0x0001ca00ff1a7b82 */ /* 0x000e700000000a00 */
[----:B------:R-:W4:Y:S01]  /*35f0*/  LDC.64 R28, c[0x0][0x730] ;  /* 0x0001cc00ff1c7b82 */ /* 0x000f220000000a00 */
[----:B---3--:R2:W-:Y:S07]  /*3600*/  STS.128 [UR6+0x34790], R8 ;  /* 0x03479008ff007988 */ /* 0x0085ee0008000c06 */
[----:B------:R-:W4:Y:S08]  /*3610*/  LDC.64 R30, c[0x0][0x738] ;  /* 0x0001ce00ff1e7b82 */ /* 0x000f300000000a00 */
[----:B------:R-:W3:Y:S01]  /*3620*/  LDC.64 R32, c[0x0][0x740] ;  /* 0x0001d000ff207b82 */ /* 0x000ee20000000a00 */
[----:B-1----:R2:W-:Y:S07]  /*3630*/  STS.128 [UR6+0x347a0], R24 ;  /* 0x0347a018ff007988 */ /* 0x0025ee0008000c06 */
[----:B------:R-:W3:Y:S08]  /*3640*/  LDC.64 R34, c[0x0][0x748] ;  /* 0x0001d200ff227b82 */ /* 0x000ef00000000a00 */
[----:B------:R-:W1:Y:S01]  /*3650*/  LDC.64 R36, c[0x0][0x750] ;  /* 0x0001d400ff247b82 */ /* 0x000e620000000a00 */
[----:B----4-:R2:W-:Y:S07]  /*3660*/  STS.128 [UR6+0x347b0], R28 ;  /* 0x0347b01cff007988 */ /* 0x0105ee0008000c06 */
[----:B------:R-:W1:Y:S08]  /*3670*/  LDC.64 R38, c[0x0][0x758] ;  /* 0x0001d600ff267b82 */ /* 0x000e700000000a00 */
[----:B------:R-:W4:Y:S01]  /*3680*/  LDC.64 R40, c[0x0][0x760] ;  /* 0x0001d800ff287b82 */ /* 0x000f220000000a00 */
[----:B---3--:R2:W-:Y:S07]  /*3690*/  STS.128 [UR6+0x347c0], R32 ;  /* 0x0347c020ff007988 */ /* 0x0085ee0008000c06 */
[----:B------:R-:W4:Y:S08]  /*36a0*/  LDC.64 R42, c[0x0][0x768] ;  /* 0x0001da00ff2a7b82 */ /* 0x000f300000000a00 */
[----:B------:R-:W3:Y:S01]  /*36b0*/  LDC.64 R44, c[0x0][0x770] ;  /* 0x0001dc00ff2c7b82 */ /* 0x000ee20000000a00 */
[----:B-1----:R2:W-:Y:S07]  /*36c0*/  STS.128 [UR6+0x347d0], R36 ;  /* 0x0347d024ff007988 */ /* 0x0025ee0008000c06 */
[----:B------:R-:W3:Y:S01]  /*36d0*/  LDC.64 R46, c[0x0][0x778] ;  /* 0x0001de00ff2e7b82 */ /* 0x000ee20000000a00 */
[----:B----4-:R2:W-:Y:S04]  /*36e0*/  STS.128 [UR6+0x347e0], R40 ;  /* 0x0347e028ff007988 */ /* 0x0105e80008000c06 */
[----:B---3--:R2:W-:Y:S02]  /*36f0*/  STS.128 [UR6+0x347f0], R44 ;  /* 0x0347f02cff007988 */ /* 0x0085e40008000c06 */
.L_x_31:
[----:B------:R-:W-:Y:S05]  /*3700*/  BSYNC B0 ;  /* 0x0000000000007941 */ /* 0x000fea0003800000 */
.L_x_30:
[----:B------:R-:W-:Y:S01]  /*3710*/  UISETP.NE.AND UP0, UPT, UR26, 0x1, UPT ;  /* 0x000000011a00788c */ /* 0x000fe2000bf05270 */
[----:B------:R-:W-:Y:S01]  /*3720*/  NOP ;  /* 0x0000000000007918 */ /* 0x000fe20000000000 */
[----:B------:R-:W-:Y:S01]  /*3730*/  ULDC UR5, c[0x0][0x884] ;  /* 0x0002210000057ab9 */ /* 0x000fe20000000800 */
[----:B------:R-:W-:Y:S01]  /*3740*/  ULDC.64 UR36, c[0x0][0x800] ;  /* 0x0002000000247ab9 */ /* 0x000fe20000000a00 */
[----:B------:R-:W-:-:S04]  /*3750*/  USEL UR5, UR5, URZ, UP0 ;  /* 0x0000003f05057287 */ /* 0x000fc80008000000 */
[----:B------:R-:W-:-:S04]  /*3760*/  UIADD3 UR5, UR4, UR5, URZ ;  /* 0x0000000504057290 */ /* 0x000fc8000fffe03f */
[----:B------:R-:W-:-:S12]  /*3770*/  UIMAD.WIDE UR36, UR5, 0x80, UR36 ;  /* 0x00000080052478a5 */ /* 0x000fd8000f8e0224 */
.L_x_29:
[----:B------:R-:W-:-:S13]  /*3780*/  ISETP.NE.AND P0, PT, RZ, UR43, PT ;  /* 0x0000002bff007c0c */ /* 0x000fda000bf05270 */
[----:B------:R-:W-:Y:S05]  /*3790*/  @P0 BRA `(.L_x_32) ;  /* 0x00000004000c0947 */ /* 0x000fea0003800000 */
[----:B------:R-:W-:Y:S01]  /*37a0*/  ELECT P0, URZ, PT ;  /* 0x00000000003f782f */ /* 0x000fe20003800000 */
[----:B------:R-:W-:-:S12]  /*37b0*/  BSSY B0, `(.L_x_33) ;  /* 0x000002c000007945 */ /* 0x000fd80003800000 */
[----:B------:R-:W-:Y:S05]  /*37c0*/  @!P0 BRA `(.L_x_34) ;  /* 0x0000000000a88947 */ /* 0x000fea0003800000 */
[----:B--2---:R-:W1:Y:S08]  /*37d0*/  LDC.64 R6, c[0x0][0x820] ;  /* 0x00020800ff067b82 */ /* 0x004e700000000a00 */
[----:B------:R-:W2:Y:S01]  /*37e0*/  LDC.64 R4, c[0x0][0x818] ;  /* 0x00020600ff047b82 */ /* 0x000ea20000000a00 */
[----:B-1----:R-:W-:-:S06]  /*37f0*/  IMAD.WIDE R6, R18, 0x8, R6 ;  /* 0x0000000812067825 */ /* 0x002fcc00078e0206 */
[----:B------:R-:W3:Y:S01]  /*3800*/  LDG.E.64 R6, desc[UR38][R6.64] ;  /* 0x0000002606067981 */ /* 0x000ee2000c1e1b00 */
[----:B--2---:R-:W-:-:S06]  /*3810*/  IMAD.WIDE R4, R18, 0x8, R4 ;  /* 0x0000000812047825 */ /* 0x004fcc00078e0204 */
[----:B------:R-:W2:Y:S01]  /*3820*/  LDG.E.64 R4, desc[UR38][R4.64] ;  /* 0x0000002604047981 */ /* 0x000ea2000c1e1b00 */
[----:B------:R-:W1:Y:S01]  /*3830*/  S2UR UR5, SR_CgaCtaId ;  /* 0x00000000000579c3 */ /* 0x000e620000008800 */
[----:B------:R-:W-:Y:S01]  /*3840*/  UISETP.NE.AND UP0, UPT, UR26, 0x1, UPT ;  /* 0x000000011a00788c */ /* 0x000fe2000bf05270 */
[----:B-----5:R-:W-:Y:S01]  /*3850*/  CS2R R10, SRZ ;  /* 0x00000000000a7805 */ /* 0x020fe2000001ff00 */
[----:B------:R-:W-:Y:S02]  /*3860*/  UMOV UR4, 0x400 ;  /* 0x0000040000047882 */ /* 0x000fe40000000000 */
[----:B-1----:R-:W-:-:S04]  /*3870*/  ULEA UR4, UR5, UR4, 0x18 ;  /* 0x0000000405047291 */ /* 0x002fc8000f8ec03f */
[----:B------:R-:W-:-:S03]  /*3880*/  UIADD3 UR5, UR4, 0x80, URZ ;  /* 0x0000008004057890 */ /* 0x000fc6000fffe03f */
[----:B------:R-:W-:-:S04]  /*3890*/  @!UP0 UIADD3 UR5, UR4, URZ, URZ ;  /* 0x0000003f04058290 */ /* 0x000fc8000fffe03f */
[----:B------:R-:W-:-:S05]  /*38a0*/  UIADD3 UR4, UR5, 0x34780, URZ ;  /* 0x0003478005047890 */ /* 0x000fca000fffe03f */
[----:B------:R-:W1:Y:S01]  /*38b0*/  LDS R8, [UR5+0x3479c] ;  /* 0x03479c05ff087984 */ /* 0x000e620008000800 */
[----:B------:R-:W-:-:S03]  /*38c0*/  IMAD.U32 R20, RZ, RZ, UR4 ;  /* 0x00000004ff147e24 */ /* 0x000fc6000f8e00ff */
[----:B------:R-:W-:Y:S02]  /*38d0*/  STS [UR5+0x347b0], RZ ;  /* 0x0347b0ffff007988 */ /* 0x000fe40008000805 */
[----:B------:R-:W-:-:S05]  /*38e0*/  SHF.R.U64 R20, R20, 0x4, RZ ;  /* 0x0000000414147819 */ /* 0x000fca00000012ff */
[----:B------:R-:W-:Y:S04]  /*38f0*/  STS [UR5+0x34790], R20 ;  /* 0x03479014ff007988 */ /* 0x000fe80008000805 */
[----:B------:R-:W-:Y:S01]  /*3900*/  STS [UR5+0x34794], R20 ;  /* 0x03479414ff007988 */ /* 0x000fe20008000805 */
[C---:B---3--:R-:W-:Y:S01]  /*3910*/  SHF.L.U64.HI R19, R6.reuse, 0x1, R7 ;  /* 0x0000000106137819 */ /* 0x048fe20000010207 */
[----:B------:R-:W-:-:S03]  /*3920*/  IMAD.SHL.U32 R6, R6, 0x2, RZ ;  /* 0x0000000206067824 */ /* 0x000fc600078e00ff */
[----:B------:R-:W-:-:S04]  /*3930*/  LOP3.LUT R19, R19, 0x1fffffff, RZ, 0xc0, !PT ;  /* 0x1fffffff13137812 */ /* 0x000fc800078ec0ff */
[----:B------:R-:W-:Y:S01]  /*3940*/  SHF.R.U32.HI R7, RZ, 0x4, R19 ;  /* 0x00000004ff077819 */ /* 0x000fe20000011613 */
[----:B--2---:R-:W-:Y:S03]  /*3950*/  STS.64 [UR5+0x34780], R4 ;  /* 0x03478004ff007988 */ /* 0x004fe60008000a05 */
[----:B-1----:R-:W-:-:S05]  /*3960*/  LOP3.LUT R8, R8, 0xf, R7, 0xb8, !PT ;  /* 0x0000000f08087812 */ /* 0x002fca00078eb807 */
[----:B------:R1:W-:Y:S04]  /*3970*/  STS [UR5+0x3479c], R8 ;  /* 0x03479c08ff007988 */ /* 0x0003e80008000805 */
[----:B------:R-:W2:Y:S01]  /*3980*/  LDS R7, [UR5+0x3479c] ;  /* 0x03479c05ff077984 */ /* 0x000ea20008000800 */
[----:B-1----:R-:W-:Y:S01]  /*3990*/  VIADD R8, R0, 0xffffffff ;  /* 0xffffffff00087836 */ /* 0x002fe20000000000 */
[----:B------:R-:W-:-:S04]  /*39a0*/  LOP3.LUT R0, R6, 0xfffffffe, RZ, 0xc0, !PT ;  /* 0xfffffffe06007812 */ /* 0x000fc800078ec0ff */
[----:B------:R-:W-:-:S05]  /*39b0*/  SHF.R.U64 R0, R0, 0x4, R19 ;  /* 0x0000000400007819 */ /* 0x000fca0000001213 */
[----:B------:R-:W-:Y:S01]  /*39c0*/  STS [UR5+0x3478c], R0 ;  /* 0x03478c00ff007988 */ /* 0x000fe20008000805 */
[----:B--2---:R-:W-:-:S05]  /*39d0*/  LOP3.LUT R7, R7, 0xf0, RZ, 0xb8, !PT ;  /* 0x000000f007077812 */ /* 0x004fca00078eb8ff */
[----:B------:R-:W-:Y:S04]  /*39e0*/  STS [UR5+0x3479c], R7 ;  /* 0x03479c07ff007988 */ /* 0x000fe80008000805 */
[----:B------:R-:W1:Y:S02]  /*39f0*/  LDS R9, [UR5+0x3479c] ;  /* 0x03479c05ff097984 */ /* 0x000e640008000800 */
[----:B-1----:R-:W-:Y:S01]  /*3a00*/  LOP3.LUT R21, R9, 0xf00, RZ, 0xb8, !PT ;  /* 0x00000f0009157812 */ /* 0x002fe200078eb8ff */
[----:B------:R-:W-:-:S04]  /*3a10*/  VIADD R9, R3, 0xffffffff ;  /* 0xffffffff03097836 */ /* 0x000fc80000000000 */
[----:B------:R-:W-:Y:S04]  /*3a20*/  STS.64 [UR5+0x34798], R20 ;  /* 0x03479814ff007988 */ /* 0x000fe80008000a05 */
[----:B------:R-:W1:Y:S04]  /*3a30*/  LDS R12, [UR5+0x3479c] ;  /* 0x03479c05ff0c7984 */ /* 0x000e680008000800 */
[----:B------:R3:W-:Y:S01]  /*3a40*/  STS.128 [UR5+0x347a0], R8 ;  /* 0x0347a008ff007988 */ /* 0x0007e20008000c05 */
[----:B-1----:R-:W-:-:S05]  /*3a50*/  LOP3.LUT R12, R12, 0xf000, RZ, 0xb8, !PT ;  /* 0x0000f0000c0c7812 */ /* 0x002fca00078eb8ff */
[----:B------:R3:W-:Y:S02]  /*3a60*/  STS [UR5+0x3479c], R12 ;  /* 0x03479c0cff007988 */ /* 0x0007e40008000805 */
.L_x_34:
[----:B------:R-:W-:Y:S05]  /*3a70*/  BSYNC B0 ;  /* 0x0000000000007941 */ /* 0x000fea0003800000 */
.L_x_33:
[----:B------:R-:W-:Y:S01]  /*3a80*/  ELECT P0, URZ, PT ;  /* 0x00000000003f782f */ /* 0x000fe20003800000 */
[----:B------:R-:W-:Y:S01]  /*3a90*/  NOP ;  /* 0x0000000000007918 */ /* 0x000fe20000000000 */
[----:B------:R-:W-:Y:S11]  /*3aa0*/  BSSY B0, `(.L_x_35) ;  /* 0x0000004000007945 */ /* 0x000ff60003800000 */
[----:B------:R-:W-:Y:S05]  /*3ab0*/  @!P0 BRA `(.L_x_36) ;  /* 0x0000000000088947 */ /* 0x000fea0003800000 */
[----:B------:R0:W-:Y:S01]  /*3ac0*/  UTMACMDFLUSH ;  /* 0x00000000000079b7 */ /* 0x0001e20000000000 */
[----:B------:R-:W-:-:S04]  /*3ad0*/  DEPBAR.LE SB0, 0x0 ;  /* 0x000080000000791a */ /* 0x000fc80000000000 */
.L_x_36:
[----:B------:R-:W-:Y:S05]  /*3ae0*/  BSYNC B0 ;  /* 0x0000000000007941 */ /* 0x000fea0003800000 */
.L_x_35:
[----:B------:R-:W1:Y:S01]  /*3af0*/  S2UR UR5, SR_CgaCtaId ;  /* 0x00000000000579c3 */ /* 0x000e620000008800 */
[----:B-----5:R-:W4:Y:S01]  /*3b00*/  S2R R0, SR_LANEID ;  /* 0x0000000000007919 */ /* 0x020f220000000000 */
[----:B------:R-:W-:Y:S01]  /*3b10*/  UISETP.NE.AND UP0, UPT, UR26, 0x1, UPT ;  /* 0x000000011a00788c */ /* 0x000fe2000bf05270 */
[----:B------:R-:W-:Y:S02]  /*3b20*/  UMOV UR4, 0x400 ;  /* 0x0000040000047882 */ /* 0x000fe40000000000 */
[----:B-1----:R-:W-:-:S04]  /*3b30*/  ULEA UR4, UR5, UR4, 0x18 ;  /* 0x0000000405047291 */ /* 0x002fc8000f8ec03f */
[----:B------:R-:W-:-:S04]  /*3b40*/  UIADD3 UR5, UR4, 0x80, URZ ;  /* 0x0000008004057890 */ /* 0x000fc8000fffe03f */
[----:B------:R-:W-:Y:S01]  /*3b50*/  @!UP0 UIADD3 UR5, UR4, URZ, URZ ;  /* 0x0000003f04058290 */ /* 0x000fe2000fffe03f */
[----:B----4-:R-:W-:-:S05]  /*3b60*/  IMAD.SHL.U32 R0, R0, 0x4, RZ ;  /* 0x0000000400007824 */ /* 0x010fca00078e00ff */
[----:B------:R-:W-:Y:S01]  /*3b70*/  IMAD.U32 R3, RZ, RZ, UR5 ;  /* 0x00000005ff037e24 */ /* 0x000fe2000f8e00ff */
[----:B--2---:R-:W-:-:S04]  /*3b80*/  IADD3 R4, P0, R0, UR36, RZ ;  /* 0x0000002400047c10 */ /* 0x004fc8000ff1e0ff */
[----:B------:R-:W-:Y:S01]  /*3b90*/  IADD3 R3, R0, 0x34780, R3 ;  /* 0x0003478000037810 */ /* 0x000fe20007ffe003 */
[----:B------:R-:W-:-:S05]  /*3ba0*/  IMAD.X R5, RZ, RZ, UR37, P0 ;  /* 0x00000025ff057e24 */ /* 0x000fca00080e06ff */
[----:B------:R-:W1:Y:S04]  /*3bb0*/  LDS R3, [R3] ;  /* 0x0000000003037984 */ /* 0x000e680000000800 */
[----:B-1----:R1:W5:Y:S02]  /*3bc0*/  ATOMG.E.EXCH.STRONG.GPU PT, RZ, [R4], R3 ;  /* 0x0000000304ff73a8 */ /* 0x00236400041ee100 */
.L_x_32:
[----:B------:R-:W4:Y:S01]  /*3bd0*/  S2UR UR57, SR_CgaCtaId ;  /* 0x00000000003979c3 */ /* 0x000f220000008800 */
[----:B-----5:R-:W-:Y:S01]  /*3be0*/  SHF.L.U32 R0, R13, 0x6, RZ ;  /* 0x000000060d007819 */ /* 0x020fe200000006ff */
[----:B------:R-:W-:Y:S01]  /*3bf0*/  UMOV UR50, 0x400 ;  /* 0x0000040000327882 */ /* 0x000fe20000000000 */
[-C--:B-12---:R-:W-:Y:S01]  /*3c00*/  LEA.HI R4, R14, R13.reuse, RZ, 0x5 ;  /* 0x0000000d0e047211 */ /* 0x086fe200078f28ff */
[----:B------:R-:W-:Y:S01]  /*3c10*/  IMAD.SHL.U32 R15, R15, 0x8, RZ ;  /* 0x000000080f0f7824 */ /* 0x000fe200078e00ff */
[----:B------:R-:W-:Y:S01]  /*3c20*/  LOP3.LUT R3, R0, 0x40, RZ, 0xc0, !PT ;  /* 0x0000004000037812 */ /* 0x000fe200078ec0ff */
[----:B------:R-:W-:Y:S01]  /*3c30*/  UISETP.NE.AND UP1, UPT, UR26, 0x1, UPT ;  /* 0x000000011a00788c */ /* 0x000fe2000bf25270 */
[-C--:B------:R-:W-:Y:S01]  /*3c40*/  LEA.HI R0, R13, R13.reuse, RZ, 0x1 ;  /* 0x0000000d0d007211 */ /* 0x080fe200078f08ff */
[----:B------:R-:W-:Y:S01]  /*3c50*/  USHF.L.U32 UR48, UR18, 0x3, URZ ;  /* 0x0000000312307899 */ /* 0x000fe2000800063f */
[----:B------:R-:W-:Y:S01]  /*3c60*/  LEA.HI R14, R14, R13, RZ, 0x4 ;  /* 0x0000000d0e0e7211 */ /* 0x000fe200078f20ff */
[----:B------:R-:W-:Y:S01]  /*3c70*/  UISETP.NE.AND UP0, UPT, UR18, URZ, UPT ;  /* 0x0000003f1200728c */ /* 0x000fe2000bf05270 */
[----:B------:R-:W-:Y:S01]  /*3c80*/  SHF.R.S32.HI R0, RZ, 0x1, R0 ;  /* 0x00000001ff007819 */ /* 0x000fe20000011400 */
[----:B------:R-:W-:Y:S01]  /*3c90*/  ULOP3.LUT UR54, UR48, 0x8, URZ, 0xc0, !UPT ;  /* 0x0000000830367892 */ /* 0x000fe2000f8ec03f */
[----:B------:R-:W-:Y:S01]  /*3ca0*/  SHF.R.U32.HI R4, RZ, 0x1, R4 ;  /* 0x00000001ff047819 */ /* 0x000fe20000011604 */
[----:B------:R-:W-:Y:S01]  /*3cb0*/  USEL UR4, URZ, 0x1, UP0 ;  /* 0x000000013f047887 */ /* 0x000fe20008000000 */
[----:B------:R-:W-:Y:S01]  /*3cc0*/  SHF.R.S32.HI R5, RZ, 0x4, R14 ;  /* 0x00000004ff057819 */ /* 0x000fe2000001140e */
[----:B------:R-:W-:Y:S01]  /*3cd0*/  IMAD.SHL.U32 R0, R0, 0x80, RZ ;  /* 0x0000008000007824 */ /* 0x000fe200078e00ff */
[----:B------:R-:W-:Y:S01]  /*3ce0*/  LOP3.LUT R4, R3, 0x30, R4, 0xf8, !PT ;  /* 0x0000003003047812 */ /* 0x000fe200078ef804 */
[----:B------:R-:W-:Y:S01]  /*3cf0*/  VIADD R153, R13, 0x1f ;  /* 0x0000001f0d997836 */ /* 0x000fe20000000000 */
[----:B------:R-:W-:Y:S01]  /*3d00*/  LEA.HI R14, R14, R5, RZ, 0x1 ;  /* 0x000000050e0e7211 */ /* 0x000fe200078f08ff */
[----:B------:R-:W-:Y:S01]  /*3d10*/  IMAD.MOV.U32 R154, RZ, RZ, RZ ;  /* 0x000000ffff9a7224 */ /* 0x000fe200078e00ff */
[----:B------:R-:W-:Y:S01]  /*3d20*/  LOP3.LUT R0, R0, 0x180, RZ, 0xc0, !PT ;  /* 0x0000018000007812 */ /* 0x000fe200078ec0ff */
[----:B------:R-:W-:Y:S01]  /*3d30*/  IMAD.U32 R156, RZ, RZ, UR4 ;  /* 0x00000004ff9c7e24 */ /* 0x000fe2000f8e00ff */
[----:B------:R-:W-:Y:S01]  /*3d40*/  LOP3.LUT R15, R4, 0x8, R15, 0xf8, !PT ;  /* 0x00000008040f7812 */ /* 0x000fe200078ef80f */
[----:B----4-:R-:W-:Y:S01]  /*3d50*/  ULEA UR50, UR57, UR50, 0x18 ;  /* 0x0000003239327291 */ /* 0x010fe2000f8ec03f */
[----:B------:R-:W-:Y:S01]  /*3d60*/  LOP3.LUT R3, R0, R3, RZ, 0xfc, !PT ;  /* 0x0000000300037212 */ /* 0x000fe200078efcff */
[----:B------:R-:W-:Y:S01]  /*3d70*/  ULOP3.LUT UR49, UR47, 0x1, URZ, 0xfc, !UPT ;  /* 0x000000012f317892 */ /* 0x000fe2000f8efc3f */
[----:B------:R-:W-:Y:S01]  /*3d80*/  LOP3.LUT R14, R14, 0x7ffffe, RZ, 0xc0, !PT ;  /* 0x007ffffe0e0e7812 */ /* 0x000fe200078ec0ff */
[----:B------:R-:W-:Y:S01]  /*3d90*/  UIADD3 UR51, UR50, 0x34530, URZ ;  /* 0x0003453032337890 */ /* 0x000fe2000fffe03f */
[----:B------:R-:W-:Y:S01]  /*3da0*/  SHF.R.U32.HI R3, RZ, 0x3, R3 ;  /* 0x00000003ff037819 */ /* 0x000fe20000011603 */
[----:B------:R-:W-:-:S02]  /*3db0*/  UIADD3 UR52, UR50, 0x80, URZ ;  /* 0x0000008032347890 */ /* 0x000fc4000fffe03f */
[----:B------:R-:W-:Y:S01]  /*3dc0*/  UIADD3 UR5, UR48, UR51, URZ ;  /* 0x0000003330057290 */ /* 0x000fe2000fffe03f */
[----:B------:R-:W-:Y:S01]  /*3dd0*/  LOP3.LUT R3, R3, R15, R0, 0x1e, !PT ;  /* 0x0000000f03037212 */ /* 0x000fe200078e1e00 */
[----:B------:R-:W-:Y:S01]  /*3de0*/  IMAD.IADD R14, R5, 0x1, -R14 ;  /* 0x00000001050e7824 */ /* 0x000fe200078e0a0e */
[----:B------:R-:W-:Y:S01]  /*3df0*/  @!UP1 UIADD3 UR52, UR50, URZ, URZ ;  /* 0x0000003f32349290 */ /* 0x000fe2000fffe03f */
[----:B------:R-:W-:Y:S01]  /*3e00*/  IMAD.MOV.U32 R0, RZ, RZ, 0x1 ;  /* 0x00000001ff007424 */ /* 0x000fe200078e00ff */
[----:B------:R-:W-:Y:S01]  /*3e10*/  ULOP3.LUT UR53, UR59, 0x1, URZ, 0xfc, !UPT ;  /* 0x000000013b357892 */ /* 0x000fe2000f8efc3f */
[----:B------:R-:W-:Y:S01]  /*3e20*/  IMAD.U32 R4, RZ, RZ, UR5 ;  /* 0x00000005ff047e24 */ /* 0x000fe2000f8e00ff */
[----:B------:R-:W-:Y:S01]  /*3e30*/  ULOP3.LUT UR55, UR61, 0x1, URZ, 0xfc, !UPT ;  /* 0x000000013d377892 */ /* 0x000fe2000f8efc3f */
[----:B------:R-:W-:Y:S01]  /*3e40*/  IMAD R152, R14, 0x200, R3 ;  /* 0x000002000e987824 */ /* 0x000fe200078e0203 */
[----:B------:R-:W-:Y:S02]  /*3e50*/  ULOP3.LUT UR56, UR48, 0x8, URZ, 0xc, !UPT ;  /* 0x0000000830387892 */ /* 0x000fe4000f8e0c3f */
[----:B------:R-:W-:-:S02]  /*3e60*/  ULOP3.LUT UR54, UR54, 0x18, URZ, 0x3c, !UPT ;  /* 0x0000001836367892 */ /* 0x000fc4000f8e3c3f */
[----:B------:R-:W-:-:S12]  /*3e70*/  UIADD3 UR52, UR52, 0x34780, URZ ;  /* 0x0003478034347890 */ /* 0x000fd8000fffe03f */
.L_x_120:
[----:B--2---:R-:W1:Y:S02]  /*3e80*/  LDC.64 R4, c[0x0][0x290] ;  /* 0x0000a400ff047b82 */ /* 0x004e640000000a00 */
[----:B-1----:R-:W-:-:S05]  /*3e90*/  IMAD.WIDE R4, R18, 0xc, R4 ;  /* 0x0000000c12047825 */ /* 0x002fca00078e0204 */
[----:B---3--:R-:W2:Y:S01]  /*3ea0*/  LDG.E R8, desc[UR38][R4.64+0x8] ;  /* 0x0000082604087981 */ /* 0x008ea2000c1e1900 */
[----:B------:R-:W-:Y:S01]  /*3eb0*/  SHF.L.U32 R7, R156, 0x1f, RZ ;  /* 0x0000001f9c077819 */ /* 0x000fe200000006ff */
[----:B------:R-:W-:Y:S01]  /*3ec0*/  IMAD.MOV.U32 R155, RZ, RZ, R18 ;  /* 0x000000ffff9b7224 */ /* 0x000fe200078e0012 */
[----:B------:R-:W-:-:S04]  /*3ed0*/  MOV R10, UR51 ;  /* 0x00000033000a7c02 */ /* 0x000fc80008000f00 */
[----:B------:R-:W1:Y:S01]  /*3ee0*/  SYNCS.PHASECHK.TRANS64.TRYWAIT P0, [R10+UR48], R7 ;  /* 0x000000070a0075a7 */ /* 0x000e620008000170 */
[----:B--2---:R-:W-:-:S05]  /*3ef0*/  VIADD R3, R8, 0x3f ;  /* 0x0000003f08037836 */ /* 0x004fca0000000000 */
[----:B------:R-:W-:-:S04]  /*3f00*/  SHF.R.S32.HI R6, RZ, 0x1f, R3 ;  /* 0x0000001fff067819 */ /* 0x000fc80000011403 */
[----:B------:R-:W-:Y:S01]  /*3f10*/  LEA.HI R6, R6, R3, RZ, 0x6 ;  /* 0x0000000306067211 */ /* 0x000fe200078f30ff */
[----:B-1----:R-:W-:Y:S06]  /*3f20*/  @!P0 BRA `(.L_x_37) ;  /* 0x000000a800a48947 */ /* 0x002fec0003800000 */
.L_x_276:
[----:B------:R-:W-:Y:S01]  /*3f30*/  ISETP.GE.AND P0, PT, R8, 0x1, PT ;  /* 0x000000010800780c */ /* 0x000fe20003f06270 */
[----:B------:R-:W-:Y:S01]  /*3f40*/  UMOV UR9, UR40 ;  /* 0x0000002800097c82 */ /* 0x000fe20008000000 */
[----:B------:R-:W-:Y:S01]  /*3f50*/  UMOV UR8, URZ ;  /* 0x0000003f00087c82 */ /* 0x000fe20008000000 */
[----:B------:R-:W-:Y:S01]  /*3f60*/  SHF.R.S32.HI R19, RZ, 0x1f, R18 ;  /* 0x0000001fff137819 */ /* 0x000fe20000011412 */
[----:B-1----:R-:W-:Y:S01]  /*3f70*/  IMAD.U32 R7, RZ, RZ, UR41 ;  /* 0x00000029ff077e24 */ /* 0x002fe2000f8e00ff */
[----:B------:R-:W-:Y:S02]  /*3f80*/  CS2R R86, SRZ ;  /* 0x0000000000567805 */ /* 0x000fe4000001ff00 */
[----:B------:R-:W-:Y:S02]  /*3f90*/  CS2R R88, SRZ ;  /* 0x0000000000587805 */ /* 0x000fe4000001ff00 */
[----:B------:R-:W-:Y:S02]  /*3fa0*/  CS2R R90, SRZ ;  /* 0x00000000005a7805 */ /* 0x000fe4000001ff00 */
[----:B------:R-:W-:-:S02]  /*3fb0*/  CS2R R92, SRZ ;  /* 0x00000000005c7805 */ /* 0x000fc4000001ff00 */
[----:B------:R-:W-:Y:S02]  /*3fc0*/  CS2R R94, SRZ ;  /* 0x00000000005e7805 */ /* 0x000fe4000001ff00 */
[----:B------:R-:W-:Y:S02]  /*3fd0*/  CS2R R96, SRZ ;  /* 0x0000000000607805 */ /* 0x000fe4000001ff00 */
        /* <DEDUP_REMOVED lines=58> */
[----:B------:R-:W-:Y:S01]  /*4380*/  SHF.R.S32.HI R6, RZ, 0x6, R6 ;  /* 0x00000006ff067819 */ /* 0x000fe20000011406 */
[----:B------:R-:W-:Y:S06]  /*4390*/  @!P0 BRA `(.L_x_38) ;  /* 0x0000000400348947 */ /* 0x000fec0003800000 */
[----:B------:R-:W-:-:S06]  /*43a0*/  UISETP.NE.AND UP0, UPT, UR49, 0x3, UPT ;  /* 0x000000033100788c */ /* 0x000fcc000bf05270 */
[----:B------:R-:W-:-:S13]  /*43b0*/  PLOP3.LUT P1, PT, PT, PT, UP0, 0x80, 0x0 ;  /* 0x000000000000781c */ /* 0x000fda0003f2f008 */
[----:B------:R-:W-:Y:S05]  /*43c0*/  @!P1 BRA `(.L_x_39) ;  /* 0x0000000000049947 */ /* 0x000fea0003800000 */
[----:B------:R-:W-:Y:S01]  /*43d0*/  BPT.TRAP 0x1 ;  /* 0x000000040000795c */ /* 0x000fe20000300000 */
.L_x_39:
[----:B------:R-:W-:Y:S01]  /*43e0*/  ULEA UR4, UR40, UR50, 0x3 ;  /* 0x0000003228047291 */ /* 0x000fe2000f8e183f */
[----:B------:R-:W-:-:S05]  /*43f0*/  IMAD.U32 R3, RZ, RZ, UR41 ;  /* 0x00000029ff037e24 */ /* 0x000fca000f8e00ff */
[----:B------:R-:W-:-:S04]  /*4400*/  SHF.L.U32 R3, R3, 0x1f, RZ ;  /* 0x0000001f03037819 */ /* 0x000fc800000006ff */
[----:B------:R1:W2:Y:S01]  /*4410*/  SYNCS.PHASECHK.TRANS64.TRYWAIT P0, [UR4+0x34480], R3 ;  /* 0x03448003ff0075a7 */ /* 0x0002a20008000144 */
[----:B------:R-:W-:Y:S05]  /*4420*/  @!P1 BRA `(.L_x_40) ;  /* 0x0000000000049947 */ /* 0x000fea0003800000 */
[----:B------:R-:W-:Y:S01]  /*4430*/  BPT.TRAP 0x1 ;  /* 0x000000040000795c */ /* 0x000fe20000300000 */
.L_x_40:
[----:B--2---:R-:W-:Y:S05]  /*4440*/  @P0 BRA `(.L_x_41) ;  /* 0x0000000000080947 */ /* 0x004fea0003800000 */
[----:B------:R-:W2:Y:S02]  /*4450*/  SYNCS.PHASECHK.TRANS64.TRYWAIT P0, [UR4+0x34480], R3 ;  /* 0x03448003ff0075a7 */ /* 0x000ea40008000144 */
[----:B--2---:R-:W-:Y:S05]  /*4460*/  @!P0 BRA `(.L_x_42) ;  /* 0x000000a400708947 */ /* 0x004fea0003800000 */
.L_x_41:
[----:B------:R-:W-:Y:S01]  /*4470*/  UIADD3 UR5, UR50, 0x18000, URZ ;  /* 0x0001800032057890 */ /* 0x000fe2000fffe03f */
[----:B------:R-:W-:Y:S01]  /*4480*/  WARPGROUP.ARRIVE ;  /* 0x00000000000079c5 */ /* 0x000fe20000000000 */
[----:B------:R-:W-:Y:S02]  /*4490*/  USHF.R.U32.HI UR4, URZ, 0x4, UR50 ;  /* 0x000000043f047899 */ /* 0x000fe40008011632 */
[----:B------:R-:W-:Y:S02]  /*44a0*/  USHF.R.U32.HI UR5, URZ, 0x4, UR5 ;  /* 0x000000043f057899 */ /* 0x000fe40008011605 */
[----:B------:R-:W-:Y:S02]  /*44b0*/  ULOP3.LUT UR4, UR4, 0x3fff, URZ, 0xc0, !UPT ;  /* 0x00003fff04047892 */ /* 0x000fe4000f8ec03f */
[----:B------:R-:W-:Y:S02]  /*44c0*/  ULOP3.LUT UR5, UR5, 0x3fff, URZ, 0xc0, !UPT ;  /* 0x00003fff05057892 */ /* 0x000fe4000f8ec03f */
[----:B------:R-:W-:-:S02]  /*44d0*/  ULOP3.LUT UR4, UR4, 0x10000, URZ, 0xfc, !UPT ;  /* 0x0001000004047892 */ /* 0x000fc4000f8efc3f */
[----:B------:R-:W-:Y:S02]  /*44e0*/  ULOP3.LUT UR5, UR5, 0x10000, URZ, 0xfc, !UPT ;  /* 0x0001000005057892 */ /* 0x000fe4000f8efc3f */
[----:B------:R-:W-:Y:S02]  /*44f0*/  ULEA UR8, UR40, UR4, 0xa ;  /* 0x0000000428087291 */ /* 0x000fe4000f8e503f */
[----:B------:R-:W-:Y:S01]  /*4500*/  ULEA UR9, UR40, UR5, 0xa ;  /* 0x0000000528097291 */ /* 0x000fe2000f8e503f */
[----:B------:R-:W-:Y:S02]  /*4510*/  UMOV UR7, 0x40000040 ;  /* 0x4000004000077882 */ /* 0x000fe40000000000 */
[----:B------:R-:W-:Y:S02]  /*4520*/  UMOV UR5, 0x40000040 ;  /* 0x4000004000057882 */ /* 0x000fe40000000000 */
[----:B------:R-:W-:Y:S02]  /*4530*/  UMOV UR4, UR8 ;  /* 0x0000000800047c82 */ /* 0x000fe40008000000 */
[----:B------:R-:W-:-:S02]  /*4540*/  UMOV UR6, UR9 ;  /* 0x0000000900067c82 */ /* 0x000fc40008000000 */
[----:B------:R-:W-:Y:S01]  /*4550*/  HGMMA.64x128x16.F32.BF16 R88, gdesc[UR4], RZ, !UPT, gsb0 ;  /* 0x01e00000045879f0 */ /* 0x000fe2000c0018ff */
[----:B------:R-:W-:Y:S01]  /*4560*/  UIADD3 UR4, UR8, 0x200, URZ ;  /* 0x0000020008047890 */ /* 0x000fe2000fffe03f */
[----:B------:R-:W-:Y:S01]  /*4570*/  UMOV UR5, 0x40000040 ;  /* 0x4000004000057882 */ /* 0x000fe20000000000 */
[----:B------:R-:W-:Y:S02]  /*4580*/  WARPGROUP.DEPBAR.LE gsb0, 0x0 ;  /* 0x00008000000079c5 */ /* 0x000fe40000010000 */
[----:B------:R-:W-:-:S07]  /*4590*/  WARPGROUP.ARRIVE ;  /* 0x00000000000079c5 */ /* 0x000fce0000000000 */
[----:B------:R-:W-:Y:S01]  /*45a0*/  HGMMA.64x128x16.F32.BF16 R24, gdesc[UR4], RZ, !UPT, gsb0 ;  /* 0x01e00000041879f0 */ /* 0x000fe2000c0018ff */
[----:B------:R-:W-:Y:S02]  /*45b0*/  UIADD3 UR4, UR8, 0x2, URZ ;  /* 0x0000000208047890 */ /* 0x000fe4000fffe03f */
[----:B------:R-:W-:Y:S01]  /*45c0*/  UIADD3 UR6, UR9, 0x2, URZ ;  /* 0x0000000209067890 */ /* 0x000fe2000fffe03f */
[----:B------:R-:W-:Y:S01]  /*45d0*/  UMOV UR5, 0x40000040 ;  /* 0x4000004000057882 */ /* 0x000fe20000000000 */
[----:B------:R-:W-:Y:S01]  /*45e0*/  UMOV UR7, 0x40000040 ;  /* 0x4000004000077882 */ /* 0x000fe20000000000 */
[----:B------:R-:W-:Y:S02]  /*45f0*/  WARPGROUP.DEPBAR.LE gsb0, 0x0 ;  /* 0x00008000000079c5 */ /* 0x000fe40000010000 */
[----:B------:R-:W-:-:S06]  /*4600*/  WARPGROUP.ARRIVE ;  /* 0x00000000000079c5 */ /* 0x000fcc0000000000 */
[----:B------:R-:W-:Y:S01]  /*4610*/  HGMMA.64x128x16.F32.BF16 R88, gdesc[UR4], R88, gsb0 ;  /* 0x01e00000045879f0 */ /* 0x000fe20008001858 */
[----:B------:R-:W-:Y:S01]  /*4620*/  UIADD3 UR4, UR8, 0x202, URZ ;  /* 0x0000020208047890 */ /* 0x000fe2000fffe03f */
[----:B------:R-:W-:Y:S01]  /*4630*/  UMOV UR5, 0x40000040 ;  /* 0x4000004000057882 */ /* 0x000fe20000000000 */
[----:B------:R-:W-:Y:S02]  /*4640*/  WARPGROUP.DEPBAR.LE gsb0, 0x0 ;  /* 0x00008000000079c5 */ /* 0x000fe40000010000 */
[----:B------:R-:W-:-:S07]  /*4650*/  WARPGROUP.ARRIVE ;  /* 0x00000000000079c5 */ /* 0x000fce0000000000 */
[----:B------:R-:W-:Y:S01]  /*4660*/  HGMMA.64x128x16.F32.BF16 R24, gdesc[UR4], R24, gsb0 ;  /* 0x01e00000041879f0 */ /* 0x000fe20008001818 */
        /* <DEDUP_REMOVED lines=16> */
[----:B------:R-:W-:-:S04]  /*4770*/  UIADD3 UR9, UR40, 0x1, URZ ;  /* 0x0000000128097890 */ /* 0x000fc8000fffe03f */
[----:B------:R-:W-:-:S04]  /*4780*/  UISETP.NE.AND UP0, UPT, UR9, 0x6, UPT ;  /* 0x000000060900788c */ /* 0x000fc8000bf05270 */
[----:B------:R-:W-:Y:S01]  /*4790*/  USEL UR9, UR9, URZ, UP0 ;  /* 0x0000003f09097287 */ /* 0x000fe20008000000 */
[----:B------:R-:W-:Y:S02]  /*47a0*/  WARPGROUP.DEPBAR.LE gsb0, 0x0 ;  /* 0x00008000000079c5 */ /* 0x000fe40000010000 */
[----:B------:R-:W-:-:S06]  /*47b0*/  WARPGROUP.ARRIVE ;  /* 0x00000000000079c5 */ /* 0x000fcc0000000000 */
[----:B------:R-:W-:Y:S01]  /*47c0*/  HGMMA.64x128x16.F32.BF16 R88, gdesc[UR4], R88, gsb0 ;  /* 0x01e00000045879f0 */ /* 0x000fe20008001858 */
[----:B------:R-:W-:Y:S01]  /*47d0*/  UIADD3 UR4, UR8, 0x206, URZ ;  /* 0x0000020608047890 */ /* 0x000fe2000fffe03f */
[----:B------:R-:W-:Y:S02]  /*47e0*/  UMOV UR5, 0x40000040 ;  /* 0x4000004000057882 */ /* 0x000fe40000000000 */
[----:B------:R-:W-:Y:S01]  /*47f0*/  UMOV UR8, 0x1 ;  /* 0x0000000100087882 */ /* 0x000fe20000000000 */
[----:B------:R-:W-:Y:S02]  /*4800*/  WARPGROUP.DEPBAR.LE gsb0, 0x0 ;  /* 0x00008000000079c5 */ /* 0x000fe40000010000 */
[----:B------:R-:W-:-:S06]  /*4810*/  WARPGROUP.ARRIVE ;  /* 0x00000000000079c5 */ /* 0x000fcc0000000000 */
[----:B------:R-:W-:Y:S01]  /*4820*/  HGMMA.64x128x16.F32.BF16 R24, gdesc[UR4], R24, gsb0 ;  /* 0x01e00000041879f0 */ /* 0x000fe20008001818 */
[----:B------:R-:W-:-:S04]  /*4830*/  USEL UR4, URZ, 0x1, UP0 ;  /* 0x000000013f047887 */ /* 0x000fc80008000000 */
[----:B------:R-:W-:-:S06]  /*4840*/  ULOP3.LUT UR4, UR41, UR4, URZ, 0x3c, !UPT ;  /* 0x0000000429047292 */ /* 0x000fcc000f8e3c3f */
[----:B------:R-:W-:Y:S01]  /*4850*/  IMAD.U32 R7, RZ, RZ, UR4 ;  /* 0x00000004ff077e24 */ /* 0x000fe2000f8e00ff */
[----:B------:R-:W-:-:S06]  /*4860*/  WARPGROUP.DEPBAR.LE gsb0, 0x0 ;  /* 0x00008000000079c5 */ /* 0x000fcc0000010000 */
.L_x_38:
[----:B-12---:R-:W-:-:S05]  /*4870*/  VIMNMX R3, R6, 0x1, PT ;  /* 0x0000000106037848 */ /* 0x006fca0003fe0100 */
[----:B------:R-:W-:-:S05]  /*4880*/  IMAD.IADD R6, R6, 0x1, -R3 ;  /* 0x0000000106067824 */ /* 0x000fca00078e0a03 */
[----:B------:R-:W-:-:S13]  /*4890*/  ISETP.GE.AND P0, PT, R6, 0x1, PT ;  /* 0x000000010600780c */ /* 0x000fda0003f06270 */
[----:B------:R-:W-:Y:S05]  /*48a0*/  @!P0 BRA `(.L_x_43) ;  /* 0x0000000400788947 */ /* 0x000fea0003800000 */
[----:B------:R-:W-:Y:S02]  /*48b0*/  IMAD.MOV.U32 R3, RZ, RZ, R6 ;  /* 0x000000ffff037224 */ /* 0x000fe400078e0006 */
[----:B------:R-:W-:-:S07]  /*48c0*/  IMAD.U32 R4, RZ, RZ, UR40 ;  /* 0x00000028ff047e24 */ /* 0x000fce000f8e00ff */
.L_x_50:
[----:B------:R-:W-:-:S06]  /*48d0*/  UISETP.NE.AND UP0, UPT, UR49, 0x3, UPT ;  /* 0x000000033100788c */ /* 0x000fcc000bf05270 */
[----:B------:R-:W-:-:S13]  /*48e0*/  PLOP3.LUT P1, PT, PT, PT, UP0, 0x80, 0x0 ;  /* 0x000000000000781c */ /* 0x000fda0003f2f008 */
[----:B------:R-:W-:Y:S05]  /*48f0*/  @!P1 BRA `(.L_x_44) ;  /* 0x0000000000049947 */ /* 0x000fea0003800000 */
[----:B------:R-:W-:Y:S01]  /*4900*/  BPT.TRAP 0x1 ;  /* 0x000000040000795c */ /* 0x000fe20000300000 */
.L_x_44:
[----:B------:R-:W-:Y:S01]  /*4910*/  ULEA UR4, UR9, UR50, 0x3 ;  /* 0x0000003209047291 */ /* 0x000fe2000f8e183f */
[----:B------:R-:W-:-:S08]  /*4920*/  SHF.L.U32 R5, R7, 0x1f, RZ ;  /* 0x0000001f07057819 */ /* 0x000fd000000006ff */
[----:B------:R1:W2:Y:S01]  /*4930*/  SYNCS.PHASECHK.TRANS64.TRYWAIT P0, [UR4+0x34480], R5 ;  /* 0x03448005ff0075a7 */ /* 0x0002a20008000144 */
[----:B------:R-:W-:Y:S05]  /*4940*/  @!P1 BRA `(.L_x_45) ;  /* 0x0000000000049947 */ /* 0x000fea0003800000 */
[----:B------:R-:W-:Y:S01]  /*4950*/  BPT.TRAP 0x1 ;  /* 0x000000040000795c */ /* 0x000fe20000300000 */
.L_x_45:
[----:B--2---:R-:W-:Y:S05]  /*4960*/  @P0 BRA `(.L_x_46) ;  /* 0x0000000000080947 */ /* 0x004fea0003800000 */
[----:B------:R-:W2:Y:S02]  /*4970*/  SYNCS.PHASECHK.TRANS64.TRYWAIT P0, [UR4+0x34480], R5 ;  /* 0x03448005ff0075a7 */ /* 0x000ea40008000144 */
[----:B--2---:R-:W-:Y:S05]  /*4980*/  @!P0 BRA `(.L_x_47) ;  /* 0x000000a000408947 */ /* 0x004fea0003800000 */
.L_x_46:
        /* <DEDUP_REMOVED lines=8> */
[----:B------:R-:W-:Y:S02]  /*4a10*/  UISETP.NE.U32.AND UP0, UPT, UR8, URZ, UPT ;  /* 0x0000003f0800728c */ /* 0x000fe4000bf05070 */
[----:B------:R-:W-:Y:S02]  /*4a20*/  ULEA UR10, UR9, UR4, 0xa ;  /* 0x00000004090a7291 */ /* 0x000fe4000f8e503f */
[----:B------:R-:W-:Y:S01]  /*4a30*/  ULEA UR11, UR9, UR5, 0xa ;  /* 0x00000005090b7291 */ /* 0x000fe2000f8e503f */
[----:B------:R-:W-:Y:S02]  /*4a40*/  UMOV UR7, 0x40000040 ;  /* 0x4000004000077882 */ /* 0x000fe40000000000 */
[----:B------:R-:W-:Y:S02]  /*4a50*/  UMOV UR5, 0x40000040 ;  /* 0x4000004000057882 */ /* 0x000fe40000000000 */
[----:B------:R-:W-:-:S02]  /*4a60*/  UMOV UR4, UR10 ;  /* 0x0000000a00047c82 */ /* 0x000fc40008000000 */
[----:B------:R-:W-:Y:S02]  /*4a70*/  UMOV UR6, UR11 ;  /* 0x0000000b00067c82 */ /* 0x000fe40008000000 */
[----:B------:R-:W-:Y:S01]  /*4a80*/  HGMMA.64x128x16.F32.BF16 R88, gdesc[UR4], R88, UP0, gsb0 ;  /* 0x01e00000045879f0 */ /* 0x000fe2000b801858 */
[----:B------:R-:W-:Y:S01]  /*4a90*/  UIADD3 UR4, UR10, 0x200, URZ ;  /* 0x000002000a047890 */ /* 0x000fe2000fffe03f */
[----:B------:R-:W-:Y:S01]  /*4aa0*/  UMOV UR5, 0x40000040 ;  /* 0x4000004000057882 */ /* 0x000fe20000000000 */
[----:B------:R-:W-:Y:S02]  /*4ab0*/  WARPGROUP.DEPBAR.LE gsb0, 0x0 ;  /* 0x00008000000079c5 */ /* 0x000fe40000010000 */
[----:B------:R-:W-:-:S07]  /*4ac0*/  WARPGROUP.ARRIVE ;  /* 0x00000000000079c5 */ /* 0x000fce0000000000 */
[----:B------:R-:W-:Y:S01]  /*4ad0*/  HGMMA.64x128x16.F32.BF16 R24, gdesc[UR4], R24, UP0, gsb0 ;  /* 0x01e00000041879f0 */ /* 0x000fe2000b801818 */
[----:B------:R-:W-:Y:S02]  /*4ae0*/  UIADD3 UR4, UR10, 0x2, URZ ;  /* 0x000000020a047890 */ /* 0x000fe4000fffe03f */
[----:B------:R-:W-:Y:S01]  /*4af0*/  UIADD3 UR6, UR11, 0x2, URZ ;  /* 0x000000020b067890 */ /* 0x000fe2000fffe03f */
[----:B------:R-:W-:Y:S01]  /*4b00*/  UMOV UR5, 0x40000040 ;  /* 0x4000004000057882 */ /* 0x000fe20000000000 */
[----:B------:R-:W-:Y:S01]  /*4b10*/  UMOV UR7, 0x40000040 ;  /* 0x4000004000077882 */ /* 0x000fe20000000000 */
[----:B------:R-:W-:Y:S02]  /*4b20*/  WARPGROUP.DEPBAR.LE gsb0, 0x0 ;  /* 0x00008000000079c5 */ /* 0x000fe40000010000 */
[----:B------:R-:W-:-:S06]  /*4b30*/  WARPGROUP.ARRIVE ;  /* 0x00000000000079c5 */ /* 0x000fcc0000000000 */
        /* <DEDUP_REMOVED lines=29> */
[----:B------:R-:W-:Y:S03]  /*4d10*/  HGMMA.64x128x16.F32.BF16 R24, gdesc[UR4], R24, UP0, gsb0 ;  /* 0x01e00000041879f0 */ /* 0x000fe6000b801818 */
[----:B------:R-:W-:Y:S02]  /*4d20*/  WARPGROUP.DEPBAR.LE gsb0, 0x0 ;  /* 0x00008000000079c5 */ /* 0x000fe40000010000 */
[----:B------:R-:W-:Y:S05]  /*4d30*/  @!P1 BRA `(.L_x_48) ;  /* 0x0000000000049947 */ /* 0x000fea0003800000 */
[----:B------:R-:W-:Y:S01]  /*4d40*/  BPT.TRAP 0x1 ;  /* 0x000000040000795c */ /* 0x000fe20000300000 */
.L_x_48:
[----:B------:R-:W-:Y:S01]  /*4d50*/  ISETP.NE.AND P0, PT, R23, RZ, PT ;  /* 0x000000ff1700720c */ /* 0x000fe20003f05270 */
[----:B------:R-:W-:-:S12]  /*4d60*/  UISETP.GT.U32.AND UP0, UPT, UR47, 0x1, UPT ;  /* 0x000000012f00788c */ /* 0x000fd8000bf04070 */
[----:B-12---:R-:W-:-:S05]  /*4d70*/  @P0 LEA R5, R4, UR50, 0x3 ;  /* 0x0000003204050c11 */ /* 0x006fca000f8e18ff */
[----:B------:R-:W-:-:S05]  /*4d80*/  @P0 VIADD R5, R5, 0x344b0 ;  /* 0x000344b005050836 */ /* 0x000fca0000000000 */
[----:B------:R-:W-:-:S04]  /*4d90*/  @P0 PRMT R5, R22, 0x654, R5 ;  /* 0x0000065416050816 */ /* 0x000fc80000000005 */
[----:B------:R1:W-:Y:S01]  /*4da0*/  @P0 SYNCS.ARRIVE.TRANS64.RED.A1T0 RZ, [R5+URZ], RZ ;  /* 0x000000ff05ff09a7 */ /* 0x0003e2000810043f */
[----:B------:R-:W-:-:S13]  /*4db0*/  PLOP3.LUT P0, PT, PT, PT, UP0, 0x80, 0x0 ;  /* 0x000000000000781c */ /* 0x000fda0003f0f008 */
[----:B-1----:R-:W-:Y:S05]  /*4dc0*/  @P0 BRA `(.L_x_49) ;  /* 0x0000000000040947 */ /* 0x002fea0003800000 */
[----:B------:R-:W-:Y:S01]  /*4dd0*/  BPT.TRAP 0x1 ;  /* 0x000000040000795c */ /* 0x000fe20000300000 */
.L_x_49:
[----:B------:R-:W-:Y:S01]  /*4de0*/  UIADD3 UR9, UR9, 0x1, URZ ;  /* 0x0000000109097890 */ /* 0x000fe2000fffe03f */
[C---:B------:R-:W-:Y:S01]  /*4df0*/  ISETP.GT.AND P1, PT, R3.reuse, 0x1, PT ;  /* 0x000000010300780c */ /* 0x040fe20003f24270 */
[----:B------:R-:W-:Y:S01]  /*4e00*/  VIADD R3, R3, 0xffffffff ;  /* 0xffffffff03037836 */ /* 0x000fe20000000000 */
[----:B------:R-:W-:Y:S01]  /*4e10*/  IADD3 R4, R4, 0x1, RZ ;  /* 0x0000000104047810 */ /* 0x000fe20007ffe0ff */
[----:B------:R-:W-:-:S03]  /*4e20*/  UISETP.NE.AND UP0, UPT, UR9, 0x6, UPT ;  /* 0x000000060900788c */ /* 0x000fc6000bf05270 */
[C---:B------:R-:W-:Y:S01]  /*4e30*/  ISETP.NE.AND P0, PT, R4.reuse, 0x6, PT ;  /* 0x000000060400780c */ /* 0x040fe20003f05270 */
[----:B------:R-:W-:Y:S02]  /*4e40*/  USEL UR4, URZ, 0x1, UP0 ;  /* 0x000000013f047887 */ /* 0x000fe40008000000 */
[----:B------:R-:W-:Y:S01]  /*4e50*/  USEL UR9, UR9, URZ, UP0 ;  /* 0x0000003f09097287 */ /* 0x000fe20008000000 */
[----:B------:R-:W-:-:S03]  /*4e60*/  SEL R4, R4, RZ, P0 ;  /* 0x000000ff04047207 */ /* 0x000fc60000000000 */
[----:B------:R-:W-:Y:S01]  /*4e70*/  LOP3.LUT R7, R7, UR4, RZ, 0x3c, !PT ;  /* 0x0000000407077c12 */ /* 0x000fe2000f8e3cff */
[----:B------:R-:W-:Y:S07]  /*4e80*/  @P1 BRA `(.L_x_50) ;  /* 0xfffffff800901947 */ /* 0x000fee000383ffff */
.L_x_43:
[----:B------:R-:W-:Y:S01]  /*4e90*/  ISETP.GE.AND P0, PT, R8, 0x1, PT ;  /* 0x000000010800780c */ /* 0x000fe20003f06270 */
[----:B------:R-:W-:-:S04]  /*4ea0*/  IMAD.U32 R3, RZ, RZ, UR56 ;  /* 0x00000038ff037e24 */ /* 0x000fc8000f8e00ff */
[----:B------:R1:W-:Y:S08]  /*4eb0*/  SYNCS.ARRIVE.TRANS64.A1T0 RZ, [R3+UR51], RZ ;  /* 0x000000ff03ff79a7 */ /* 0x0003f00008100033 */
[----:B-1----:R-:W-:Y:S05]  /*4ec0*/  @!P0 BRA `(.L_x_51) ;  /* 0x0000000000448947 */ /* 0x002fea0003800000 */
[----:B------:R-:W-:-:S06]  /*4ed0*/  UISETP.NE.AND UP0, UPT, UR49, 0x3, UPT ;  /* 0x000000033100788c */ /* 0x000fcc000bf05270 */
[----:B------:R-:W-:-:S13]  /*4ee0*/  PLOP3.LUT P0, PT, PT, PT, UP0, 0x80, 0x0 ;  /* 0x000000000000781c */ /* 0x000fda0003f0f008 */
[----:B------:R-:W-:Y:S05]  /*4ef0*/  @!P0 BRA `(.L_x_52) ;  /* 0x0000000000048947 */ /* 0x000fea0003800000 */
[----:B------:R-:W-:Y:S01]  /*4f00*/  BPT.TRAP 0x1 ;  /* 0x000000040000795c */ /* 0x000fe20000300000 */
.L_x_52:
[----:B------:R-:W-:Y:S01]  /*4f10*/  ISETP.NE.AND P0, PT, R23, RZ, PT ;  /* 0x000000ff1700720c */ /* 0x000fe20003f05270 */
[----:B------:R-:W-:-:S12]  /*4f20*/  UISETP.GT.U32.AND UP0, UPT, UR47, 0x1, UPT ;  /* 0x000000012f00788c */ /* 0x000fd8000bf04070 */
[----:B------:R-:W-:-:S04]  /*4f30*/  @P0 VIADD R3, R6, UR40 ;  /* 0x0000002806030c36 */ /* 0x000fc80008000000 */
[----:B------:R-:W-:-:S05]  /*4f40*/  @P0 IMAD.WIDE.U32 R4, R3, -0x55555555, RZ ;  /* 0xaaaaaaab03040825 */ /* 0x000fca00078e00ff */
[----:B------:R-:W-:-:S05]  /*4f50*/  @P0 SHF.R.U32.HI R4, RZ, 0x2, R5 ;  /* 0x00000002ff040819 */ /* 0x000fca0000011605 */
[----:B------:R-:W-:-:S05]  /*4f60*/  @P0 IMAD R3, R4, -0x6, R3 ;  /* 0xfffffffa04030824 */ /* 0x000fca00078e0203 */
[----:B------:R-:W-:-:S05]  /*4f70*/  @P0 LEA R3, R3, UR50, 0x3 ;  /* 0x0000003203030c11 */ /* 0x000fca000f8e18ff */
[----:B------:R-:W-:-:S05]  /*4f80*/  @P0 VIADD R3, R3, 0x344b0 ;  /* 0x000344b003030836 */ /* 0x000fca0000000000 */
[----:B------:R-:W-:-:S04]  /*4f90*/  @P0 PRMT R3, R22, 0x654, R3 ;  /* 0x0000065416030816 */ /* 0x000fc80000000003 */
[----:B------:R1:W-:Y:S01]  /*4fa0*/  @P0 SYNCS.ARRIVE.TRANS64.RED.A1T0 RZ, [R3+URZ], RZ ;  /* 0x000000ff03ff09a7 */ /* 0x0003e2000810043f */
[----:B------:R-:W-:-:S13]  /*4fb0*/  PLOP3.LUT P0, PT, PT, PT, UP0, 0x80, 0x0 ;  /* 0x000000000000781c */ /* 0x000fda0003f0f008 */
[----:B-1----:R-:W-:Y:S05]  /*4fc0*/  @P0 BRA `(.L_x_51) ;  /* 0x0000000000040947 */ /* 0x002fea0003800000 */
[----:B------:R-:W-:Y:S01]  /*4fd0*/  BPT.TRAP 0x1 ;  /* 0x000000040000795c */ /* 0x000fe20000300000 */
.L_x_51:
[----:B------:R-:W-:Y:S02]  /*4fe0*/  SHF.L.U32 R3, R156, 0x1f, RZ ;  /* 0x0000001f9c037819 */ /* 0x000fe400000006ff */
[----:B------:R-:W-:Y:S02]  /*4ff0*/  R2UR UR4, R8 ;  /* 0x00000000080472ca */ /* 0x000fe400000e0000 */
[----:B------:R-:W1:Y:S11]  /*5000*/  SYNCS.PHASECHK.TRANS64.TRYWAIT P0, [R10+UR48+0x10], R3 ;  /* 0x000010030a0075a7 */ /* 0x000e760008000170 */
[----:B------:R-:W-:-:S04]  /*5010*/  UIADD3 UR4, UR4, 0x3f, URZ ;  /* 0x0000003f04047890 */ /* 0x000fc8000fffe03f */
[----:B------:R-:W-:-:S04]  /*5020*/  USHF.R.S32.HI UR5, URZ, 0x1f, UR4 ;  /* 0x0000001f3f057899 */ /* 0x000fc80008011404 */
[----:B------:R-:W-:-:S04]  /*5030*/  ULEA.HI UR5, UR5, UR4, URZ, 0x6 ;  /* 0x0000000405057291 */ /* 0x000fc8000f8f303f */
[----:B------:R-:W-:Y:S01]  /*5040*/  USHF.R.S32.HI UR5, URZ, 0x6, UR5 ;  /* 0x000000063f057899 */ /* 0x000fe20008011405 */
[----:B-1----:R-:W-:Y:S11]  /*5050*/  @!P0 BRA `(.L_x_53) ;  /* 0x0000009800a48947 */ /* 0x002ff60003800000 */
.L_x_277:
[----:B------:R-:W-:Y:S01]  /*5060*/  UIADD3 UR40, UR5, UR40, URZ ;  /* 0x0000002805287290 */ /* 0x000fe2000fffe03f */
[----:B------:R-:W-:Y:S01]  /*5070*/  LOP3.LUT P0, RZ, R0, 0xff, RZ, 0xc0, !PT ;  /* 0x000000ff00ff7812 */ /* 0x000fe2000780c0ff */
[----:B------:R-:W-:Y:S02]  /*5080*/  UISETP.GE.U32.AND UP1, UPT, UR5, 0x6, UPT ;  /* 0x000000060500788c */ /* 0x000fe4000bf26070 */
[----:B------:R-:W-:-:S04]  /*5090*/  UISETP.GT.U32.AND UP0, UPT, UR40, 0x5, UPT ;  /* 0x000000052800788c */ /* 0x000fc8000bf04070 */
[----:B------:R-:W-:Y:S02]  /*50a0*/  UISETP.LT.U32.AND UP0, UPT, UR5, 0x6, UP0 ;  /* 0x000000060500788c */ /* 0x000fe40008701070 */
[----:B------:R-:W-:Y:S02]  /*50b0*/  UIMAD.WIDE.U32 UR4, UR40, -0x55555555, URZ ;  /* 0xaaaaaaab280478a5 */ /* 0x000fe4000f8e003f */
[----:B------:R-:W-:Y:S02]  /*50c0*/  USEL UR6, URZ, 0x1, !UP0 ;  /* 0x000000013f067887 */ /* 0x000fe4000c000000 */
[----:B------:R-:W-:Y:S02]  /*50d0*/  USHF.R.U32.HI UR4, URZ, 0x2, UR5 ;  /* 0x000000023f047899 */ /* 0x000fe40008011605 */
[----:B------:R-:W-:Y:S02]  /*50e0*/  ULOP3.LUT UR41, UR41, UR6, URZ, 0x3c, !UPT ;  /* 0x0000000629297292 */ /* 0x000fe4000f8e3c3f */
[----:B------:R-:W-:-:S02]  /*50f0*/  UIMAD UR40, UR4, -0x6, UR40 ;  /* 0xfffffffa042878a4 */ /* 0x000fc4000f8e0228 */
[----:B------:R-:W-:Y:S01]  /*5100*/  @UP1 ULOP3.LUT UR41, UR41, 0x1, UR4, 0x78, !UPT ;  /* 0x0000000129291892 */ /* 0x000fe2000f8e7804 */
[----:B------:R-:W-:Y:S11]  /*5110*/  @!P0 BRA `(.L_x_54) ;  /* 0x00000000000c8947 */ /* 0x000ff60003800000 */
[----:B------:R-:W-:-:S04]  /*5120*/  DEPBAR {5,4,3,2,1,0} ;  /* 0x0000003f0000791a */ /* 0x000fc80000000000 */
[----:B------:R2:W-:Y:S02]  /*5130*/  UTMACCTL.IV [UR36] ;  /* 0x00000000240079b9 */ /* 0x0005e40008000000 */
[----:B--2---:R-:W-:Y:S01]  /*5140*/  NOP ;  /* 0x0000000000007918 */ /* 0x004fe20000000000 */
.L_x_54:
[----:B------:R-:W-:Y:S01]  /*5150*/  UIADD3 UR4, UR50, 0x30000, URZ ;  /* 0x0003000032047890 */ /* 0x000fe2000fffe03f */
[----:B------:R-:W-:Y:S02]  /*5160*/  R2UR UR45, R16 ;  /* 0x00000000102d72ca */ /* 0x000fe400000e0000 */
[----:B------:R-:W-:Y:S01]  /*5170*/  R2UR UR46, R17 ;  /* 0x00000000112e72ca */ /* 0x000fe200000e0000 */
[----:B------:R-:W-:-:S06]  /*5180*/  ULOP3.LUT UP0, URZ, UR4, 0x3ff, URZ, 0xc0, !UPT ;  /* 0x000003ff043f7892 */ /* 0x000fcc000f80c03f */
[----:B------:R-:W-:-:S04]  /*5190*/  PLOP3.LUT P0, PT, PT, PT, UP0, 0x80, 0x0 ;  /* 0x000000000000781c */ /* 0x000fc80003f0f008 */
[----:B------:R-:W-:Y:S02]  /*51a0*/  USHF.L.U32 UR45, UR45, 0x7, URZ ;  /* 0x000000072d2d7899 */ /* 0x000fe4000800063f */
[----:B------:R-:W-:-:S07]  /*51b0*/  USHF.L.U32 UR46, UR46, 0x7, URZ ;  /* 0x000000072e2e7899 */ /* 0x000fce000800063f */
[----:B------:R-:W-:Y:S05]  /*51c0*/  @!P0 BRA `(.L_x_55) ;  /* 0x00000000007c8947 */ /* 0x000fea0003800000 */
[----:B------:R-:W-:Y:S01]  /*51d0*/  MOV R16, 0x0 ;  /* 0x0000000000107802 */ /* 0x000fe20000000f00 */
[----:B------:R-:W-:Y:S01]  /*51e0*/  ULDC.64 UR4, c[0x4][0x68] ;  /* 0x01001a0000047ab9 */ /* 0x000fe20000000a00 */
[----:B------:R-:W-:Y:S01]  /*51f0*/  ULDC.64 UR6, c[0x4][0x8] ;  /* 0x0100020000067ab9 */ /* 0x000fe20000000a00 */
[----:B-1----:R-:W-:Y:S01]  /*5200*/  IMAD.U32 R4, RZ, RZ, UR4 ;  /* 0x00000004ff047e24 */ /* 0x002fe2000f8e00ff */
[----:B------:R1:W2:Y:S01]  /*5210*/  LDC.64 R14, c[0x4][R16] ;  /* 0x01000000100e7b82 */ /* 0x0002a20000000a00 */
[----:B------:R-:W-:Y:S01]  /*5220*/  IMAD.U32 R5, RZ, RZ, UR5 ;  /* 0x00000005ff057e24 */ /* 0x000fe2000f8e00ff */
[----:B------:R-:W-:Y:S01]  /*5230*/  ULDC.64 UR4, c[0x4][0x70] ;  /* 0x01001c0000047ab9 */ /* 0x000fe20000000a00 */
[----:B------:R-:W-:Y:S01]  /*5240*/  IMAD.U32 R10, RZ, RZ, UR6 ;  /* 0x00000006ff0a7e24 */ /* 0x000fe2000f8e00ff */
[----:B------:R-:W-:Y:S01]  /*5250*/  MOV R11, UR7 ;  /* 0x00000007000b7c02 */ /* 0x000fe20008000f00 */
[----:B------:R-:W-:Y:S02]  /*5260*/  IMAD.U32 R6, RZ, RZ, UR4 ;  /* 0x00000004ff067e24 */ /* 0x000fe4000f8e00ff */
[----:B------:R-:W-:-:S02]  /*5270*/  IMAD.U32 R7, RZ, RZ, UR5 ;  /* 0x00000005ff077e24 */ /* 0x000fc4000f8e00ff */
[----:B------:R-:W-:Y:S02]  /*5280*/  IMAD.MOV.U32 R8, RZ, RZ, 0x70 ;  /* 0x00000070ff087424 */ /* 0x000fe400078e00ff */
[----:B------:R-:W-:Y:S02]  /*5290*/  IMAD.MOV.U32 R12, RZ, RZ, 0x1 ;  /* 0x00000001ff0c7424 */ /* 0x000fe400078e00ff */
[----:B-1----:R-:W-:-:S07]  /*52a0*/  IMAD.MOV.U32 R13, RZ, RZ, RZ ;  /* 0x000000ffff0d7224 */ /* 0x002fce00078e00ff */
[----:B------:R-:W-:-:S07]  /*52b0*/  LEPC R20, `(.L_x_56) ;  /* 0x000000001014794e */ /* 0x000fce0000000000 */
[----:B--2---:R-:W-:Y:S05]  /*52c0*/  CALL.ABS.NOINC R14 ;  /* 0x000000000e007343 */ /* 0x004fea0003c00000 */
.L_x_56:
[----:B------:R-:W1:Y:S01]  /*52d0*/  LDC.64 R16, c[0x4][R16] ;  /* 0x0100000010107b82 */ /* 0x000e620000000a00 */
[----:B------:R-:W-:Y:S01]  /*52e0*/  ULDC.64 UR4, c[0x4][0x68] ;  /* 0x01001a0000047ab9 */ /* 0x000fe20000000a00 */
[----:B------:R-:W-:Y:S01]  /*52f0*/  ULDC.64 UR6, c[0x4][0x8] ;  /* 0x0100020000067ab9 */ /* 0x000fe20000000a00 */
[----:B------:R-:W-:Y:S01]  /*5300*/  IMAD.U32 R4, RZ, RZ, UR4 ;  /* 0x00000004ff047e24 */ /* 0x000fe2000f8e00ff */
[----:B------:R-:W-:Y:S01]  /*5310*/  MOV R8, 0x70 ;  /* 0x0000007000087802 */ /* 0x000fe20000000f00 */
[----:B------:R-:W-:Y:S01]  /*5320*/  IMAD.U32 R5, RZ, RZ, UR5 ;  /* 0x00000005ff057e24 */ /* 0x000fe2000f8e00ff */
[----:B------:R-:W-:Y:S01]  /*5330*/  ULDC.64 UR4, c[0x4][0x70] ;  /* 0x01001c0000047ab9 */ /* 0x000fe20000000a00 */
[----:B------:R-:W-:Y:S02]  /*5340*/  IMAD.U32 R10, RZ, RZ, UR6 ;  /* 0x00000006ff0a7e24 */ /* 0x000fe4000f8e00ff */
[----:B------:R-:W-:Y:S02]  /*5350*/  IMAD.U32 R6, RZ, RZ, UR4 ;  /* 0x00000004ff067e24 */ /* 0x000fe4000f8e00ff */
[----:B------:R-:W-:-:S02]  /*5360*/  IMAD.U32 R7, RZ, RZ, UR5 ;  /* 0x00000005ff077e24 */ /* 0x000fc4000f8e00ff */
[----:B------:R-:W-:Y:S02]  /*5370*/  IMAD.U32 R11, RZ, RZ, UR7 ;  /* 0x00000007ff0b7e24 */ /* 0x000fe4000f8e00ff */
[----:B------:R-:W-:Y:S02]  /*5380*/  IMAD.MOV.U32 R12, RZ, RZ, 0x1 ;  /* 0x00000001ff0c7424 */ /* 0x000fe400078e00ff */
[----:B------:R-:W-:-:S07]  /*5390*/  IMAD.MOV.U32 R13, RZ, RZ, RZ ;  /* 0x000000ffff0d7224 */ /* 0x000fce00078e00ff */
[----:B------:R-:W-:-:S07]  /*53a0*/  LEPC R20, `(.L_x_55) ;  /* 0x000000001014794e */ /* 0x000fce0000000000 */
[----:B-1----:R-:W-:Y:S05]  /*53b0*/  CALL.ABS.NOINC R16 ;  /* 0x0000000010007343 */ /* 0x002fea0003c00000 */
.L_x_55:
[----:B------:R-:W-:Y:S02]  /*53c0*/  ULDC.64 UR4, c[0x0][0x590] ;  /* 0x0001640000047ab9 */ /* 0x000fe40000000a00 */
[----:B------:R-:W-:-:S04]  /*53d0*/  ISETP.NE.U32.AND P0, PT, RZ, UR4, PT ;  /* 0x00000004ff007c0c */ /* 0x000fc8000bf05070 */
[----:B------:R-:W-:-:S13]  /*53e0*/  ISETP.NE.AND.EX P0, PT, RZ, UR5, PT, P0 ;  /* 0x00000005ff007c0c */ /* 0x000fda000bf05300 */
[----:B------:R-:W-:Y:S05]  /*53f0*/  @!P0 BRA `(.L_x_57) ;  /* 0x0000000000148947 */ /* 0x000fea0003800000 */
[----:B-1----:R-:W-:-:S04]  /*5400*/  LEA R4, P0, R18, UR4, 0x3 ;  /* 0x0000000412047c11 */ /* 0x002fc8000f8018ff */
[----:B------:R-:W-:-:S06]  /*5410*/  LEA.HI.X R5, R18, UR5, R19, 0x3, P0 ;  /* 0x0000000512057c11 */ /* 0x000fcc00080f1c13 */
[----:B------:R-:W2:Y:S04]  /*5420*/  LDG.E.64 R4, desc[UR38][R4.64] ;  /* 0x0000002604047981 */ /* 0x000ea8000c1e1b00 */
[----:B--2---:R1:W5:Y:S01]  /*5430*/  LD.E R0, desc[UR38][R4.64] ;  /* 0x0000002604007980 */ /* 0x004362000c101900 */
[----:B------:R-:W-:Y:S05]  /*5440*/  BRA `(.L_x_58) ;  /* 0x0000000000307947 */ /* 0x000fea0003800000 */
.L_x_57:
[----:B------:R-:W-:Y:S02]  /*5450*/  ULDC.64 UR4, c[0x0][0x588] ;  /* 0x0001620000047ab9 */ /* 0x000fe40000000a00 */
[----:B------:R-:W-:-:S04]  /*5460*/  ISETP.NE.U32.AND P0, PT, RZ, UR4, PT ;  /* 0x00000004ff007c0c */ /* 0x000fc8000bf05070 */
[----:B------:R-:W-:-:S13]  /*5470*/  ISETP.NE.AND.EX P0, PT, RZ, UR5, PT, P0 ;  /* 0x00000005ff007c0c */ /* 0x000fda000bf05300 */
[----:B------:R-:W-:Y:S05]  /*5480*/  @!P0 BRA `(.L_x_59) ;  /* 0x0000000000188947 */ /* 0x000fea0003800000 */
[----:B-1----:R-:W1:Y:S01]  /*5490*/  LDC.64 R4, c[0x0][0x588] ;  /* 0x00016200ff047b82 */ /* 0x002e620000000a00 */
[----:B------:R-:W-:Y:S02]  /*54a0*/  ULDC UR4, c[0x0][0x598] ;  /* 0x0001660000047ab9 */ /* 0x000fe40000000800 */
[----:B------:R-:W-:-:S04]  /*54b0*/  IMAD R3, R18, UR4, RZ ;  /* 0x0000000412037c24 */ /* 0x000fc8000f8e02ff */
[----:B-1----:R-:W-:-:S05]  /*54c0*/  IMAD.WIDE R4, R3, 0x4, R4 ;  /* 0x0000000403047825 */ /* 0x002fca00078e0204 */
[----:B------:R2:W5:Y:S01]  /*54d0*/  LDG.E R0, desc[UR38][R4.64] ;  /* 0x0000002604007981 */ /* 0x000562000c1e1900 */
[----:B------:R-:W-:Y:S05]  /*54e0*/  BRA `(.L_x_58) ;  /* 0x0000000000087947 */ /* 0x000fea0003800000 */
.L_x_59:
[----:B------:R-:W-:Y:S02]  /*54f0*/  ULDC UR4, c[0x0][0x580] ;  /* 0x0001600000047ab9 */ /* 0x000fe40000000800 */
[----:B------:R-:W-:-:S07]  /*5500*/  IMAD.U32 R0, RZ, RZ, UR4 ;  /* 0x00000004ff007e24 */ /* 0x000fce000f8e00ff */
.L_x_58:
[----:B------:R-:W-:Y:S02]  /*5510*/  ULDC.64 UR4, c[0x0][0x5b8] ;  /* 0x00016e0000047ab9 */ /* 0x000fe40000000a00 */
[----:B------:R-:W-:-:S04]  /*5520*/  ISETP.NE.U32.AND P0, PT, RZ, UR4, PT ;  /* 0x00000004ff007c0c */ /* 0x000fc8000bf05070 */
[----:B------:R-:W-:-:S13]  /*5530*/  ISETP.NE.AND.EX P0, PT, RZ, UR5, PT, P0 ;  /* 0x00000005ff007c0c */ /* 0x000fda000bf05300 */
[----:B------:R-:W-:Y:S05]  /*5540*/  @!P0 BRA `(.L_x_60) ;  /* 0x0000000000148947 */ /* 0x000fea0003800000 */
[----:B-12---:R-:W-:-:S04]  /*5550*/  LEA R4, P0, R18, UR4, 0x3 ;  /* 0x0000000412047c11 */ /* 0x006fc8000f8018ff */
[----:B------:R-:W-:-:S06]  /*5560*/  LEA.HI.X R5, R18, UR5, R19, 0x3, P0 ;  /* 0x0000000512057c11 */ /* 0x000fcc00080f1c13 */
[----:B------:R-:W2:Y:S04]  /*5570*/  LDG.E.64 R4, desc[UR38][R4.64] ;  /* 0x0000002604047981 */ /* 0x000ea8000c1e1b00 */
[----:B--2---:R1:W5:Y:S01]  /*5580*/  LD.E R3, desc[UR38][R4.64] ;  /* 0x0000002604037980 */ /* 0x004362000c101900 */
[----:B------:R-:W-:Y:S05]  /*5590*/  BRA `(.L_x_61) ;  /* 0x0000000000307947 */ /* 0x000fea0003800000 */
.L_x_60:
[----:B------:R-:W-:Y:S02]  /*55a0*/  ULDC.64 UR4, c[0x0][0x5b0] ;  /* 0x00016c0000047ab9 */ /* 0x000fe40000000a00 */
[----:B------:R-:W-:-:S04]  /*55b0*/  ISETP.NE.U32.AND P0, PT, RZ, UR4, PT ;  /* 0x00000004ff007c0c */ /* 0x000fc8000bf05070 */
[----:B------:R-:W-:-:S13]  /*55c0*/  ISETP.NE.AND.EX P0, PT, RZ, UR5, PT, P0 ;  /* 0x00000005ff007c0c */ /* 0x000fda000bf05300 */
[----:B------:R-:W-:Y:S05]  /*55d0*/  @!P0 BRA `(.L_x_62) ;  /* 0x0000000000188947 */ /* 0x000fea0003800000 */
[----:B-12---:R-:W1:Y:S01]  /*55e0*/  LDC.64 R4, c[0x0][0x5b0] ;  /* 0x00016c00ff047b82 */ /* 0x006e620000000a00 */
[----:B------:R-:W-:Y:S02]  /*55f0*/  ULDC UR4, c[0x0][0x5c0] ;  /* 0x0001700000047ab9 */ /* 0x000fe40000000800 */
[----:B------:R-:W-:-:S04]  /*5600*/  IMAD R3, R18, UR4, RZ ;  /* 0x0000000412037c24 */ /* 0x000fc8000f8e02ff */
[----:B-1----:R-:W-:-:S05]  /*5610*/  IMAD.WIDE R4, R3, 0x4, R4 ;  /* 0x0000000403047825 */ /* 0x002fca00078e0204 */
[----:B------:R2:W5:Y:S01]  /*5620*/  LDG.E R3, desc[UR38][R4.64] ;  /* 0x0000002604037981 */ /* 0x000562000c1e1900 */
[----:B------:R-:W-:Y:S05]  /*5630*/  BRA `(.L_x_61) ;  /* 0x0000000000087947 */ /* 0x000fea0003800000 */
.L_x_62:
[----:B------:R-:W-:Y:S02]  /*5640*/  ULDC UR4, c[0x0][0x5a8] ;  /* 0x00016a0000047ab9 */ /* 0x000fe40000000800 */
[----:B-1----:R-:W-:-:S07]  /*5650*/  IMAD.U32 R3, RZ, RZ, UR4 ;  /* 0x00000004ff037e24 */ /* 0x002fce000f8e00ff */
.L_x_61:
[----:B------:R-:W-:Y:S01]  /*5660*/  ISETP.GT.U32.AND P0, PT, R153, 0x3e, PT ;  /* 0x0000003e9900780c */ /* 0x000fe20003f04070 */
[----:B------:R-:W-:Y:S01]  /*5670*/  BSSY B0, `(.L_x_63) ;  /* 0x0000007000007945 */ /* 0x000fe20003800000 */
[----:B------:R-:W-:-:S11]  /*5680*/  PRMT R8, RZ, 0x7610, R8 ;  /* 0x00007610ff087816 */ /* 0x000fd60000000008 */
[----:B------:R-:W-:Y:S05]  /*5690*/  @P0 BRA `(.L_x_64) ;  /* 0x0000000000100947 */ /* 0x000fea0003800000 */
[----:B------:R-:W-:-:S03]  /*56a0*/  UMOV UR4, 0xffffffff ;  /* 0xffffffff00047882 */ /* 0x000fc60000000000 */
[----:B------:R-:W-:Y:S05]  /*56b0*/  BRA.DIV UR4, `(.L_x_65) ;  /* 0x0000009604287947 */ /* 0x000fea000b800000 */
[----:B------:R-:W-:-:S13]  /*56c0*/  ELECT P6, URZ, PT ;  /* 0x00000000003f782f */ /* 0x000fda00038c0000 */
.L_x_279:
[----:B------:R-:W-:-:S07]  /*56d0*/  SEL R8, RZ, 0x1, !P6 ;  /* 0x00000001ff087807 */ /* 0x000fce0007000000 */
.L_x_64:
[----:B------:R-:W-:Y:S05]  /*56e0*/  BSYNC B0 ;  /* 0x0000000000007941 */ /* 0x000fea0003800000 */
.L_x_63:
[----:B-12---:R-:W-:-:S05]  /*56f0*/  IMAD.U32 R4, RZ, RZ, UR55 ;  /* 0x00000037ff047e24 */ /* 0x006fca000f8e00ff */
[----:B------:R-:W-:-:S13]  /*5700*/  ISETP.NE.AND P0, PT, R4, 0x3, PT ;  /* 0x000000030400780c */ /* 0x000fda0003f05270 */
[----:B------:R-:W-:Y:S05]  /*5710*/  @!P0 BRA `(.L_x_66) ;  /* 0x0000000000048947 */ /* 0x000fea0003800000 */
[----:B------:R-:W-:Y:S01]  /*5720*/  BPT.TRAP 0x1 ;  /* 0x000000040000795c */ /* 0x000fe20000300000 */
.L_x_66:
[----:B------:R-:W-:Y:S01]  /*5730*/  SHF.L.U32 R16, RZ, 0x1f, RZ ;  /* 0x0000001fff107819 */ /* 0x000fe200000006ff */
[----:B------:R-:W-:Y:S01]  /*5740*/  IMAD.MOV.U32 R4, RZ, RZ, RZ ;  /* 0x000000ffff047224 */ /* 0x000fe200078e00ff */
[----:B-----5:R-:W-:Y:S02]  /*5750*/  FSETP.NEU.AND P1, PT, R0, RZ, PT ;  /* 0x000000ff0000720b */ /* 0x020fe40003f2d000 */
[----:B------:R-:W1:Y:S11]  /*5760*/  SYNCS.PHASECHK.TRANS64.TRYWAIT P2, [UR50+0x344e0], R16 ;  /* 0x0344e010ff0075a7 */ /* 0x000e760008040172 */
[----:B------:R-:W-:Y:S01]  /*5770*/  @P1 LEA R12, R152, UR50, 0x1 ;  /* 0x00000032980c1c11 */ /* 0x000fe2000f8e08ff */
[----:B-1----:R-:W-:Y:S06]  /*5780*/  @!P2 BRA `(.L_x_67) ;  /* 0x00000094000ca947 */ /* 0x002fec0003800000 */
.L_x_280:
[----:B------:R-:W-:Y:S05]  /*5790*/  @P1 WARPSYNC.ALL ;  /* 0x0000000000001948 */ /* 0x000fea0003800000 */
[----:B-1----:R-:W1:Y:S01]  /*57a0*/  @P1 LDSM.16.MT88.4 R4, [R12+0x30000] ;  /* 0x030000000c04183b */ /* 0x002e620000004200 */
[----:B------:R-:W-:Y:S01]  /*57b0*/  PRMT R8, R8, 0x9910, RZ ;  /* 0x0000991008087816 */ /* 0x000fe200000000ff */
[----:B------:R-:W-:Y:S01]  /*57c0*/  BSSY B0, `(.L_x_68) ;  /* 0x000000d000007945 */ /* 0x000fe20003800000 */
[-C--:B------:R-:W-:Y:S01]  /*57d0*/  FMUL R88, R88, R3.reuse ;  /* 0x0000000358587220 */ /* 0x080fe20000400000 */
[-C--:B------:R-:W-:Y:S01]  /*57e0*/  FMUL R14, R89, R3.reuse ;  /* 0x00000003590e7220 */ /* 0x080fe20000400000 */
[----:B------:R-:W-:Y:S01]  /*57f0*/  ISETP.NE.AND P2, PT, R8, RZ, PT ;  /* 0x000000ff0800720c */ /* 0x000fe20003f45270 */
[----:B------:R-:W-:Y:S01]  /*5800*/  FMUL R90, R90, R3 ;  /* 0x000000035a5a7220 */ /* 0x000fe20000400000 */
[----:B------:R2:W3:Y:S01]  /*5810*/  @P1 LDSM.16.MT88.4 R8, [R12+0x30800] ;  /* 0x030800000c08183b */ /* 0x0004e20000004200 */
[----:B-1----:R-:W-:-:S02]  /*5820*/  HADD2.F32 R13, -RZ, R4.H0_H0 ;  /* 0x20000004ff0d7230 */ /* 0x002fc40000004100 */
[----:B------:R-:W-:Y:S01]  /*5830*/  HADD2.F32 R15, -RZ, R4.H1_H1 ;  /* 0x30000004ff0f7230 */ /* 0x000fe20000004100 */
[----:B--2---:R-:W-:Y:S07]  /*5840*/  @P1 BRA `(.L_x_69) ;  /* 0x0000000000101947 */ /* 0x004fee0003800000 */
[----:B------:R-:W-:Y:S01]  /*5850*/  IMAD.MOV.U32 R5, RZ, RZ, RZ ;  /* 0x000000ffff057224 */ /* 0x000fe200078e00ff */
[----:B------:R-:W-:Y:S02]  /*5860*/  CS2R R6, SRZ ;  /* 0x0000000000067805 */ /* 0x000fe4000001ff00 */
[----:B---3--:R-:W-:Y:S02]  /*5870*/  CS2R R8, SRZ ;  /* 0x0000000000087805 */ /* 0x008fe4000001ff00 */
[----:B------:R-:W-:-:S07]  /*5880*/  CS2R R10, SRZ ;  /* 0x00000000000a7805 */ /* 0x000fce000001ff00 */
.L_x_69:
[----:B------:R-:W-:Y:S05]  /*5890*/  BSYNC B0 ;  /* 0x0000000000007941 */ /* 0x000fea0003800000 */
.L_x_68:
[--C-:B------:R-:W-:Y:S02]  /*58a0*/  HADD2.F32 R17, -RZ, R5.reuse.H0_H0 ;  /* 0x20000005ff117230 */ /* 0x100fe40000004100 */
[----:B------:R-:W-:Y:S01]  /*58b0*/  FMUL R18, R91, R3 ;  /* 0x000000035b127220 */ /* 0x000fe20000400000 */
[----:B------:R-:W-:Y:S02]  /*58c0*/  HADD2.F32 R19, -RZ, R5.H1_H1 ;  /* 0x30000005ff137230 */ /* 0x000fe40000004100 */
[-C--:B------:R-:W-:Y:S01]  /*58d0*/  FFMA R12, R13, R0.reuse, R88 ;  /* 0x000000000d0c7223 */ /* 0x080fe20000000058 */
[-C--:B------:R-:W-:Y:S01]  /*58e0*/  FFMA R21, R15, R0.reuse, R14 ;  /* 0x000000000f157223 */ /* 0x080fe2000000000e */
[-C--:B------:R-:W-:Y:S01]  /*58f0*/  FFMA R90, R17, R0.reuse, R90 ;  /* 0x00000000115a7223 */ /* 0x080fe2000000005a */
[--C-:B------:R-:W-:Y:S02]  /*5900*/  HADD2.F32 R13, -RZ, R6.reuse.H0_H0 ;  /* 0x20000006ff0d7230 */ /* 0x100fe40000004100 */
[----:B------:R-:W-:Y:S01]  /*5910*/  FFMA R89, R19, R0, R18 ;  /* 0x0000000013597223 */ /* 0x000fe20000000012 */
[----:B------:R-:W-:-:S02]  /*5920*/  HADD2.F32 R15, -RZ, R6.H1_H1 ;  /* 0x30000006ff0f7230 */ /* 0x000fc40000004100 */
[-C--:B------:R-:W-:Y:S01]  /*5930*/  FMUL R92, R92, R3.reuse ;  /* 0x000000035c5c7220 */ /* 0x080fe20000400000 */
[-C--:B------:R-:W-:Y:S01]  /*5940*/  FMUL R18, R93, R3.reuse ;  /* 0x000000035d127220 */ /* 0x080fe20000400000 */
[--C-:B------:R-:W-:Y:S02]  /*5950*/  HADD2.F32 R17, -RZ, R7.reuse.H0_H0 ;  /* 0x20000007ff117230 */ /* 0x100fe40000004100 */
[-C--:B------:R-:W-:Y:S01]  /*5960*/  FMUL R94, R94, R3.reuse ;  /* 0x000000035e5e7220 */ /* 0x080fe20000400000 */
[----:B------:R-:W-:Y:S02]  /*5970*/  HADD2.F32 R19, -RZ, R7.H1_H1 ;  /* 0x30000007ff137230 */ /* 0x000fe40000004100 */
[----:B------:R-:W-:Y:S01]  /*5980*/  FMUL R20, R95, R3 ;  /* 0x000000035f147220 */ /* 0x000fe20000400000 */
[-C--:B------:R-:W-:Y:S01]  /*5990*/  FFMA R14, R13, R0.reuse, R92 ;  /* 0x000000000d0e7223 */ /* 0x080fe2000000005c */
[-C--:B------:R-:W-:Y:S01]  /*59a0*/  FFMA R91, R15, R0.reuse, R18 ;  /* 0x000000000f5b7223 */ /* 0x080fe20000000012 */
[-C--:B------:R-:W-:Y:S01]  /*59b0*/  FFMA R94, R17, R0.reuse, R94 ;  /* 0x00000000115e7223 */ /* 0x080fe2000000005e */
[----:B------:R-:W-:Y:S01]  /*59c0*/  FFMA R93, R19, R0, R20 ;  /* 0x00000000135d7223 */ /* 0x000fe20000000014 */
[----:B---3--:R-:W-:-:S02]  /*59d0*/  HADD2.F32 R13, -RZ, R8.H0_H0 ;  /* 0x20000008ff0d7230 */ /* 0x008fc40000004100 */
[-C--:B------:R-:W-:Y:S01]  /*59e0*/  FMUL R96, R96, R3.reuse ;  /* 0x0000000360607220 */ /* 0x080fe20000400000 */
[----:B------:R-:W-:Y:S02]  /*59f0*/  HADD2.F32 R15, -RZ, R8.H1_H1 ;  /* 0x30000008ff0f7230 */ /* 0x000fe40000004100 */
        /* <DEDUP_REMOVED lines=9> */
[----:B------:R-:W-:-:S02]  /*5a90*/  HADD2.F32 R13, -RZ, R10.H0_H0 ;  /* 0x2000000aff0d7230 */ /* 0x000fc40000004100 */
        /* <DEDUP_REMOVED lines=11> */
[----:B------:R-:W-:Y:S01]  /*5b50*/  F2FP.F16.F32.PACK_AB R97, R97, R98 ;  /* 0x000000626161723e */ /* 0x000fe200000000ff */
[----:B------:R-:W-:Y:S05]  /*5b60*/  WARPSYNC.ALL ;  /* 0x0000000000007948 */ /* 0x000fea0003800000 */
[----:B------:R-:W-:Y:S01]  /*5b70*/  F2FP.F16.F32.PACK_AB R98, R99, R100 ;  /* 0x000000646362723e */ /* 0x000fe200000000ff */
[----:B------:R-:W-:Y:S01]  /*5b80*/  BSSY B0, `(.L_x_70) ;  /* 0x0000016000007945 */ /* 0x000fe20003800000 */
[----:B------:R-:W-:-:S02]  /*5b90*/  F2FP.F16.F32.PACK_AB R99, R20, R17 ;  /* 0x000000111463723e */ /* 0x000fc400000000ff */
[----:B------:R-:W-:Y:S02]  /*5ba0*/  F2FP.F16.F32.PACK_AB R12, R21, R12 ;  /* 0x0000000c150c723e */ /* 0x000fe400000000ff */
[----:B------:R-:W-:Y:S02]  /*5bb0*/  F2FP.F16.F32.PACK_AB R13, R89, R90 ;  /* 0x0000005a590d723e */ /* 0x000fe400000000ff */
[----:B------:R-:W-:Y:S02]  /*5bc0*/  F2FP.F16.F32.PACK_AB R14, R91, R14 ;  /* 0x0000000e5b0e723e */ /* 0x000fe400000000ff */
[----:B------:R-:W-:Y:S02]  /*5bd0*/  F2FP.F16.F32.PACK_AB R15, R93, R94 ;  /* 0x0000005e5d0f723e */ /* 0x000fe400000000ff */
[----:B------:R-:W-:Y:S02]  /*5be0*/  LEA R17, R152, UR50, 0x1 ;  /* 0x0000003298117c11 */ /* 0x000fe4000f8e08ff */
[----:B------:R-:W-:-:S03]  /*5bf0*/  F2FP.F16.F32.PACK_AB R96, R95, R96 ;  /* 0x000000605f60723e */ /* 0x000fc600000000ff */
[----:B------:R1:W-:Y:S04]  /*5c00*/  STSM.16.MT88.4 [R17+0x30000], R12 ;  /* 0x0300000c11007844 */ /* 0x0003e80000004200 */
[----:B------:R1:W-:Y:S01]  /*5c10*/  STSM.16.MT88.4 [R17+0x30800], R96 ;  /* 0x0308006011007844 */ /* 0x0003e20000004200 */
[----:B------:R-:W-:Y:S01]  /*5c20*/  @!PT LDS RZ, [RZ] ;  /* 0x00000000fffff984 */ /* 0x000fe20000000800 */
[----:B------:R-:W-:Y:S01]  /*5c30*/  @!PT LDS RZ, [RZ] ;  /* 0x00000000fffff984 */ /* 0x000fe20000000800 */
[----:B------:R-:W-:Y:S01]  /*5c40*/  @!PT LDS RZ, [RZ] ;  /* 0x00000000fffff984 */ /* 0x000fe20000000800 */
[----:B------:R-:W-:Y:S01]  /*5c50*/  @!PT LDS RZ, [RZ] ;  /* 0x00000000fffff984 */ /* 0x000fe20000000800 */
[----:B------:R2:W-:Y:S06]  /*5c60*/  MEMBAR.ALL.CTA ;  /* 0x0000000000007992 */ /* 0x0005ec0000008000 */
[----:B--2---:R-:W2:Y:S02]  /*5c70*/  FENCE.VIEW.ASYNC.S ;  /* 0x00000000000073c6 */ /* 0x004ea40000000000 */
[----:B--2---:R-:W-:Y:S06]  /*5c80*/  BAR.SYNC.DEFER_BLOCKING 0x1, 0x80 ;  /* 0x0042000000007b1d */ /* 0x004fec0000010000 */
[----:B------:R-:W-:Y:S05]  /*5c90*/  @!P2 BRA `(.L_x_71) ;  /* 0x000000000010a947 */ /* 0x000fea0003800000 */
[----:B------:R-:W-:-:S09]  /*5ca0*/  UIADD3 UR44, UR50, 0x30000, URZ ;  /* 0x00030000322c7890 */ /* 0x000fd2000fffe03f */
[----:B------:R2:W-:Y:S01]  /*5cb0*/  UTMASTG.2D [UR44], [UR36] ;  /* 0x0000002c240073b5 */ /* 0x0005e20008008000 */
[----:B------:R0:W-:Y:S01]  /*5cc0*/  UTMACMDFLUSH ;  /* 0x00000000000079b7 */ /* 0x0001e20000000000 */
[----:B--2---:R-:W-:-:S04]  /*5cd0*/  DEPBAR.LE SB0, 0x1 ;  /* 0x000080400000791a */ /* 0x004fc80000000000 */
.L_x_71:
[----:B------:R-:W-:Y:S05]  /*5ce0*/  BSYNC B0 ;  /* 0x0000000000007941 */ /* 0x000fea0003800000 */
.L_x_70:
[----:B------:R-:W-:Y:S06]  /*5cf0*/  BAR.SYNC.DEFER_BLOCKING 0x1, 0x80 ;  /* 0x0042000000007b1d */ /* 0x000fec0000010000 */
[----:B------:R-:W-:Y:S05]  /*5d00*/  @!P0 BRA `(.L_x_72) ;  /* 0x0000000000048947 */ /* 0x000fea0003800000 */
[----:B------:R-:W-:Y:S01]  /*5d10*/  BPT.TRAP 0x1 ;  /* 0x000000040000795c */ /* 0x000fe20000300000 */
.L_x_72:
[----:B------:R-:W2:Y:S02]  /*5d20*/  SYNCS.PHASECHK.TRANS64.TRYWAIT P3, [UR50+0x344e8], R16 ;  /* 0x0344e810ff0075a7 */ /* 0x000ea40008060172 */
[----:B--2---:R-:W-:Y:S05]  /*5d30*/  @!P3 BRA `(.L_x_73) ;  /* 0x0000008c00b8b947 */ /* 0x004fea0003800000 */
.L_x_281:
[----:B------:R-:W-:Y:S05]  /*5d40*/  @P1 WARPSYNC.ALL ;  /* 0x0000000000001948 */ /* 0x000fea0003800000 */
[----:B------:R-:W2:Y:S01]  /*5d50*/  @P1 LDSM.16.MT88.4 R4, [R17+0x31000] ;  /* 0x031000001104183b */ /* 0x000ea20000004200 */
[-C--:B-1----:R-:W-:Y:S01]  /*5d60*/  FMUL R13, R24, R3.reuse ;  /* 0x00000003180d7220 */ /* 0x082fe20000400000 */
[-C--:B------:R-:W-:Y:S01]  /*5d70*/  FMUL R25, R25, R3.reuse ;  /* 0x0000000319197220 */ /* 0x080fe20000400000 */
[-C--:B------:R-:W-:Y:S01]  /*5d80*/  FMUL R15, R26, R3.reuse ;  /* 0x000000031a0f7220 */ /* 0x080fe20000400000 */
[----:B------:R-:W1:Y:S01]  /*5d90*/  @P1 LDSM.16.MT88.4 R8, [R17+0x31800] ;  /* 0x031800001108183b */ /* 0x000e620000004200 */
[-C--:B------:R-:W-:Y:S01]  /*5da0*/  FMUL R27, R27, R3.reuse ;  /* 0x000000031b1b7220 */ /* 0x080fe20000400000 */
[-C--:B------:R-:W-:Y:S01]  /*5db0*/  FMUL R19, R28, R3.reuse ;  /* 0x000000031c137220 */ /* 0x080fe20000400000 */
[-C--:B------:R-:W-:Y:S01]  /*5dc0*/  FMUL R29, R29, R3.reuse ;  /* 0x000000031d1d7220 */ /* 0x080fe20000400000 */
[-C--:B------:R-:W-:Y:S01]  /*5dd0*/  FMUL R21, R30, R3.reuse ;  /* 0x000000031e157220 */ /* 0x080fe20000400000 */
[-C--:B------:R-:W-:Y:S01]  /*5de0*/  FMUL R31, R31, R3.reuse ;  /* 0x000000031f1f7220 */ /* 0x080fe20000400000 */
[-C--:B------:R-:W-:Y:S01]  /*5df0*/  FMUL R33, R33, R3.reuse ;  /* 0x0000000321217220 */ /* 0x080fe20000400000 */
[-C--:B------:R-:W-:Y:S01]  /*5e00*/  FMUL R35, R35, R3.reuse ;  /* 0x0000000323237220 */ /* 0x080fe20000400000 */
[-C--:B------:R-:W-:Y:S01]  /*5e10*/  FMUL R37, R37, R3.reuse ;  /* 0x0000000325257220 */ /* 0x080fe20000400000 */
[----:B------:R-:W-:Y:S01]  /*5e20*/  FMUL R39, R39, R3 ;  /* 0x0000000327277220 */ /* 0x000fe20000400000 */
[----:B------:R-:W-:Y:S05]  /*5e30*/  WARPSYNC.ALL ;  /* 0x0000000000007948 */ /* 0x000fea0003800000 */
[----:B------:R-:W-:Y:S01]  /*5e40*/  BSSY B0, `(.L_x_74) ;  /* 0x000003d000007945 */ /* 0x000fe20003800000 */
[----:B--2---:R-:W-:-:S02]  /*5e50*/  HADD2.F32 R12, -RZ, R4.H0_H0 ;  /* 0x20000004ff0c7230 */ /* 0x004fc40000004100 */
[----:B------:R-:W-:Y:S02]  /*5e60*/  HADD2.F32 R14, -RZ, R4.H1_H1 ;  /* 0x30000004ff0e7230 */ /* 0x000fe40000004100 */
[--C-:B------:R-:W-:Y:S02]  /*5e70*/  HADD2.F32 R18, -RZ, R5.reuse.H0_H0 ;  /* 0x20000005ff127230 */ /* 0x100fe40000004100 */
[-C--:B------:R-:W-:Y:S01]  /*5e80*/  FFMA R13, R12, R0.reuse, R13 ;  /* 0x000000000c0d7223 */ /* 0x080fe2000000000d */
[----:B------:R-:W-:Y:S02]  /*5e90*/  HADD2.F32 R20, -RZ, R5.H1_H1 ;  /* 0x30000005ff147230 */ /* 0x000fe40000004100 */
[-C--:B------:R-:W-:Y:S01]  /*5ea0*/  FFMA R12, R14, R0.reuse, R25 ;  /* 0x000000000e0c7223 */ /* 0x080fe20000000019 */
[----:B------:R-:W-:Y:S02]  /*5eb0*/  HADD2.F32 R24, -RZ, R7.H0_H0 ;  /* 0x20000007ff187230 */ /* 0x000fe40000004100 */
[----:B------:R-:W-:Y:S01]  /*5ec0*/  FFMA R15, R18, R0, R15 ;  /* 0x00000000120f7223 */ /* 0x000fe2000000000f */
[----:B------:R-:W-:-:S02]  /*5ed0*/  HADD2.F32 R18, -RZ, R6.H0_H0 ;  /* 0x20000006ff127230 */ /* 0x000fc40000004100 */
[-C--:B------:R-:W-:Y:S01]  /*5ee0*/  FFMA R14, R20, R0.reuse, R27 ;  /* 0x00000000140e7223 */ /* 0x080fe2000000001b */
[----:B------:R-:W-:Y:S02]  /*5ef0*/  HADD2.F32 R20, -RZ, R6.H1_H1 ;  /* 0x30000006ff147230 */ /* 0x000fe40000004100 */
[-C--:B------:R-:W-:Y:S01]  /*5f00*/  FFMA R21, R24, R0.reuse, R21 ;  /* 0x0000000018157223 */ /* 0x080fe20000000015 */
[----:B------:R-:W-:Y:S02]  /*5f10*/  HADD2.F32 R26, -RZ, R7.H1_H1 ;  /* 0x30000007ff1a7230 */ /* 0x000fe40000004100 */
[-C--:B------:R-:W-:Y:S01]  /*5f20*/  FFMA R19, R18, R0.reuse, R19 ;  /* 0x0000000012137223 */ /* 0x080fe20000000013 */
[--C-:B-1----:R-:W-:Y:S02]  /*5f30*/  HADD2.F32 R24, -RZ, R8.reuse.H0_H0 ;  /* 0x20000008ff187230 */ /* 0x102fe40000004100 */
[-C--:B------:R-:W-:Y:S01]  /*5f40*/  FFMA R18, R20, R0.reuse, R29 ;  /* 0x0000000014127223 */ /* 0x080fe2000000001d */
[----:B------:R-:W-:Y:S01]  /*5f50*/  FMUL R25, R32, R3 ;  /* 0x0000000320197220 */ /* 0x000fe20000400000 */
[----:B------:R-:W-:Y:S01]  /*5f60*/  FFMA R20, R26, R0, R31 ;  /* 0x000000001a147223 */ /* 0x000fe2000000001f */
[----:B------:R-:W-:-:S02]  /*5f70*/  HADD2.F32 R26, -RZ, R8.H1_H1 ;  /* 0x30000008ff1a7230 */ /* 0x000fc40000004100 */
[-C--:B------:R-:W-:Y:S01]  /*5f80*/  FMUL R27, R34, R3.reuse ;  /* 0x00000003221b7220 */ /* 0x080fe20000400000 */
[--C-:B------:R-:W-:Y:S02]  /*5f90*/  HADD2.F32 R28, -RZ, R9.reuse.H0_H0 ;  /* 0x20000009ff1c7230 */ /* 0x100fe40000004100 */
[-C--:B------:R-:W-:Y:S01]  /*5fa0*/  FFMA R25, R24, R0.reuse, R25 ;  /* 0x0000000018197223 */ /* 0x080fe20000000019 */
[----:B------:R-:W-:Y:S02]  /*5fb0*/  HADD2.F32 R30, -RZ, R9.H1_H1 ;  /* 0x30000009ff1e7230 */ /* 0x000fe40000004100 */
[-C--:B------:R-:W-:Y:S01]  /*5fc0*/  FFMA R24, R26, R0.reuse, R33 ;  /* 0x000000001a187223 */ /* 0x080fe20000000021 */
[----:B------:R-:W-:Y:S01]  /*5fd0*/  FMUL R29, R36, R3 ;  /* 0x00000003241d7220 */ /* 0x000fe20000400000 */
[-C--:B------:R-:W-:Y:S01]  /*5fe0*/  FFMA R27, R28, R0.reuse, R27 ;  /* 0x000000001c1b7223 */ /* 0x080fe2000000001b */
[--C-:B------:R-:W-:Y:S02]  /*5ff0*/  HADD2.F32 R28, -RZ, R10.reuse.H0_H0 ;  /* 0x2000000aff1c7230 */ /* 0x100fe40000004100 */
[----:B------:R-:W-:Y:S01]  /*6000*/  FFMA R26, R30, R0, R35 ;  /* 0x000000001e1a7223 */ /* 0x000fe20000000023 */
[----:B------:R-:W-:-:S02]  /*6010*/  HADD2.F32 R30, -RZ, R10.H1_H1 ;  /* 0x3000000aff1e7230 */ /* 0x000fc40000004100 */
[----:B------:R-:W-:Y:S01]  /*6020*/  FMUL R31, R38, R3 ;  /* 0x00000003261f7220 */ /* 0x000fe20000400000 */
[--C-:B------:R-:W-:Y:S02]  /*6030*/  HADD2.F32 R32, -RZ, R11.reuse.H0_H0 ;  /* 0x2000000bff207230 */ /* 0x100fe40000004100 */
[-C--:B------:R-:W-:Y:S01]  /*6040*/  FFMA R29, R28, R0.reuse, R29 ;  /* 0x000000001c1d7223 */ /* 0x080fe2000000001d */
[----:B------:R-:W-:Y:S02]  /*6050*/  HADD2.F32 R34, -RZ, R11.H1_H1 ;  /* 0x3000000bff227230 */ /* 0x000fe40000004100 */
[-C--:B------:R-:W-:Y:S01]  /*6060*/  FFMA R28, R30, R0.reuse, R37 ;  /* 0x000000001e1c7223 */ /* 0x080fe20000000025 */
[----:B------:R-:W-:Y:S01]  /*6070*/  F2FP.F16.F32.PACK_AB R12, R12, R13 ;  /* 0x0000000d0c0c723e */ /* 0x000fe200000000ff */
[-C--:B------:R-:W-:Y:S01]  /*6080*/  FFMA R31, R32, R0.reuse, R31 ;  /* 0x00000000201f7223 */ /* 0x080fe2000000001f */
[----:B------:R-:W-:Y:S01]  /*6090*/  F2FP.F16.F32.PACK_AB R13, R14, R15 ;  /* 0x0000000f0e0d723e */ /* 0x000fe200000000ff */
[----:B------:R-:W-:Y:S01]  /*60a0*/  FFMA R30, R34, R0, R39 ;  /* 0x00000000221e7223 */ /* 0x000fe20000000027 */
[----:B------:R-:W-:-:S02]  /*60b0*/  F2FP.F16.F32.PACK_AB R24, R24, R25 ;  /* 0x000000191818723e */ /* 0x000fc400000000ff */
[----:B------:R-:W-:Y:S02]  /*60c0*/  F2FP.F16.F32.PACK_AB R14, R18, R19 ;  /* 0x00000013120e723e */ /* 0x000fe400000000ff */
[----:B------:R-:W-:Y:S02]  /*60d0*/  F2FP.F16.F32.PACK_AB R15, R20, R21 ;  /* 0x00000015140f723e */ /* 0x000fe400000000ff */
[----:B------:R-:W-:Y:S02]  /*60e0*/  F2FP.F16.F32.PACK_AB R25, R26, R27 ;  /* 0x0000001b1a19723e */ /* 0x000fe400000000ff */
[----:B------:R-:W-:Y:S01]  /*60f0*/  F2FP.F16.F32.PACK_AB R26, R28, R29 ;  /* 0x0000001d1c1a723e */ /* 0x000fe200000000ff */
[----:B------:R1:W-:Y:S01]  /*6100*/  STSM.16.MT88.4 [R17+0x31000], R12 ;  /* 0x0310000c11007844 */ /* 0x0003e20000004200 */
[----:B------:R-:W-:-:S05]  /*6110*/  F2FP.F16.F32.PACK_AB R27, R30, R31 ;  /* 0x0000001f1e1b723e */ /* 0x000fca00000000ff */
        /* <DEDUP_REMOVED lines=9> */
[----:B------:R-:W-:Y:S02]  /*61b0*/  UIADD3 UR5, UR45, 0x40, URZ ;  /* 0x000000402d057890 */ /* 0x000fe4000fffe03f */
[----:B------:R-:W-:Y:S01]  /*61c0*/  UIADD3 UR4, UR50, 0x31000, URZ ;  /* 0x0003100032047890 */ /* 0x000fe2000fffe03f */
[----:B------:R-:W-:-:S08]  /*61d0*/  UMOV UR6, UR46 ;  /* 0x0000002e00067c82 */ /* 0x000fd00008000000 */
[----:B------:R2:W-:Y:S01]  /*61e0*/  UTMASTG.2D [UR4], [UR36] ;  /* 0x00000004240073b5 */ /* 0x0005e20008008000 */
[----:B------:R0:W-:Y:S01]  /*61f0*/  UTMACMDFLUSH ;  /* 0x00000000000079b7 */ /* 0x0001e20000000000 */
[----:B--2---:R-:W-:-:S04]  /*6200*/  DEPBAR.LE SB0, 0x1 ;  /* 0x000080400000791a */ /* 0x004fc80000000000 */
.L_x_75:
[----:B------:R-:W-:Y:S05]  /*6210*/  BSYNC B0 ;  /* 0x0000000000007941 */ /* 0x000fea0003800000 */
.L_x_74:
[----:B------:R-:W-:Y:S06]  /*6220*/  BAR.SYNC.DEFER_BLOCKING 0x1, 0x80 ;  /* 0x0042000000007b1d */ /* 0x000fec0000010000 */
[----:B------:R-:W-:Y:S05]  /*6230*/  @!P0 BRA `(.L_x_76) ;  /* 0x0000000000048947 */ /* 0x000fea0003800000 */
[----:B------:R-:W-:Y:S01]  /*6240*/  BPT.TRAP 0x1 ;  /* 0x000000040000795c */ /* 0x000fe20000300000 */
.L_x_76:
[----:B------:R-:W-:-:S04]  /*6250*/  UIADD3 UR4, UR50, 0x34500, URZ ;  /* 0x0003450032047890 */ /* 0x000fc8000fffe03f */
[----:B------:R-:W-:-:S09]  /*6260*/  UPRMT UR8, UR57, 0x654, UR4 ;  /* 0x0000065439087896 */ /* 0x000fd20008000004 */
[----:B------:R-:W-:Y:S01]  /*6270*/  SYNCS.ARRIVE.TRANS64.RED.A1T0 RZ, [UR8], RZ ;  /* 0x000000ffffff79a7 */ /* 0x000fe20008100408 */
[----:B------:R-:W-:Y:S05]  /*6280*/  @!P0 BRA `(.L_x_77) ;  /* 0x0000000000048947 */ /* 0x000fea0003800000 */
[----:B------:R-:W-:Y:S01]  /*6290*/  BPT.TRAP 0x1 ;  /* 0x000000040000795c */ /* 0x000fe20000300000 */
.L_x_77:
[----:B------:R-:W2:Y:S02]  /*62a0*/  SYNCS.PHASECHK.TRANS64.TRYWAIT P3, [UR50+0x344f0], R16 ;  /* 0x0344f010ff0075a7 */ /* 0x000ea40008060172 */
[----:B--2---:R-:W-:Y:S05]  /*62b0*/  @!P3 BRA `(.L_x_78) ;  /* 0x000000880070b947 */ /* 0x004fea0003800000 */
.L_x_282:
        /* <DEDUP_REMOVED lines=35> */
[----:B-1----:R-:W-:Y:S02]  /*64f0*/  HADD2.F32 R24, -RZ, R8.H0_H0 ;  /* 0x20000008ff187230 */ /* 0x002fe40000004100 */
[----:B------:R-:W-:Y:S01]  /*6500*/  FFMA R18, R20, R0, R109 ;  /* 0x0000000014127223 */ /* 0x000fe2000000006d */
[----:B------:R-:W-:-:S02]  /*6510*/  HADD2.F32 R28, -RZ, R9.H0_H0 ;  /* 0x20000009ff1c7230 */ /* 0x000fc40000004100 */
[-C--:B------:R-:W-:Y:S01]  /*6520*/  FFMA R20, R26, R0.reuse, R111 ;  /* 0x000000001a147223 */ /* 0x080fe2000000006f */
[----:B------:R-:W-:Y:S02]  /*6530*/  HADD2.F32 R26, -RZ, R8.H1_H1 ;  /* 0x30000008ff1a7230 */ /* 0x000fe40000004100 */
        /* <DEDUP_REMOVED lines=37> */
.L_x_80:
[----:B------:R-:W-:Y:S05]  /*6790*/  BSYNC B0 ;  /* 0x0000000000007941 */ /* 0x000fea0003800000 */
.L_x_79:
[----:B------:R-:W-:Y:S06]  /*67a0*/  BAR.SYNC.DEFER_BLOCKING 0x1, 0x80 ;  /* 0x0042000000007b1d */ /* 0x000fec0000010000 */
[----:B------:R-:W-:Y:S05]  /*67b0*/  @!P0 BRA `(.L_x_81) ;  /* 0x0000000000048947 */ /* 0x000fea0003800000 */
[----:B------:R-:W-:Y:S01]  /*67c0*/  BPT.TRAP 0x1 ;  /* 0x000000040000795c */ /* 0x000fe20000300000 */
.L_x_81:
[----:B------:R-:W-:-:S04]  /*67d0*/  UIADD3 UR4, UR50, 0x34508, URZ ;  /* 0x0003450832047890 */ /* 0x000fc8000fffe03f */
[----:B------:R-:W-:-:S09]  /*67e0*/  UPRMT UR9, UR57, 0x654, UR4 ;  /* 0x0000065439097896 */ /* 0x000fd20008000004 */
[----:B------:R-:W-:Y:S01]  /*67f0*/  SYNCS.ARRIVE.TRANS64.RED.A1T0 RZ, [UR9], RZ ;  /* 0x000000ffffff79a7 */ /* 0x000fe20008100409 */
[----:B------:R-:W-:Y:S05]  /*6800*/  @!P0 BRA `(.L_x_82) ;  /* 0x0000000000048947 */ /* 0x000fea0003800000 */
[----:B------:R-:W-:Y:S01]  /*6810*/  BPT.TRAP 0x1 ;  /* 0x000000040000795c */ /* 0x000fe20000300000 */
.L_x_82:
[----:B------:R-:W2:Y:S02]  /*6820*/  SYNCS.PHASECHK.TRANS64.TRYWAIT P3, [UR50+0x344f8], R16 ;  /* 0x0344f810ff0075a7 */ /* 0x000ea40008060172 */
[----:B--2---:R-:W-:Y:S05]  /*6830*/  @!P3 BRA `(.L_x_83) ;  /* 0x000000840028b947 */ /* 0x004fea0003800000 */
.L_x_283:
        /* <DEDUP_REMOVED lines=58> */
[----:B------:R-:W-:Y:S01]  /*6be0*/  F2FP.F16.F32.PACK_AB R33, R24, R27 ;  /* 0x0000001b1821723e */ /* 0x000fe200000000ff */
[----:B------:R1:W-:Y:S01]  /*6bf0*/  STSM.16.MT88.4 [R17+0x33000], R12 ;  /* 0x0330000c11007844 */ /* 0x0003e20000004200 */
[----:B------:R-:W-:Y:S02]  /*6c00*/  F2FP.F16.F32.PACK_AB R34, R26, R29 ;  /* 0x0000001d1a22723e */ /* 0x000fe400000000ff */
        /* <DEDUP_REMOVED lines=11> */
[----:B------:R-:W-:Y:S02]  /*6cc0*/  UIADD3 UR5, UR45, 0x40, URZ ;  /* 0x000000402d057890 */ /* 0x000fe4000fffe03f */
[----:B------:R-:W-:-:S09]  /*6cd0*/  UIADD3 UR4, UR50, 0x33000, URZ ;  /* 0x0003300032047890 */ /* 0x000fd2000fffe03f */
[----:B------:R2:W-:Y:S01]  /*6ce0*/  UTMASTG.2D [UR4], [UR36] ;  /* 0x00000004240073b5 */ /* 0x0005e20008008000 */
[----:B------:R0:W-:Y:S01]  /*6cf0*/  UTMACMDFLUSH ;  /* 0x00000000000079b7 */ /* 0x0001e20000000000 */
[----:B--2---:R-:W-:-:S04]  /*6d00*/  DEPBAR.LE SB0, 0x1 ;  /* 0x000080400000791a */ /* 0x004fc80000000000 */
.L_x_85:
[----:B------:R-:W-:Y:S05]  /*6d10*/  BSYNC B0 ;  /* 0x0000000000007941 */ /* 0x000fea0003800000 */
.L_x_84:
[----:B------:R-:W-:Y:S06]  /*6d20*/  BAR.SYNC.DEFER_BLOCKING 0x1, 0x80 ;  /* 0x0042000000007b1d */ /* 0x000fec0000010000 */
[----:B------:R-:W-:Y:S05]  /*6d30*/  @!P0 BRA `(.L_x_86) ;  /* 0x0000000000048947 */ /* 0x000fea0003800000 */
[----:B------:R-:W-:Y:S01]  /*6d40*/  BPT.TRAP 0x1 ;  /* 0x000000040000795c */ /* 0x000fe20000300000 */
.L_x_86:
[----:B------:R-:W-:-:S04]  /*6d50*/  UIADD3 UR4, UR50, 0x34510, URZ ;  /* 0x0003451032047890 */ /* 0x000fc8000fffe03f */
[----:B------:R-:W-:-:S09]  /*6d60*/  UPRMT UR10, UR57, 0x654, UR4 ;  /* 0x00000654390a7896 */ /* 0x000fd20008000004 */
[----:B------:R-:W-:Y:S01]  /*6d70*/  SYNCS.ARRIVE.TRANS64.RED.A1T0 RZ, [UR10], RZ ;  /* 0x000000ffffff79a7 */ /* 0x000fe2000810040a */
[----:B------:R-:W-:Y:S05]  /*6d80*/  @!P0 BRA `(.L_x_87) ;  /* 0x0000000000048947 */ /* 0x000fea0003800000 */
[----:B------:R-:W-:Y:S01]  /*6d90*/  BPT.TRAP 0x1 ;  /* 0x000000040000795c */ /* 0x000fe20000300000 */
.L_x_87:
[----:B-1----:R-:W-:-:S05]  /*6da0*/  IMAD.MOV.U32 R12, RZ, RZ, 0x1 ;  /* 0x00000001ff0c7424 */ /* 0x002fca00078e00ff */
[----:B------:R-:W-:-:S04]  /*6db0*/  SHF.L.U32 R12, R12, 0x1f, RZ ;  /* 0x0000001f0c0c7819 */ /* 0x000fc800000006ff */
[----:B------:R-:W1:Y:S02]  /*6dc0*/  SYNCS.PHASECHK.TRANS64.TRYWAIT P3, [UR50+0x344e0], R12 ;  /* 0x0344e00cff0075a7 */ /* 0x000e640008060172 */
[----:B-1----:R-:W-:Y:S05]  /*6dd0*/  @!P3 BRA `(.L_x_88) ;  /* 0x0000007c00d8b947 */ /* 0x002fea0003800000 */
.L_x_284:
        /* <DEDUP_REMOVED lines=77> */
.L_x_90:
[----:B------:R-:W-:Y:S05]  /*72b0*/  BSYNC B0 ;  /* 0x0000000000007941 */ /* 0x000fea0003800000 */
.L_x_89:
[----:B------:R-:W-:Y:S06]  /*72c0*/  BAR.SYNC.DEFER_BLOCKING 0x1, 0x80 ;  /* 0x0042000000007b1d */ /* 0x000fec0000010000 */
[----:B------:R-:W-:Y:S05]  /*72d0*/  @!P0 BRA `(.L_x_91) ;  /* 0x0000000000048947 */ /* 0x000fea0003800000 */
[----:B------:R-:W-:Y:S01]  /*72e0*/  BPT.TRAP 0x1 ;  /* 0x000000040000795c */ /* 0x000fe20000300000 */
.L_x_91:
[----:B------:R-:W-:-:S04]  /*72f0*/  UIADD3 UR7, UR50, 0x34518, URZ ;  /* 0x0003451832077890 */ /* 0x000fc8000fffe03f */
[----:B------:R-:W-:-:S09]  /*7300*/  UPRMT UR7, UR57, 0x654, UR7 ;  /* 0x0000065439077896 */ /* 0x000fd20008000007 */
[----:B------:R-:W-:Y:S01]  /*7310*/  SYNCS.ARRIVE.TRANS64.RED.A1T0 RZ, [UR7], RZ ;  /* 0x000000ffffff79a7 */ /* 0x000fe20008100407 */
[----:B------:R-:W-:Y:S05]  /*7320*/  @!P0 BRA `(.L_x_92) ;  /* 0x0000000000048947 */ /* 0x000fea0003800000 */
[----:B------:R-:W-:Y:S01]  /*7330*/  BPT.TRAP 0x1 ;  /* 0x000000040000795c */ /* 0x000fe20000300000 */
.L_x_92:
[----:B------:R-:W2:Y:S02]  /*7340*/  SYNCS.PHASECHK.TRANS64.TRYWAIT P3, [UR50+0x344e8], R12 ;  /* 0x0344e80cff0075a7 */ /* 0x000ea40008060172 */
[----:B--2---:R-:W-:Y:S05]  /*7350*/  @!P3 BRA `(.L_x_93) ;  /* 0x000000780090b947 */ /* 0x004fea0003800000 */
.L_x_285:
[----:B------:R-:W-:Y:S05]  /*7360*/  @P1 WARPSYNC.ALL ;  /* 0x0000000000001948 */ /* 0x000fea0003800000 */
[----:B------:R-:W3:Y:S01]  /*7370*/  @P1 LDSM.16.MT88.4 R4, [R17+0x31000] ;  /* 0x031000001104183b */ /* 0x000ee20000004200 */
[-C--:B--2---:R-:W-:Y:S01]  /*7380*/  FMUL R13, R56, R3.reuse ;  /* 0x00000003380d7220 */ /* 0x084fe20000400000 */
[-C--:B------:R-:W-:Y:S01]  /*7390*/  FMUL R57, R57, R3.reuse ;  /* 0x0000000339397220 */ /* 0x080fe20000400000 */
[-C--:B------:R-:W-:Y:S01]  /*73a0*/  FMUL R15, R58, R3.reuse ;  /* 0x000000033a0f7220 */ /* 0x080fe20000400000 */
[----:B------:R-:W2:Y:S01]  /*73b0*/  @P1 LDSM.16.MT88.4 R8, [R17+0x31800] ;  /* 0x031800001108183b */ /* 0x000ea20000004200 */
[-C--:B------:R-:W-:Y:S01]  /*73c0*/  FMUL R59, R59, R3.reuse ;  /* 0x000000033b3b7220 */ /* 0x080fe20000400000 */
[-C--:B------:R-:W-:Y:S01]  /*73d0*/  FMUL R19, R60, R3.reuse ;  /* 0x000000033c137220 */ /* 0x080fe20000400000 */
[-C--:B------:R-:W-:Y:S01]  /*73e0*/  FMUL R61, R61, R3.reuse ;  /* 0x000000033d3d7220 */ /* 0x080fe20000400000 */
[-C--:B------:R-:W-:Y:S01]  /*73f0*/  FMUL R21, R62, R3.reuse ;  /* 0x000000033e157220 */ /* 0x080fe20000400000 */
[-C--:B------:R-:W-:Y:S01]  /*7400*/  FMUL R63, R63, R3.reuse ;  /* 0x000000033f3f7220 */ /* 0x080fe20000400000 */
[-C--:B-1----:R-:W-:Y:S01]  /*7410*/  FMUL R25, R64, R3.reuse ;  /* 0x0000000340197220 */ /* 0x082fe20000400000 */
        /* <DEDUP_REMOVED lines=9> */
[----:B---3--:R-:W-:-:S02]  /*74b0*/  HADD2.F32 R14, -RZ, R4.H0_H0 ;  /* 0x20000004ff0e7230 */ /* 0x008fc40000004100 */
        /* <DEDUP_REMOVED lines=13> */
[----:B--2---:R-:W-:Y:S02]  /*7590*/  HADD2.F32 R24, -RZ, R8.H0_H0 ;  /* 0x20000008ff187230 */ /* 0x004fe40000004100 */
        /* <DEDUP_REMOVED lines=41> */
.L_x_95:
[----:B------:R-:W-:Y:S05]  /*7830*/  BSYNC B0 ;  /* 0x0000000000007941 */ /* 0x000fea0003800000 */
.L_x_94:
[----:B------:R-:W-:Y:S06]  /*7840*/  BAR.SYNC.DEFER_BLOCKING 0x1, 0x80 ;  /* 0x0042000000007b1d */ /* 0x000fec0000010000 */
[----:B------:R-:W-:Y:S05]  /*7850*/  @!P0 BRA `(.L_x_96) ;  /* 0x0000000000048947 */ /* 0x000fea0003800000 */
[----:B------:R-:W-:Y:S01]  /*7860*/  BPT.TRAP 0x1 ;  /* 0x000000040000795c */ /* 0x000fe20000300000 */
.L_x_96:
[----:B------:R-:W-:Y:S01]  /*7870*/  SYNCS.ARRIVE.TRANS64.RED.A1T0 RZ, [UR8], RZ ;  /* 0x000000ffffff79a7 */ /* 0x000fe20008100408 */
[----:B------:R-:W-:Y:S05]  /*7880*/  @!P0 BRA `(.L_x_97) ;  /* 0x0000000000048947 */ /* 0x000fea0003800000 */
[----:B------:R-:W-:Y:S01]  /*7890*/  BPT.TRAP 0x1 ;  /* 0x000000040000795c */ /* 0x000fe20000300000 */
.L_x_97:
[----:B------:R-:W2:Y:S02]  /*78a0*/  SYNCS.PHASECHK.TRANS64.TRYWAIT P3, [UR50+0x344f0], R12 ;  /* 0x0344f00cff0075a7 */ /* 0x000ea40008060172 */
[----:B--2---:R-:W-:Y:S05]  /*78b0*/  @!P3 BRA `(.L_x_98) ;  /* 0x000000740050b947 */ /* 0x004fea0003800000 */
.L_x_286:
[----:B------:R-:W-:Y:S05]  /*78c0*/  @P1 WARPSYNC.ALL ;  /* 0x0000000000001948 */ /* 0x000fea0003800000 */
[----:B------:R-:W3:Y:S01]  /*78d0*/  @P1 LDSM.16.MT88.4 R4, [R17+0x32000] ;  /* 0x032000001104183b */ /* 0x000ee20000004200 */
[-C--:B------:R-:W-:Y:S01]  /*78e0*/  FMUL R15, R138, R3.reuse ;  /* 0x000000038a0f7220 */ /* 0x080fe20000400000 */
[-C--:B------:R-:W-:Y:S01]  /*78f0*/  FMUL R139, R139, R3.reuse ;  /* 0x000000038b8b7220 */ /* 0x080fe20000400000 */
[-C--:B------:R-:W-:Y:S01]  /*7900*/  FMUL R19, R140, R3.reuse ;  /* 0x000000038c137220 */ /* 0x080fe20000400000 */
[----:B------:R-:W4:Y:S01]  /*7910*/  @P1 LDSM.16.MT88.4 R8, [R17+0x32800] ;  /* 0x032800001108183b */ /* 0x000f220000004200 */
[-C--:B------:R-:W-:Y:S01]  /*7920*/  FMUL R141, R141, R3.reuse ;  /* 0x000000038d8d7220 */ /* 0x080fe20000400000 */
[-C--:B------:R-:W-:Y:S01]  /*7930*/  FMUL R21, R142, R3.reuse ;  /* 0x000000038e157220 */ /* 0x080fe20000400000 */
[-C--:B------:R-:W-:Y:S01]  /*7940*/  FMUL R143, R143, R3.reuse ;  /* 0x000000038f8f7220 */ /* 0x080fe20000400000 */
[-C--:B------:R-:W-:Y:S01]  /*7950*/  FMUL R145, R145, R3.reuse ;  /* 0x0000000391917220 */ /* 0x080fe20000400000 */
[-C--:B--2---:R-:W-:Y:S01]  /*7960*/  FMUL R13, R136, R3.reuse ;  /* 0x00000003880d7220 */ /* 0x084fe20000400000 */
        /* <DEDUP_REMOVED lines=16> */
[----:B----4-:R-:W-:Y:S02]  /*7a70*/  HADD2.F32 R28, -RZ, R8.H1_H1 ;  /* 0x30000008ff1c7230 */ /* 0x010fe40000004100 */
[----:B------:R-:W-:Y:S01]  /*7a80*/  FFMA R19, R20, R0, R19 ;  /* 0x0000000014137223 */ /* 0x000fe20000000013 */
[----:B------:R-:W-:-:S02]  /*7a90*/  HADD2.F32 R20, -RZ, R7.H0_H0 ;  /* 0x20000007ff147230 */ /* 0x000fc40000004100 */
[-C--:B------:R-:W-:Y:S01]  /*7aa0*/  FFMA R18, R24, R0.reuse, R141 ;  /* 0x0000000018127223 */ /* 0x080fe2000000008d */
[----:B------:R-:W-:Y:S01]  /*7ab0*/  HADD2.F32 R24, -RZ, R7.H1_H1 ;  /* 0x30000007ff187230 */ /* 0x000fe20000004100 */
[----:B------:R-:W-:Y:S01]  /*7ac0*/  F2FP.F16.F32.PACK_AB R33, R16, R15 ;  /* 0x0000000f1021723e */ /* 0x000fe200000000ff */
[----:B------:R-:W-:Y:S02]  /*7ad0*/  HADD2.F32 R14, -RZ, R4.H0_H0 ;  /* 0x20000004ff0e7230 */ /* 0x000fe40000004100 */
[-C--:B------:R-:W-:Y:S01]  /*7ae0*/  FFMA R21, R20, R0.reuse, R21 ;  /* 0x0000000014157223 */ /* 0x080fe20000000015 */
[----:B------:R-:W-:Y:S02]  /*7af0*/  HADD2.F32 R26, -RZ, R8.H0_H0 ;  /* 0x20000008ff1a7230 */ /* 0x000fe40000004100 */
[-C--:B------:R-:W-:Y:S01]  /*7b00*/  FFMA R20, R24, R0.reuse, R143 ;  /* 0x0000000018147223 */ /* 0x080fe2000000008f */
[----:B------:R-:W-:Y:S02]  /*7b10*/  HADD2.F32 R30, -RZ, R9.H0_H0 ;  /* 0x20000009ff1e7230 */ /* 0x000fe40000004100 */
[-C--:B------:R-:W-:Y:S01]  /*7b20*/  FFMA R24, R28, R0.reuse, R145 ;  /* 0x000000001c187223 */ /* 0x080fe20000000091 */
[-C--:B------:R-:W-:Y:S01]  /*7b30*/  FFMA R13, R14, R0.reuse, R13 ;  /* 0x000000000e0d7223 */ /* 0x080fe2000000000d */
[----:B------:R-:W-:Y:S01]  /*7b40*/  FFMA R25, R26, R0, R25 ;  /* 0x000000001a197223 */ /* 0x000fe20000000019 */
[----:B------:R-:W-:-:S02]  /*7b50*/  HADD2.F32 R28, -RZ, R10.H0_H0 ;  /* 0x2000000aff1c7230 */ /* 0x000fc40000004100 */
[-C--:B------:R-:W-:Y:S01]  /*7b60*/  FFMA R27, R30, R0.reuse, R27 ;  /* 0x000000001e1b7223 */ /* 0x080fe2000000001b */
[----:B------:R-:W-:Y:S01]  /*7b70*/  HADD2.F32 R14, -RZ, R4.H1_H1 ;  /* 0x30000004ff0e7230 */ /* 0x000fe20000004100 */
[----:B------:R-:W-:Y:S01]  /*7b80*/  F2FP.F16.F32.PACK_AB R35, R20, R21 ;  /* 0x000000151423723e */ /* 0x000fe200000000ff */
[----:B------:R-:W-:Y:S02]  /*7b90*/  HADD2.F32 R26, -RZ, R9.H1_H1 ;  /* 0x30000009ff1a7230 */ /* 0x000fe40000004100 */
[-C--:B------:R-:W-:Y:S01]  /*7ba0*/  FFMA R29, R28, R0.reuse, R29 ;  /* 0x000000001c1d7223 */ /* 0x080fe2000000001d */
[----:B------:R-:W-:Y:S02]  /*7bb0*/  HADD2.F32 R30, -RZ, R10.H1_H1 ;  /* 0x3000000aff1e7230 */ /* 0x000fe40000004100 */
[-C--:B------:R-:W-:Y:S01]  /*7bc0*/  FFMA R14, R14, R0.reuse, R137 ;  /* 0x000000000e0e7223 */ /* 0x080fe20000000089 */
[--C-:B------:R-:W-:Y:S02]  /*7bd0*/  HADD2.F32 R32, -RZ, R11.reuse.H0_H0 ;  /* 0x2000000bff207230 */ /* 0x100fe40000004100 */
[----:B------:R-:W-:Y:S01]  /*7be0*/  FFMA R26, R26, R0, R147 ;  /* 0x000000001a1a7223 */ /* 0x000fe20000000093 */
[----:B------:R-:W-:-:S02]  /*7bf0*/  HADD2.F32 R34, -RZ, R11.H1_H1 ;  /* 0x3000000bff227230 */ /* 0x000fc40000004100 */
[-C--:B------:R-:W-:Y:S01]  /*7c00*/  FFMA R28, R30, R0.reuse, R149 ;  /* 0x000000001e1c7223 */ /* 0x080fe20000000095 */
[----:B------:R-:W-:Y:S01]  /*7c10*/  F2FP.F16.F32.PACK_AB R24, R24, R25 ;  /* 0x000000191818723e */ /* 0x000fe200000000ff */
[-C--:B------:R-:W-:Y:S01]  /*7c20*/  FFMA R31, R32, R0.reuse, R31 ;  /* 0x00000000201f7223 */ /* 0x080fe2000000001f */
[----:B------:R-:W-:Y:S01]  /*7c30*/  F2FP.F16.F32.PACK_AB R32, R14, R13 ;  /* 0x0000000d0e20723e */ /* 0x000fe200000000ff */
[----:B------:R-:W-:Y:S01]  /*7c40*/  FFMA R30, R34, R0, R151 ;  /* 0x00000000221e7223 */ /* 0x000fe20000000097 */
        /* <DEDUP_REMOVED lines=20> */
.L_x_100:
[----:B------:R-:W-:Y:S05]  /*7d90*/  BSYNC B0 ;  /* 0x0000000000007941 */ /* 0x000fea0003800000 */
.L_x_99:
[----:B------:R-:W-:Y:S06]  /*7da0*/  BAR.SYNC.DEFER_BLOCKING 0x1, 0x80 ;  /* 0x0042000000007b1d */ /* 0x000fec0000010000 */
[----:B------:R-:W-:Y:S05]  /*7db0*/  @!P0 BRA `(.L_x_101) ;  /* 0x0000000000048947 */ /* 0x000fea0003800000 */
[----:B------:R-:W-:Y:S01]  /*7dc0*/  BPT.TRAP 0x1 ;  /* 0x000000040000795c */ /* 0x000fe20000300000 */
.L_x_101:
[----:B------:R-:W-:Y:S01]  /*7dd0*/  SYNCS.ARRIVE.TRANS64.RED.A1T0 RZ, [UR9], RZ ;  /* 0x000000ffffff79a7 */ /* 0x000fe20008100409 */
[----:B------:R-:W-:Y:S05]  /*7de0*/  @!P0 BRA `(.L_x_102) ;  /* 0x0000000000048947 */ /* 0x000fea0003800000 */
[----:B------:R-:W-:Y:S01]  /*7df0*/  BPT.TRAP 0x1 ;  /* 0x000000040000795c */ /* 0x000fe20000300000 */
.L_x_102:
[----:B------:R-:W2:Y:S02]  /*7e00*/  SYNCS.PHASECHK.TRANS64.TRYWAIT P3, [UR50+0x344f8], R12 ;  /* 0x0344f80cff0075a7 */ /* 0x000ea40008060172 */
[----:B--2---:R-:W-:Y:S05]  /*7e10*/  @!P3 BRA `(.L_x_103) ;  /* 0x000000700010b947 */ /* 0x004fea0003800000 */
.L_x_287:
[----:B------:R-:W-:Y:S05]  /*7e20*/  @P1 WARPSYNC.ALL ;  /* 0x0000000000001948 */ /* 0x000fea0003800000 */
[----:B------:R-:W3:Y:S01]  /*7e30*/  @P1 LDSM.16.MT88.4 R4, [R17+0x33000] ;  /* 0x033000001104183b */ /* 0x000ee20000004200 */
[-C--:B------:R-:W-:Y:S01]  /*7e40*/  FMUL R72, R72, R3.reuse ;  /* 0x0000000348487220 */ /* 0x080fe20000400000 */
[-C--:B--2---:R-:W-:Y:S01]  /*7e50*/  FMUL R12, R73, R3.reuse ;  /* 0x00000003490c7220 */ /* 0x084fe20000400000 */
[-C--:B------:R-:W-:Y:S01]  /*7e60*/  FMUL R74, R74, R3.reuse ;  /* 0x000000034a4a7220 */ /* 0x080fe20000400000 */
[----:B------:R-:W2:Y:S01]  /*7e70*/  @P1 LDSM.16.MT88.4 R8, [R17+0x33800] ;  /* 0x033800001108183b */ /* 0x000ea20000004200 */
        /* <DEDUP_REMOVED lines=17> */
[----:B------:R-:W-:Y:S02]  /*7f90*/  HADD2.F32 R25, -RZ, R7.H0_H0 ;  /* 0x20000007ff197230 */ /* 0x000fe40000004100 */
[-C--:B------:R-:W-:Y:S01]  /*7fa0*/  FFMA R15, R15, R0.reuse, R74 ;  /* 0x000000000f0f7223 */ /* 0x080fe2000000004a */
[--C-:B------:R-:W-:Y:S02]  /*7fb0*/  HADD2.F32 R3, -RZ, R4.reuse.H0_H0 ;  /* 0x20000004ff037230 */ /* 0x100fe40000004100 */
[-C--:B------:R-:W-:Y:S01]  /*7fc0*/  FFMA R14, R5, R0.reuse, R14 ;  /* 0x00000000050e7223 */ /* 0x080fe2000000000e */
[----:B------:R-:W-:Y:S02]  /*7fd0*/  HADD2.F32 R13, -RZ, R4.H1_H1 ;  /* 0x30000004ff0d7230 */ /* 0x000fe40000004100 */
        /* <DEDUP_REMOVED lines=11> */
[--C-:B------:R-:W-:Y:S02]  /*8090*/  HADD2.F32 R27, -RZ, R8.reuse.H0_H0 ;  /* 0x20000008ff1b7230 */ /* 0x100fe40000004100 */
[-C--:B------:R-:W-:Y:S01]  /*80a0*/  FFMA R31, R31, R0.reuse, R82 ;  /* 0x000000001f1f7223 */ /* 0x080fe20000000052 */
[----:B------:R-:W-:Y:S02]  /*80b0*/  HADD2.F32 R29, -RZ, R8.H1_H1 ;  /* 0x30000008ff1d7230 */ /* 0x000fe40000004100 */
        /* <DEDUP_REMOVED lines=35> */
.L_x_105:
[----:B------:R-:W-:Y:S05]  /*82f0*/  BSYNC B0 ;  /* 0x0000000000007941 */ /* 0x000fea0003800000 */
.L_x_104:
[----:B------:R-:W-:Y:S06]  /*8300*/  BAR.SYNC.DEFER_BLOCKING 0x1, 0x80 ;  /* 0x0042000000007b1d */ /* 0x000fec0000010000 */
[----:B------:R-:W-:Y:S05]  /*8310*/  @!P0 BRA `(.L_x_106) ;  /* 0x0000000000048947 */ /* 0x000fea0003800000 */
[----:B------:R-:W-:Y:S01]  /*8320*/  BPT.TRAP 0x1 ;  /* 0x000000040000795c */ /* 0x000fe20000300000 */
.L_x_106:
[----:B------:R-:W-:Y:S01]  /*8330*/  UISETP.NE.AND UP0, UPT, UR53, 0x3, UPT ;  /* 0x000000033500788c */ /* 0x000fe2000bf05270 */
[----:B------:R-:W-:Y:S05]  /*8340*/  SYNCS.ARRIVE.TRANS64.RED.A1T0 RZ, [UR10], RZ ;  /* 0x000000ffffff79a7 */ /* 0x000fea000810040a */
[----:B------:R-:W-:-:S13]  /*8350*/  PLOP3.LUT P1, PT, PT, PT, UP0, 0x80, 0x0 ;  /* 0x000000000000781c */ /* 0x000fda0003f2f008 */
[----:B------:R-:W-:Y:S05]  /*8360*/  @!P1 BRA `(.L_x_107) ;  /* 0x0000000000049947 */ /* 0x000fea0003800000 */
[----:B------:R-:W-:Y:S01]  /*8370*/  BPT.TRAP 0x1 ;  /* 0x000000040000795c */ /* 0x000fe20000300000 */
.L_x_107:
[----:B------:R-:W-:Y:S02]  /*8380*/  R2UR UR4, R2 ;  /* 0x00000000020472ca */ /* 0x000fe400000e0000 */
[----:B------:R-:W-:Y:S02]  /*8390*/  SHF.L.U32 R0, R154, 0x1f, RZ ;  /* 0x0000001f9a007819 */ /* 0x000fe400000006ff */
[----:B------:R-:W-:-:S09]  /*83a0*/  LEA R19, R2, UR50, 0x4 ;  /* 0x0000003202137c11 */ /* 0x000fd2000f8e20ff */
[----:B------:R-:W-:-:S09]  /*83b0*/  ULEA UR4, UR4, UR50, 0x3 ;  /* 0x0000003204047291 */ /* 0x000fd2000f8e183f */
[----:B------:R-:W2:Y:S02]  /*83c0*/  SYNCS.PHASECHK.TRANS64.TRYWAIT P2, [UR4+0x34400], R0 ;  /* 0x03440000ff0075a7 */ /* 0x000ea40008040144 */
[----:B--2---:R-:W-:Y:S05]  /*83d0*/  @!P2 BRA `(.L_x_108) ;  /* 0x0000006800b8a947 */ /* 0x004fea0003800000 */
.L_x_288:
[----:B-1----:R-:W1:Y:S01]  /*83e0*/  LDS.128 R16, [R19+0x34550] ;  /* 0x0345500013107984 */ /* 0x002e620000000c00 */
[----:B------:R-:W-:Y:S01]  /*83f0*/  @!PT LDS RZ, [RZ] ;  /* 0x00000000fffff984 */ /* 0x000fe20000000800 */
[----:B------:R-:W-:Y:S01]  /*8400*/  @!PT LDS RZ, [RZ] ;  /* 0x00000000fffff984 */ /* 0x000fe20000000800 */
[----:B------:R-:W-:Y:S01]  /*8410*/  @!PT LDS RZ, [RZ] ;  /* 0x00000000fffff984 */ /* 0x000fe20000000800 */
[----:B------:R-:W-:Y:S01]  /*8420*/  @!PT LDS RZ, [RZ] ;  /* 0x00000000fffff984 */ /* 0x000fe20000000800 */
[----:B------:R3:W-:Y:S06]  /*8430*/  MEMBAR.ALL.CTA ;  /* 0x0000000000007992 */ /* 0x0007ec0000008000 */
[----:B---3--:R-:W3:Y:S01]  /*8440*/  FENCE.VIEW.ASYNC.S ;  /* 0x00000000000073c6 */ /* 0x008ee20000000000 */
[----:B------:R-:W-:Y:S05]  /*8450*/  @!P1 BRA `(.L_x_109) ;  /* 0x0000000000049947 */ /* 0x000fea0003800000 */
[----:B------:R-:W-:Y:S01]  /*8460*/  BPT.TRAP 0x1 ;  /* 0x000000040000795c */ /* 0x000fe20000300000 */
.L_x_109:
[----:B------:R-:W-:Y:S01]  /*8470*/  UIADD3 UR4, UR4, 0x34440, URZ ;  /* 0x0003444004047890 */ /* 0x000fe2000fffe03f */
[----:B-1----:R-:W-:Y:S01]  /*8480*/  ISETP.NE.AND P3, PT, R19, RZ, PT ;  /* 0x000000ff1300720c */ /* 0x002fe20003f65270 */
[----:B------:R-:W-:Y:S01]  /*8490*/  VIADD R2, R2, 0x1 ;  /* 0x0000000102027836 */ /* 0x000fe20000000000 */
[----:B------:R-:W-:Y:S01]  /*84a0*/  MOV R19, RZ ;  /* 0x000000ff00137202 */ /* 0x000fe20000000f00 */
[----:B------:R-:W-:-:S03]  /*84b0*/  UPRMT UR4, UR57, 0x654, UR4 ;  /* 0x0000065439047896 */ /* 0x000fc60008000004 */
[----:B------:R-:W-:-:S04]  /*84c0*/  ISETP.NE.AND P2, PT, R2, 0x8, PT ;  /* 0x000000080200780c */ /* 0x000fc80003f45270 */
[----:B--2---:R-:W-:Y:S02]  /*84d0*/  SEL R3, RZ, 0x1, P2 ;  /* 0x00000001ff037807 */ /* 0x004fe40001000000 */
[----:B---3--:R-:W-:Y:S01]  /*84e0*/  SYNCS.ARRIVE.TRANS64.RED.A1T0 RZ, [UR4], RZ ;  /* 0x000000ffffff79a7 */ /* 0x008fe20008100404 */
[----:B------:R-:W-:Y:S02]  /*84f0*/  SEL R2, R2, RZ, P2 ;  /* 0x000000ff02027207 */ /* 0x000fe40001000000 */
[----:B------:R-:W-:Y:S01]  /*8500*/  LOP3.LUT R154, R154, R3, RZ, 0x3c, !PT ;  /* 0x000000039a9a7212 */ /* 0x000fe200078e3cff */
[----:B------:R-:W-:Y:S06]  /*8510*/  @!P3 BRA `(.L_x_110) ;  /* 0x0000000000b4b947 */ /* 0x000fec0003800000 */
[----:B------:R-:W1:Y:S02]  /*8520*/  LDC.64 R4, c[0x0][0x290] ;  /* 0x0000a400ff047b82 */ /* 0x000e640000000a00 */
[----:B-1----:R-:W-:-:S06]  /*8530*/  IMAD.WIDE R4, R18, 0xc, R4 ;  /* 0x0000000c12047825 */ /* 0x002fcc00078e0204 */
[----:B------:R-:W2:Y:S02]  /*8540*/  LDG.E R4, desc[UR38][R4.64+0x8] ;  /* 0x0000082604047981 */ /* 0x000ea4000c1e1900 */
[----:B--2---:R-:W-:-:S13]  /*8550*/  R2UR UR4, R4 ;  /* 0x00000000040472ca */ /* 0x004fda00000e0000 */
[----:B------:R-:W-:-:S04]  /*8560*/  UIADD3 UR4, UR4, 0x3f, URZ ;  /* 0x0000003f04047890 */ /* 0x000fc8000fffe03f */
[----:B------:R-:W-:-:S04]  /*8570*/  USHF.R.S32.HI UR5, URZ, 0x1f, UR4 ;  /* 0x0000001f3f057899 */ /* 0x000fc80008011404 */
[----:B------:R-:W-:-:S04]  /*8580*/  ULEA.HI UR5, UR5, UR4, URZ, 0x6 ;  /* 0x0000000405057291 */ /* 0x000fc8000f8f303f */
[----:B------:R-:W-:-:S04]  /*8590*/  USHF.R.S32.HI UR5, URZ, 0x6, UR5 ;  /* 0x000000063f057899 */ /* 0x000fc80008011405 */
[----:B------:R-:W-:Y:S02]  /*85a0*/  UIADD3 UR40, UR40, UR5, URZ ;  /* 0x0000000528287290 */ /* 0x000fe4000fffe03f */
[----:B------:R-:W-:Y:S02]  /*85b0*/  UISETP.GE.U32.AND UP1, UPT, UR5, 0x6, UPT ;  /* 0x000000060500788c */ /* 0x000fe4000bf26070 */
[----:B------:R-:W-:-:S04]  /*85c0*/  UISETP.GT.U32.AND UP0, UPT, UR40, 0x5, UPT ;  /* 0x000000052800788c */ /* 0x000fc8000bf04070 */
[----:B------:R-:W-:-:S04]  /*85d0*/  UISETP.LT.U32.AND UP0, UPT, UR5, 0x6, UP0 ;  /* 0x000000060500788c */ /* 0x000fc80008701070 */
[----:B------:R-:W-:Y:S02]  /*85e0*/  USEL UR6, URZ, 0x1, !UP0 ;  /* 0x000000013f067887 */ /* 0x000fe4000c000000 */
[----:B------:R-:W-:Y:S02]  /*85f0*/  @UP1 UIMAD.WIDE.U32 UR4, UR40, -0x55555555, URZ ;  /* 0xaaaaaaab280418a5 */ /* 0x000fe4000f8e003f */
[----:B------:R-:W-:Y:S02]  /*8600*/  ULOP3.LUT UR41, UR41, UR6, URZ, 0x3c, !UPT ;  /* 0x0000000629297292 */ /* 0x000fe4000f8e3c3f */
[----:B------:R-:W-:-:S04]  /*8610*/  @UP1 USHF.R.U32.HI UR4, URZ, 0x2, UR5 ;  /* 0x000000023f041899 */ /* 0x000fc80008011605 */
[----:B------:R-:W-:Y:S01]  /*8620*/  @UP1 ULOP3.LUT UR41, UR41, 0x1, UR4, 0x78, !UPT ;  /* 0x0000000129291892 */ /* 0x000fe2000f8e7804 */
[----:B------:R-:W-:Y:S11]  /*8630*/  @!P1 BRA `(.L_x_111) ;  /* 0x0000000000049947 */ /* 0x000ff60003800000 */
[----:B------:R-:W-:Y:S01]  /*8640*/  BPT.TRAP 0x1 ;  /* 0x000000040000795c */ /* 0x000fe20000300000 */
.L_x_111:
[----:B------:R-:W-:Y:S02]  /*8650*/  R2UR UR4, R2 ;  /* 0x00000000020472ca */ /* 0x000fe400000e0000 */
[----:B------:R-:W-:Y:S02]  /*8660*/  SHF.L.U32 R3, R154, 0x1f, RZ ;  /* 0x0000001f9a037819 */ /* 0x000fe400000006ff */
[----:B------:R-:W-:-:S09]  /*8670*/  LEA R0, R2, UR50, 0x4 ;  /* 0x0000003202007c11 */ /* 0x000fd2000f8e20ff */
[----:B------:R-:W-:-:S09]  /*8680*/  ULEA UR4, UR4, UR50, 0x3 ;  /* 0x0000003204047291 */ /* 0x000fd2000f8e183f */
[----:B------:R-:W1:Y:S02]  /*8690*/  SYNCS.PHASECHK.TRANS64.TRYWAIT P2, [UR4+0x34400], R3 ;  /* 0x03440003ff0075a7 */ /* 0x000e640008040144 */
[----:B-1----:R-:W-:Y:S05]  /*86a0*/  @!P2 BRA `(.L_x_112) ;  /* 0x00000068001ca947 */ /* 0x002fea0003800000 */
.L_x_289:
[----:B------:R2:W3:Y:S01]  /*86b0*/  LDS.128 R16, [R0+0x34550] ;  /* 0x0345500000107984 */ /* 0x0004e20000000c00 */
[----:B------:R-:W-:Y:S01]  /*86c0*/  @!PT LDS RZ, [RZ] ;  /* 0x00000000fffff984 */ /* 0x000fe20000000800 */
[----:B------:R-:W-:Y:S01]  /*86d0*/  @!PT LDS RZ, [RZ] ;  /* 0x00000000fffff984 */ /* 0x000fe20000000800 */
[----:B------:R-:W-:Y:S01]  /*86e0*/  @!PT LDS RZ, [RZ] ;  /* 0x00000000fffff984 */ /* 0x000fe20000000800 */
[----:B------:R-:W-:Y:S01]  /*86f0*/  @!PT LDS RZ, [RZ] ;  /* 0x00000000fffff984 */ /* 0x000fe20000000800 */
[----:B------:R4:W-:Y:S06]  /*8700*/  MEMBAR.ALL.CTA ;  /* 0x0000000000007992 */ /* 0x0009ec0000008000 */
[----:B----4-:R-:W4:Y:S01]  /*8710*/  FENCE.VIEW.ASYNC.S ;  /* 0x00000000000073c6 */ /* 0x010f220000000000 */
[----:B--2---:R-:W-:Y:S05]  /*8720*/  @!P1 BRA `(.L_x_113) ;  /* 0x0000000000049947 */ /* 0x004fea0003800000 */
[----:B------:R-:W-:Y:S01]  /*8730*/  BPT.TRAP 0x1 ;  /* 0x000000040000795c */ /* 0x000fe20000300000 */
.L_x_113:
[----:B------:R-:W-:Y:S01]  /*8740*/  UIADD3 UR4, UR4, 0x34440, URZ ;  /* 0x0003444004047890 */ /* 0x000fe2000fffe03f */
[----:B------:R-:W-:-:S03]  /*8750*/  VIADD R2, R2, 0x1 ;  /* 0x0000000102027836 */ /* 0x000fc60000000000 */
[----:B------:R-:W-:Y:S02]  /*8760*/  UPRMT UR4, UR57, 0x654, UR4 ;  /* 0x0000065439047896 */ /* 0x000fe40008000004 */
[----:B------:R-:W-:-:S04]  /*8770*/  ISETP.NE.AND P1, PT, R2, 0x8, PT ;  /* 0x000000080200780c */ /* 0x000fc80003f25270 */
[----:B-1----:R-:W-:Y:S02]  /*8780*/  SEL R3, RZ, 0x1, P1 ;  /* 0x00000001ff037807 */ /* 0x002fe40000800000 */
[----:B------:R-:W-:Y:S01]  /*8790*/  SEL R2, R2, RZ, P1 ;  /* 0x000000ff02027207 */ /* 0x000fe20000800000 */
[----:B----4-:R-:W-:Y:S01]  /*87a0*/  SYNCS.ARRIVE.TRANS64.RED.A1T0 RZ, [UR4], RZ ;  /* 0x000000ffffff79a7 */ /* 0x010fe20008100404 */
[----:B------:R-:W-:Y:S01]  /*87b0*/  UIMAD.WIDE.U32 UR4, UR40, -0x55555555, URZ ;  /* 0xaaaaaaab280478a5 */ /* 0x000fe2000f8e003f */
[----:B------:R-:W-:-:S03]  /*87c0*/  LOP3.LUT R154, R154, R3, RZ, 0x3c, !PT ;  /* 0x000000039a9a7212 */ /* 0x000fc600078e3cff */
[----:B------:R-:W-:-:S04]  /*87d0*/  USHF.R.U32.HI UR4, URZ, 0x2, UR5 ;  /* 0x000000023f047899 */ /* 0x000fc80008011605 */
[----:B------:R-:W-:-:S12]  /*87e0*/  UIMAD UR40, UR4, -0x6, UR40 ;  /* 0xfffffffa042878a4 */ /* 0x000fd8000f8e0228 */
.L_x_110:
[----:B---3--:R-:W-:Y:S02]  /*87f0*/  ISETP.NE.AND P1, PT, R19, RZ, PT ;  /* 0x000000ff1300720c */ /* 0x008fe40003f25270 */
[CC--:B------:R-:W-:Y:S02]  /*8800*/  ISETP.NE.AND P2, PT, R155.reuse, R18.reuse, PT ;  /* 0x000000129b00720c */ /* 0x0c0fe40003f45270 */
[----:B------:R-:W-:-:S13]  /*8810*/  ISETP.EQ.OR P3, PT, R155, R18, !P1 ;  /* 0x000000129b00720c */ /* 0x000fda0004f62670 */
[----:B------:R-:W-:Y:S05]  /*8820*/  @P3 BRA `(.L_x_114) ;  /* 0x0000000000fc3947 */ /* 0x000fea0003800000 */
[----:B------:R-:W-:-:S13]  /*8830*/  ISETP.NE.AND P3, PT, RZ, UR43, PT ;  /* 0x0000002bff007c0c */ /* 0x000fda000bf65270 */
[----:B------:R-:W-:Y:S05]  /*8840*/  @P3 BRA `(.L_x_114) ;  /* 0x0000000000f43947 */ /* 0x000fea0003800000 */
[----:B------:R-:W1:Y:S01]  /*8850*/  S2R R0, SR_LANEID ;  /* 0x0000000000007919 */ /* 0x000e620000000000 */
[----:B------:R-:W-:Y:S01]  /*8860*/  ELECT P3, URZ, PT ;  /* 0x00000000003f782f */ /* 0x000fe20003860000 */
[----:B------:R-:W-:Y:S01]  /*8870*/  BSSY B0, `(.L_x_115) ;  /* 0x000002f000007945 */ /* 0x000fe20003800000 */
[----:B-1----:R-:W-:-:S11]  /*8880*/  IMAD.SHL.U32 R20, R0, 0x4, RZ ;  /* 0x0000000400147824 */ /* 0x002fd600078e00ff */
[----:B------:R-:W-:Y:S05]  /*8890*/  @!P3 BRA `(.L_x_116) ;  /* 0x0000000000b0b947 */ /* 0x000fea0003800000 */
[C---:B------:R-:W-:Y:S01]  /*88a0*/  IMAD.SHL.U32 R0, R18.reuse, 0x8, RZ ;  /* 0x0000000812007824 */ /* 0x040fe200078e00ff */
[----:B------:R-:W-:Y:S01]  /*88b0*/  SHF.R.S32.HI R3, RZ, 0x1f, R18 ;  /* 0x0000001fff037819 */ /* 0x000fe20000011412 */
[----:B------:R-:W-:Y:S01]  /*88c0*/  ULDC.64 UR4, c[0x0][0x820] ;  /* 0x0002080000047ab9 */ /* 0x000fe20000000a00 */
[----:B------:R-:W1:Y:S02]  /*88d0*/  LDC.64 R4, c[0x0][0x290] ;  /* 0x0000a400ff047b82 */ /* 0x000e640000000a00 */
[----:B------:R-:W-:Y:S02]  /*88e0*/  SHF.L.U64.HI R3, R18, 0x3, R3 ;  /* 0x0000000312037819 */ /* 0x000fe40000010203 */
[----:B------:R-:W-:-:S04]  /*88f0*/  IADD3 R6, P3, R0, UR4, RZ ;  /* 0x0000000400067c10 */ /* 0x000fc8000ff7e0ff */
[----:B------:R-:W-:Y:S01]  /*8900*/  IADD3.X R7, R3, UR5, RZ, P3, !PT ;  /* 0x0000000503077c10 */ /* 0x000fe20009ffe4ff */
[----:B------:R-:W-:-:S05]  /*8910*/  ULDC.64 UR4, c[0x0][0x818] ;  /* 0x0002060000047ab9 */ /* 0x000fca0000000a00 */
[----:B------:R-:W2:Y:S01]  /*8920*/  LDG.E.64 R6, desc[UR38][R6.64] ;  /* 0x0000002606067981 */ /* 0x000ea2000c1e1b00 */
[----:B-1----:R-:W-:Y:S01]  /*8930*/  IMAD.WIDE R8, R18, 0xc, R4 ;  /* 0x0000000c12087825 */ /* 0x002fe200078e0204 */
[----:B------:R-:W-:Y:S02]  /*8940*/  IADD3 R4, P3, R0, UR4, RZ ;  /* 0x0000000400047c10 */ /* 0x000fe4000ff7e0ff */
[----:B------:R-:W1:Y:S02]  /*8950*/  LDS R0, [UR52+0x1c] ;  /* 0x00001c34ff007984 */ /* 0x000e640008000800 */
[----:B------:R-:W-:Y:S02]  /*8960*/  IADD3.X R5, R3, UR5, RZ, P3, !PT ;  /* 0x0000000503057c10 */ /* 0x000fe40009ffe4ff */
[----:B------:R-:W3:Y:S04]  /*8970*/  LDG.E R14, desc[UR38][R8.64] ;  /* 0x00000026080e7981 */ /* 0x000ee8000c1e1900 */
[----:B------:R3:W4:Y:S04]  /*8980*/  LDG.E R15, desc[UR38][R8.64+0x4] ;  /* 0x00000426080f7981 */ /* 0x000728000c1e1900 */
[----:B------:R-:W5:Y:S01]  /*8990*/  LDG.E.64 R4, desc[UR38][R4.64] ;  /* 0x0000002604047981 */ /* 0x000f62000c1e1b00 */
[----:B------:R-:W-:Y:S01]  /*89a0*/  IMAD.U32 R12, RZ, RZ, UR52 ;  /* 0x00000034ff0c7e24 */ /* 0x000fe2000f8e00ff */
[----:B------:R-:W-:-:S02]  /*89b0*/  CS2R R10, SRZ ;  /* 0x00000000000a7805 */ /* 0x000fc4000001ff00 */
[----:B------:R-:W-:Y:S02]  /*89c0*/  STS [UR52+0x30], RZ ;  /* 0x000030ffff007988 */ /* 0x000fe40008000834 */
[----:B------:R-:W-:-:S05]  /*89d0*/  SHF.R.U64 R12, R12, 0x4, RZ ;  /* 0x000000040c0c7819 */ /* 0x000fca00000012ff */
[----:B------:R-:W-:Y:S04]  /*89e0*/  STS [UR52+0x10], R12 ;  /* 0x0000100cff007988 */ /* 0x000fe80008000834 */
[----:B------:R-:W-:Y:S01]  /*89f0*/  STS [UR52+0x14], R12 ;  /* 0x0000140cff007988 */ /* 0x000fe20008000834 */
[C---:B--2---:R-:W-:Y:S01]  /*8a00*/  SHF.L.U64.HI R3, R6.reuse, 0x1, R7 ;  /* 0x0000000106037819 */ /* 0x044fe20000010207 */
[----:B------:R-:W-:-:S03]  /*8a10*/  IMAD.SHL.U32 R6, R6, 0x2, RZ ;  /* 0x0000000206067824 */ /* 0x000fc600078e00ff */
[----:B------:R-:W-:-:S04]  /*8a20*/  LOP3.LUT R7, R3, 0x1fffffff, RZ, 0xc0, !PT ;  /* 0x1fffffff03077812 */ /* 0x000fc800078ec0ff */
[----:B------:R-:W-:-:S04]  /*8a30*/  SHF.R.U32.HI R3, RZ, 0x4, R7 ;  /* 0x00000004ff037819 */ /* 0x000fc80000011607 */
[----:B-1----:R-:W-:-:S05]  /*8a40*/  LOP3.LUT R0, R0, 0xf, R3, 0xb8, !PT ;  /* 0x0000000f00007812 */ /* 0x002fca00078eb803 */
[----:B------:R1:W-:Y:S01]  /*8a50*/  STS [UR52+0x1c], R0 ;  /* 0x00001c00ff007988 */ /* 0x0003e20008000834 */
[----:B---3--:R-:W-:-:S03]  /*8a60*/  VIADD R8, R14, 0xffffffff ;  /* 0xffffffff0e087836 */ /* 0x008fc60000000000 */
[----:B------:R-:W2:Y:S01]  /*8a70*/  LDS R3, [UR52+0x1c] ;  /* 0x00001c34ff037984 */ /* 0x000ea20008000800 */
[----:B----4-:R-:W-:Y:S01]  /*8a80*/  VIADD R9, R15, 0xffffffff ;  /* 0xffffffff0f097836 */ /* 0x010fe20000000000 */
[----:B-1----:R-:W-:Y:S02]  /*8a90*/  LOP3.LUT R0, R6, 0xfffffffe, RZ, 0xc0, !PT ;  /* 0xfffffffe06007812 */ /* 0x002fe400078ec0ff */
[----:B-----5:R-:W-:Y:S04]  /*8aa0*/  STS.64 [UR52], R4 ;  /* 0x00000004ff007988 */ /* 0x020fe80008000a34 */
[----:B------:R-:W-:Y:S01]  /*8ab0*/  STS.128 [UR52+0x20], R8 ;  /* 0x00002008ff007988 */ /* 0x000fe20008000c34 */
[----:B--2---:R-:W-:-:S05]  /*8ac0*/  LOP3.LUT R3, R3, 0xf0, RZ, 0xb8, !PT ;  /* 0x000000f003037812 */ /* 0x004fca00078eb8ff */
[----:B------:R1:W-:Y:S04]  /*8ad0*/  STS [UR52+0x1c], R3 ;  /* 0x00001c03ff007988 */ /* 0x0003e80008000834 */
[----:B------:R-:W2:Y:S01]  /*8ae0*/  LDS R13, [UR52+0x1c] ;  /* 0x00001c34ff0d7984 */ /* 0x000ea20008000800 */
[----:B-1----:R-:W-:-:S05]  /*8af0*/  SHF.R.U64 R3, R0, 0x4, R7 ;  /* 0x0000000400037819 */ /* 0x002fca0000001207 */
[----:B------:R-:W-:Y:S01]  /*8b00*/  STS [UR52+0xc], R3 ;  /* 0x00000c03ff007988 */ /* 0x000fe20008000834 */
[----:B--2---:R-:W-:-:S05]  /*8b10*/  LOP3.LUT R13, R13, 0xf00, RZ, 0xb8, !PT ;  /* 0x00000f000d0d7812 */ /* 0x004fca00078eb8ff */
[----:B------:R-:W-:Y:S04]  /*8b20*/  STS.64 [UR52+0x18], R12 ;  /* 0x0000180cff007988 */ /* 0x000fe80008000a34 */
[----:B------:R-:W1:Y:S02]  /*8b30*/  LDS R19, [UR52+0x1c] ;  /* 0x00001c34ff137984 */ /* 0x000e640008000800 */
[----:B-1----:R-:W-:-:S05]  /*8b40*/  LOP3.LUT R0, R19, 0xf000, RZ, 0xb8, !PT ;  /* 0x0000f00013007812 */ /* 0x002fca00078eb8ff */
[----:B------:R1:W-:Y:S02]  /*8b50*/  STS [UR52+0x1c], R0 ;  /* 0x00001c00ff007988 */ /* 0x0003e40008000834 */
.L_x_116:
[----:B------:R-:W-:Y:S05]  /*8b60*/  BSYNC B0 ;  /* 0x0000000000007941 */ /* 0x000fea0003800000 */
.L_x_115:
[----:B------:R-:W-:Y:S01]  /*8b70*/  NOP ;  /* 0x0000000000007918 */ /* 0x000fe20000000000 */
[----:B------:R2:W3:Y:S01]  /*8b80*/  LDS R3, [R20+UR52] ;  /* 0x0000003414037984 */ /* 0x0004e20008000800 */
[----:B------:R-:W-:Y:S02]  /*8b90*/  ELECT P3, URZ, PT ;  /* 0x00000000003f782f */ /* 0x000fe40003860000 */
[----:B------:R-:W-:Y:S01]  /*8ba0*/  IADD3 R4, P4, R20, UR36, RZ ;  /* 0x0000002414047c10 */ /* 0x000fe2000ff9e0ff */
[----:B------:R-:W-:Y:S04]  /*8bb0*/  BSSY B0, `(.L_x_117) ;  /* 0x0000005000007945 */ /* 0x000fe80003800000 */
[----:B------:R-:W-:-:S06]  /*8bc0*/  IMAD.X R5, RZ, RZ, UR37, P4 ;  /* 0x00000025ff057e24 */ /* 0x000fcc000a0e06ff */
[----:B--2---:R-:W-:Y:S05]  /*8bd0*/  @!P3 BRA `(.L_x_118) ;  /* 0x000000000008b947 */ /* 0x004fea0003800000 */
[----:B------:R0:W-:Y:S01]  /*8be0*/  UTMACMDFLUSH ;  /* 0x00000000000079b7 */ /* 0x0001e20000000000 */
[----:B------:R-:W-:-:S04]  /*8bf0*/  DEPBAR.LE SB0, 0x0 ;  /* 0x000080000000791a */ /* 0x000fc80000000000 */
.L_x_118:
[----:B------:R-:W-:Y:S05]  /*8c00*/  BSYNC B0 ;  /* 0x0000000000007941 */ /* 0x000fea0003800000 */
.L_x_117:
[----:B---3--:R2:W5:Y:S02]  /*8c10*/  ATOMG.E.EXCH.STRONG.GPU PT, RZ, [R4], R3 ;  /* 0x0000000304ff73a8 */ /* 0x00856400041ee100 */
.L_x_114:
[----:B------:R-:W-:-:S04]  /*8c20*/  DEPBAR.LE SB0, 0x0 ;  /* 0x000080000000791a */ /* 0x000fc80000000000 */
[----:B------:R-:W-:Y:S05]  /*8c30*/  @!P0 BRA `(.L_x_119) ;  /* 0x0000000000048947 */ /* 0x000fea0003800000 */
[----:B------:R-:W-:Y:S01]  /*8c40*/  BPT.TRAP 0x1 ;  /* 0x000000040000795c */ /* 0x000fe20000300000 */
.L_x_119:
[----:B-1----:R-:W-:Y:S01]  /*8c50*/  IMAD.U32 R0, RZ, RZ, UR54 ;  /* 0x00000036ff007e24 */ /* 0x002fe2000f8e00ff */
[----:B-----5:R-:W-:Y:S01]  /*8c60*/  SYNCS.ARRIVE.TRANS64.RED.A1T0 RZ, [UR7], RZ ;  /* 0x000000ffffff79a7 */ /* 0x020fe20008100407 */
[----:B------:R-:W-:Y:S02]  /*8c70*/  LOP3.LUT R156, R156, 0x1, RZ, 0x3c, !PT ;  /* 0x000000019c9c7812 */ /* 0x000fe400078e3cff */
[----:B------:R1:W-:Y:S02]  /*8c80*/  SYNCS.ARRIVE.TRANS64.A1T0 RZ, [R0+UR51], RZ ;  /* 0x000000ff00ff79a7 */ /* 0x0003e40008100033 */
[----:B-1----:R-:W-:Y:S01]  /*8c90*/  SEL R0, RZ, 0x1, !P2 ;  /* 0x00000001ff007807 */ /* 0x002fe20005000000 */
[----:B------:R-:W-:Y:S06]  /*8ca0*/  @P1 BRA `(.L_x_120) ;  /* 0xffffffb000741947 */ /* 0x000fec000383ffff */
[----:B------:R-:W-:Y:S05]  /*8cb0*/  EXIT ;  /* 0x000000000000794d */ /* 0x000fea0003800000 */
.L_x_27:
[----:B------:R-:W-:-:S08]  /*8cc0*/  NOP ;  /* 0x0000000000007918 */ /* 0x000fd00000000000 */
[----:B-----5:R-:W1:-:S00]  /*8cd0*/  USETMAXREG.DEALLOC.CTAPOOL 0x28 ;  /* 0x00000028000079c8 */ /* 0x020e4000080e0500 */
[----:B------:R-:W-:-:S06]  /*8ce0*/  UISETP.NE.AND UP1, UPT, UR43, 0x3, UPT ;  /* 0x000000032b00788c */ /* 0x000fcc000bf25270 */
[----:B------:R-:W-:-:S13]  /*8cf0*/  PLOP3.LUT P1, PT, PT, PT, UP1, 0x80, 0x0 ;  /* 0x000000000000781c */ /* 0x000fda0003f2f018 */
[----:B-1----:R-:W-:Y:S05]  /*8d00*/  @!P1 BRA `(.L_x_121) ;  /* 0x0000003800489947 */ /* 0x002fea0003800000 */
[----:B------:R-:W-:-:S13]  /*8d10*/  ISETP.NE.AND P0, PT, RZ, UR43, PT ;  /* 0x0000002bff007c0c */ /* 0x000fda000bf05270 */
[----:B------:R-:W-:Y:S05]  /*8d20*/  @!P0 BRA `(.L_x_122) ;  /* 0x0000001c00088947 */ /* 0x000fea0003800000 */
[----:B------:R-:W-:-:S06]  /*8d30*/  UISETP.NE.AND UP0, UPT, UR43, 0x2, UPT ;  /* 0x000000022b00788c */ /* 0x000fcc000bf05270 */
[----:B------:R-:W-:-:S13]  /*8d40*/  PLOP3.LUT P0, PT, PT, PT, UP0, 0x80, 0x0 ;  /* 0x000000000000781c */ /* 0x000fda0003f0f008 */
[----:B---3--:R-:W-:Y:S05]  /*8d50*/  @P0 EXIT ;  /* 0x000000000000094d */ /* 0x008fea0003800000 */
[----:B------:R-:W1:Y:S01]  /*8d60*/  S2UR UR4, SR_CTAID.Y ;  /* 0x00000000000479c3 */ /* 0x000e620000002600 */
[----:B------:R-:W-:Y:S01]  /*8d70*/  ELECT P0, URZ, PT ;  /* 0x00000000003f782f */ /* 0x000fe20003800000 */
[----:B------:R-:W-:Y:S01]  /*8d80*/  BSSY B0, `(.L_x_123) ;  /* 0x000001d000007945 */ /* 0x000fe20003800000 */
[----:B-1----:R-:W-:-:S11]  /*8d90*/  UIMAD UR4, UR4, UR60, UR42 ;  /* 0x0000003c040472a4 */ /* 0x002fd6000f8e022a */
[----:B------:R-:W-:Y:S05]  /*8da0*/  @!P0 BRA `(.L_x_124) ;  /* 0x0000000000688947 */ /* 0x000fea0003800000 */
[----:B------:R-:W1:Y:S01]  /*8db0*/  LDC.64 R4, c[0x0][0x600] ;  /* 0x00018000ff047b82 */ /* 0x000e620000000a00 */
[----:B------:R-:W-:Y:S02]  /*8dc0*/  UMOV UR5, 0x400 ;  /* 0x0000040000057882 */ /* 0x000fe40000000000 */
[----:B------:R-:W-:-:S05]  /*8dd0*/  ULEA UR5, UR58, UR5, 0x18 ;  /* 0x000000053a057291 */ /* 0x000fca000f8ec03f */
[----:B------:R-:W1:Y:S08]  /*8de0*/  LDC.64 R6, c[0x0][0x608] ;  /* 0x00018200ff067b82 */ /* 0x000e700000000a00 */
[----:B------:R-:W2:Y:S08]  /*8df0*/  LDC.64 R32, c[0x0][0x610] ;  /* 0x00018400ff207b82 */ /* 0x000eb00000000a00 */
[----:B------:R-:W2:Y:S01]  /*8e00*/  LDC.64 R34, c[0x0][0x618] ;  /* 0x00018600ff227b82 */ /* 0x000ea20000000a00 */
[----:B-1----:R1:W-:Y:S07]  /*8e10*/  STS.128 [UR5+0x34700], R4 ;  /* 0x03470004ff007988 */ /* 0x0023ee0008000c05 */
[----:B------:R-:W3:Y:S08]  /*8e20*/  LDC.64 R28, c[0x0][0x620] ;  /* 0x00018800ff1c7b82 */ /* 0x000ef00000000a00 */
[----:B------:R-:W3:Y:S01]  /*8e30*/  LDC.64 R30, c[0x0][0x628] ;  /* 0x00018a00ff1e7b82 */ /* 0x000ee20000000a00 */
[----:B--2---:R2:W-:Y:S07]  /*8e40*/  STS.128 [UR5+0x34710], R32 ;  /* 0x03471020ff007988 */ /* 0x0045ee0008000c05 */
[----:B------:R-:W4:Y:S08]  /*8e50*/  LDC.64 R24, c[0x0][0x630] ;  /* 0x00018c00ff187b82 */ /* 0x000f300000000a00 */
[----:B------:R-:W4:Y:S08]  /*8e60*/  LDC.64 R26, c[0x0][0x638] ;  /* 0x00018e00ff1a7b82 */ /* 0x000f300000000a00 */
[----:B------:R-:W5:Y:S01]  /*8e70*/  LDC.64 R20, c[0x0][0x640] ;  /* 0x00019000ff147b82 */ /* 0x000f620000000a00 */
[----:B---3--:R2:W-:Y:S07]  /*8e80*/  STS.128 [UR5+0x34720], R28 ;  /* 0x0347201cff007988 */ /* 0x0085ee0008000c05 */
[----:B------:R-:W5:Y:S08]  /*8e90*/  LDC.64 R22, c[0x0][0x648] ;  /* 0x00019200ff167b82 */ /* 0x000f700000000a00 */
[----:B------:R-:W3:Y:S01]  /*8ea0*/  LDC.64 R12, c[0x0][0x650] ;  /* 0x00019400ff0c7b82 */ /* 0x000ee20000000a00 */
[----:B----4-:R2:W-:Y:S07]  /*8eb0*/  STS.128 [UR5+0x34730], R24 ;  /* 0x03473018ff007988 */ /* 0x0105ee0008000c05 */
[----:B------:R-:W3:Y:S08]  /*8ec0*/  LDC.64 R14, c[0x0][0x658] ;  /* 0x00019600ff0e7b82 */ /* 0x000ef00000000a00 */
[----:B------:R-:W4:Y:S01]  /*8ed0*/  LDC.64 R8, c[0x0][0x660] ;  /* 0x00019800ff087b82 */ /* 0x000f220000000a00 */
[----:B-----5:R2:W-:Y:S07]  /*8ee0*/  STS.128 [UR5+0x34740], R20 ;  /* 0x03474014ff007988 */ /* 0x0205ee0008000c05 */
[----:B------:R-:W4:Y:S08]  /*8ef0*/  LDC.64 R10, c[0x0][0x668] ;  /* 0x00019a00ff0a7b82 */ /* 0x000f300000000a00 */
[----:B-1----:R-:W1:Y:S01]  /*8f00*/  LDC.64 R4, c[0x0][0x670] ;  /* 0x00019c00ff047b82 */ /* 0x002e620000000a00 */
[----:B---3--:R2:W-:Y:S07]  /*8f10*/  STS.128 [UR5+0x34750], R12 ;  /* 0x0347500cff007988 */ /* 0x0085ee0008000c05 */
[----:B------:R-:W1:Y:S01]  /*8f20*/  LDC.64 R6, c[0x0][0x678] ;  /* 0x00019e00ff067b82 */ /* 0x000e620000000a00 */
[----:B----4-:R2:W-:Y:S04]  /*8f30*/  STS.128 [UR5+0x34760], R8 ;  /* 0x03476008ff007988 */ /* 0x0105e80008000c05 */
[----:B-1----:R2:W-:Y:S02]  /*8f40*/  STS.128 [UR5+0x34770], R4 ;  /* 0x03477004ff007988 */ /* 0x0025e40008000c05 */
.L_x_124:
[----:B------:R-:W-:Y:S05]  /*8f50*/  BSYNC B0 ;  /* 0x0000000000007941 */ /* 0x000fea0003800000 */
.L_x_123:
[----:B------:R-:W-:Y:S01]  /*8f60*/  ELECT P0, URZ, PT ;  /* 0x00000000003f782f */ /* 0x000fe20003800000 */
[----:B------:R-:W-:Y:S01]  /*8f70*/  NOP ;  /* 0x0000000000007918 */ /* 0x000fe20000000000 */
[----:B------:R-:W-:Y:S01]  /*8f80*/  ULDC UR6, c[0x0][0x884] ;  /* 0x0002210000067ab9 */ /* 0x000fe20000000800 */
[----:B------:R-:W-:Y:S01]  /*8f90*/  BSSY B0, `(.L_x_125) ;  /* 0x0000035000007945 */ /* 0x000fe20003800000 */
[----:B------:R-:W-:-:S03]  /*8fa0*/  ULEA UR6, UR6, UR4, 0x1 ;  /* 0x0000000406067291 */ /* 0x000fc6000f8e083f */
[----:B------:R-:W-:Y:S02]  /*8fb0*/  ULDC.64 UR4, c[0x0][0x800] ;  /* 0x0002000000047ab9 */ /* 0x000fe40000000a00 */
[----:B------:R-:W-:-:S04]  /*8fc0*/  UIMAD.WIDE UR4, UR6, 0x80, UR4 ;  /* 0x00000080060478a5 */ /* 0x000fc8000f8e0204 */
[----:B------:R-:W-:Y:S08]  /*8fd0*/  @!P0 BRA `(.L_x_126) ;  /* 0x0000000000c08947 */ /* 0x000ff00003800000 */
[----:B------:R-:W-:Y:S01]  /*8fe0*/  ULDC.64 UR6, c[0x0][0x808] ;  /* 0x0002020000067ab9 */ /* 0x000fe20000000a00 */
[----:B------:R-:W-:Y:S01]  /*8ff0*/  ULDC.64 UR8, c[0x0][0x810] ;  /* 0x0002040000087ab9 */ /* 0x000fe20000000a00 */
[----:B------:R-:W-:Y:S02]  /*9000*/  ISETP.NE.U32.AND P0, PT, RZ, UR6, PT ;  /* 0x00000006ff007c0c */ /* 0x000fe4000bf05070 */
[----:B------:R-:W-:Y:S02]  /*9010*/  ISETP.NE.U32.AND P1, PT, RZ, UR8, PT ;  /* 0x00000008ff007c0c */ /* 0x000fe4000bf25070 */
[----:B------:R-:W-:Y:S02]  /*9020*/  ISETP.NE.AND.EX P0, PT, RZ, UR7, PT, P0 ;  /* 0x00000007ff007c0c */ /* 0x000fe4000bf05300 */
[----:B------:R-:W-:-:S11]  /*9030*/  ISETP.NE.AND.EX P1, PT, RZ, UR9, PT, P1 ;  /* 0x00000009ff007c0c */ /* 0x000fd6000bf25310 */
[----:B------:R-:W-:Y:S05]  /*9040*/  @!P0 BRA `(.L_x_127) ;  /* 0x0000000000188947 */ /* 0x000fea0003800000 */
[----:B--2---:R-:W1:Y:S02]  /*9050*/  LDC.64 R4, c[0x0][0x808] ;  /* 0x00020200ff047b82 */ /* 0x004e640000000a00 */
[----:B-1----:R-:W-:-:S06]  /*9060*/  IMAD.WIDE R4, R18, 0x8, R4 ;  /* 0x0000000812047825 */ /* 0x002fcc00078e0204 */
[----:B------:R-:W2:Y:S01]  /*9070*/  LDG.E.64 R4, desc[UR38][R4.64] ;  /* 0x0000002604047981 */ /* 0x000ea2000c1e1b00 */
[----:B------:R-:W-:Y:S02]  /*9080*/  UMOV UR6, 0x400 ;  /* 0x0000040000067882 */ /* 0x000fe40000000000 */
[----:B------:R-:W-:-:S09]  /*9090*/  ULEA UR6, UR58, UR6, 0x18 ;  /* 0x000000063a067291 */ /* 0x000fd2000f8ec03f */
[----:B--2---:R1:W-:Y:S03]  /*90a0*/  STS.64 [UR6+0x34700], R4 ;  /* 0x03470004ff007988 */ /* 0x0043e60008000a06 */
.L_x_127:
[----:B------:R-:W-:Y:S05]  /*90b0*/  @!P1 BRA `(.L_x_126) ;  /* 0x0000000000889947 */ /* 0x000fea0003800000 */
[----:B-12---:R-:W1:Y:S02]  /*90c0*/  LDC.64 R4, c[0x0][0x810] ;  /* 0x00020400ff047b82 */ /* 0x006e640000000a00 */
[----:B-1----:R-:W-:-:S06]  /*90d0*/  IMAD.WIDE R4, R18, 0x8, R4 ;  /* 0x0000000812047825 */ /* 0x002fcc00078e0204 */
[----:B------:R-:W2:Y:S01]  /*90e0*/  LDG.E.64 R4, desc[UR38][R4.64] ;  /* 0x0000002604047981 */ /* 0x000ea2000c1e1b00 */
[----:B------:R-:W-:Y:S02]  /*90f0*/  UMOV UR6, 0x400 ;  /* 0x0000040000067882 */ /* 0x000fe40000000000 */
[----:B------:R-:W-:-:S04]  /*9100*/  ULEA UR6, UR58, UR6, 0x18 ;  /* 0x000000063a067291 */ /* 0x000fc8000f8ec03f */
[----:B------:R-:W-:-:S05]  /*9110*/  UIADD3 UR7, UR6, 0x34700, URZ ;  /* 0x0003470006077890 */ /* 0x000fca000fffe03f */
[----:B------:R-:W1:Y:S01]  /*9120*/  LDS R6, [UR6+0x3471c] ;  /* 0x03471c06ff067984 */ /* 0x000e620008000800 */
[----:B------:R-:W-:-:S03]  /*9130*/  MOV R8, UR7 ;  /* 0x0000000700087c02 */ /* 0x000fc60008000f00 */
[----:B------:R-:W-:Y:S01]  /*9140*/  STS [UR6+0x34730], RZ ;  /* 0x034730ffff007988 */ /* 0x000fe20008000806 */
[----:B------:R-:W-:-:S05]  /*9150*/  SHF.R.U64 R8, R8, 0x4, RZ ;  /* 0x0000000408087819 */ /* 0x000fca00000012ff */
[----:B------:R-:W-:Y:S04]  /*9160*/  STS [UR6+0x34710], R8 ;  /* 0x03471008ff007988 */ /* 0x000fe80008000806 */
[----:B------:R-:W-:Y:S01]  /*9170*/  STS [UR6+0x34714], R8 ;  /* 0x03471408ff007988 */ /* 0x000fe20008000806 */
[C---:B--2---:R-:W-:Y:S01]  /*9180*/  SHF.L.U64.HI R10, R4.reuse, 0x1, R5 ;  /* 0x00000001040a7819 */ /* 0x044fe20000010205 */
[----:B------:R-:W-:Y:S02]  /*9190*/  IMAD.SHL.U32 R11, R4, 0x2, RZ ;  /* 0x00000002040b7824 */ /* 0x000fe400078e00ff */
[----:B------:R-:W-:Y:S01]  /*91a0*/  VIADD R5, R3, 0xffffffff ;  /* 0xffffffff03057836 */ /* 0x000fe20000000000 */
[----:B------:R-:W-:Y:S01]  /*91b0*/  LOP3.LUT R10, R10, 0x1fffffff, RZ, 0xc0, !PT ;  /* 0x1fffffff0a0a7812 */ /* 0x000fe200078ec0ff */
[----:B------:R-:W-:Y:S01]  /*91c0*/  VIADD R4, R0, 0xffffffff ;  /* 0xffffffff00047836 */ /* 0x000fe20000000000 */
[----:B------:R-:W-:-:S02]  /*91d0*/  LOP3.LUT R3, R11, 0xfffffffe, RZ, 0xc0, !PT ;  /* 0xfffffffe0b037812 */ /* 0x000fc400078ec0ff */
[--C-:B------:R-:W-:Y:S02]  /*91e0*/  SHF.R.U32.HI R7, RZ, 0x4, R10.reuse ;  /* 0x00000004ff077819 */ /* 0x100fe4000001160a */
[----:B------:R-:W-:Y:S02]  /*91f0*/  SHF.R.U64 R3, R3, 0x4, R10 ;  /* 0x0000000403037819 */ /* 0x000fe4000000120a */
[----:B-1----:R-:W-:-:S03]  /*9200*/  LOP3.LUT R6, R6, 0xf, R7, 0xb8, !PT ;  /* 0x0000000f06067812 */ /* 0x002fc600078eb807 */
[----:B------:R-:W-:Y:S04]  /*9210*/  STS [UR6+0x3470c], R3 ;  /* 0x03470c03ff007988 */ /* 0x000fe80008000806 */
[----:B------:R-:W-:Y:S04]  /*9220*/  STS [UR6+0x3471c], R6 ;  /* 0x03471c06ff007988 */ /* 0x000fe80008000806 */
[----:B------:R-:W1:Y:S02]  /*9230*/  LDS R7, [UR6+0x3471c] ;  /* 0x03471c06ff077984 */ /* 0x000e640008000800 */
[----:B-1----:R-:W-:-:S05]  /*9240*/  LOP3.LUT R7, R7, 0xf0, RZ, 0xb8, !PT ;  /* 0x000000f007077812 */ /* 0x002fca00078eb8ff */
[----:B------:R1:W-:Y:S04]  /*9250*/  STS [UR6+0x3471c], R7 ;  /* 0x03471c07ff007988 */ /* 0x0003e80008000806 */
[----:B------:R-:W2:Y:S01]  /*9260*/  LDS R9, [UR6+0x3471c] ;  /* 0x03471c06ff097984 */ /* 0x000ea20008000800 */
[----:B-1----:R-:W-:-:S05]  /*9270*/  CS2R R6, SRZ ;  /* 0x0000000000067805 */ /* 0x002fca000001ff00 */
[----:B------:R-:W-:Y:S01]  /*9280*/  STS.128 [UR6+0x34720], R4 ;  /* 0x03472004ff007988 */ /* 0x000fe20008000c06 */
[----:B--2---:R-:W-:-:S05]  /*9290*/  LOP3.LUT R9, R9, 0xf00, RZ, 0xb8, !PT ;  /* 0x00000f0009097812 */ /* 0x004fca00078eb8ff */
[----:B------:R-:W-:Y:S04]  /*92a0*/  STS.64 [UR6+0x34718], R8 ;  /* 0x03471808ff007988 */ /* 0x000fe80008000a06 */
[----:B------:R-:W1:Y:S02]  /*92b0*/  LDS R12, [UR6+0x3471c] ;  /* 0x03471c06ff0c7984 */ /* 0x000e640008000800 */
[----:B-1----:R-:W-:-:S05]  /*92c0*/  LOP3.LUT R0, R12, 0xf000, RZ, 0xb8, !PT ;  /* 0x0000f0000c007812 */ /* 0x002fca00078eb8ff */
[----:B------:R3:W-:Y:S02]  /*92d0*/  STS [UR6+0x3471c], R0 ;  /* 0x03471c00ff007988 */ /* 0x0007e40008000806 */
.L_x_126:
[----:B------:R-:W-:Y:S05]  /*92e0*/  BSYNC B0 ;  /* 0x0000000000007941 */ /* 0x000fea0003800000 */
.L_x_125:
[----:B---3--:R-:W3:Y:S01]  /*92f0*/  S2R R0, SR_LANEID ;  /* 0x0000000000007919 */ /* 0x008ee20000000000 */
[----:B------:R-:W-:Y:S01]  /*9300*/  ELECT P0, URZ, PT ;  /* 0x00000000003f782f */ /* 0x000fe20003800000 */
[----:B------:R-:W-:Y:S01]  /*9310*/  NOP ;  /* 0x0000000000007918 */ /* 0x000fe20000000000 */
[----:B------:R-:W-:Y:S11]  /*9320*/  BSSY B0, `(.L_x_128) ;  /* 0x0000004000007945 */ /* 0x000ff60003800000 */
[----:B------:R-:W-:Y:S05]  /*9330*/  @!P0 BRA `(.L_x_129) ;  /* 0x0000000000088947 */ /* 0x000fea0003800000 */
[----:B------:R0:W-:Y:S01]  /*9340*/  UTMACMDFLUSH ;  /* 0x00000000000079b7 */ /* 0x0001e20000000000 */
[----:B------:R-:W-:-:S04]  /*9350*/  DEPBAR.LE SB0, 0x0 ;  /* 0x000080000000791a */ /* 0x000fc80000000000 */
.L_x_129:
[----:B------:R-:W-:Y:S05]  /*9360*/  BSYNC B0 ;  /* 0x0000000000007941 */ /* 0x000fea0003800000 */
.L_x_128:
[----:B------:R-:W-:Y:S01]  /*9370*/  UMOV UR6, 0x400 ;  /* 0x0000040000067882 */ /* 0x000fe20000000000 */
[----:B--23--:R-:W-:Y:S01]  /*9380*/  IMAD.SHL.U32 R6, R0, 0x4, RZ ;  /* 0x0000000400067824 */ /* 0x00cfe200078e00ff */
[----:B------:R-:W-:-:S04]  /*9390*/  ULEA UR6, UR58, UR6, 0x18 ;  /* 0x000000063a067291 */ /* 0x000fc8000f8ec03f */
[----:B------:R-:W-:Y:S01]  /*93a0*/  UIADD3 UR32, UR6, 0x34700, URZ ;  /* 0x0003470006207890 */ /* 0x000fe2000fffe03f */
[----:B-1----:R-:W-:Y:S01]  /*93b0*/  IADD3 R4, P0, R6, UR4, RZ ;  /* 0x0000000406047c10 */ /* 0x002fe2000ff1e0ff */
[----:B------:R-:W-:-:S04]  /*93c0*/  IMAD.MOV.U32 R0, RZ, RZ, RZ ;  /* 0x000000ffff007224 */ /* 0x000fc800078e00ff */
[----:B------:R-:W-:-:S03]  /*93d0*/  IMAD.X R5, RZ, RZ, UR5, P0 ;  /* 0x00000005ff057e24 */ /* 0x000fc600080e06ff */
[----:B------:R-:W1:Y:S01]  /*93e0*/  LDS R3, [R6+UR32] ;  /* 0x0000002006037984 */ /* 0x000e620008000800 */
[----:B------:R-:W-:-:S03]  /*93f0*/  SHF.L.U32 R0, R0, 0x1f, RZ ;  /* 0x0000001f00007819 */ /* 0x000fc600000006ff */
[----:B-1----:R1:W2:Y:S02]  /*9400*/  ATOMG.E.EXCH.STRONG.GPU PT, RZ, [R4], R3 ;  /* 0x0000000304ff73a8 */ /* 0x0022a400041ee100 */
[----:B--2---:R-:W2:Y:S01]  /*9410*/  SYNCS.PHASECHK.TRANS64.TRYWAIT P0, [UR6+0x34528], R0 ;  /* 0x03452800ff0075a7 */ /* 0x004ea20008000146 */
[----:B------:R-:W-:Y:S02]  /*9420*/  ULOP3.LUT UR31, UR59, 0x1, URZ, 0xfc, !UPT ;  /* 0x000000013b1f7892 */ /* 0x000fe4000f8efc3f */
[----:B------:R-:W-:Y:S01]  /*9430*/  ULOP3.LUT UR30, UR61, 0x2, URZ, 0xfc, !UPT ;  /* 0x000000023d1e7892 */ /* 0x000fe2000f8efc3f */
[----:B-12---:R-:W-:Y:S11]  /*9440*/  @!P0 BRA `(.L_x_130) ;  /* 0x0000005800cc8947 */ /* 0x006ff60003800000 */
.L_x_290:
[----:B------:R-:W-:Y:S01]  /*9450*/  IMAD.MOV.U32 R4, RZ, RZ, 0x1 ;  /* 0x00000001ff047424 */ /* 0x000fe200078e00ff */
[----:B------:R-:W-:Y:S01]  /*9460*/  ULDC UR29, c[0x0][0x598] ;  /* 0x00016600001d7ab9 */ /* 0x000fe20000000800 */
[----:B-1----:R-:W-:Y:S01]  /*9470*/  IMAD.MOV.U32 R0, RZ, RZ, RZ ;  /* 0x000000ffff007224 */ /* 0x002fe200078e00ff */
[----:B------:R-:W-:Y:S01]  /*9480*/  ULDC UR28, c[0x0][0x580] ;  /* 0x00016000001c7ab9 */ /* 0x000fe20000000800 */
[----:B------:R-:W-:Y:S01]  /*9490*/  ULDC.64 UR24, c[0x0][0x590] ;  /* 0x0001640000187ab9 */ /* 0x000fe20000000a00 */
[----:B------:R-:W-:-:S05]  /*94a0*/  ULDC.64 UR26, c[0x0][0x588] ;  /* 0x00016200001a7ab9 */ /* 0x000fca0000000a00 */
.L_x_191:
[----:B------:R-:W-:-:S06]  /*94b0*/  UISETP.NE.AND UP0, UPT, UR31, 0x3, UPT ;  /* 0x000000031f00788c */ /* 0x000fcc000bf05270 */
[----:B------:R-:W-:-:S13]  /*94c0*/  PLOP3.LUT P1, PT, PT, PT, UP0, 0x80, 0x0 ;  /* 0x000000000000781c */ /* 0x000fda0003f2f008 */
[----:B-----5:R-:W-:Y:S05]  /*94d0*/  @!P1 BRA `(.L_x_131) ;  /* 0x0000000000049947 */ /* 0x020fea0003800000 */
[----:B------:R-:W-:Y:S01]  /*94e0*/  BPT.TRAP 0x1 ;  /* 0x000000040000795c */ /* 0x000fe20000300000 */
.L_x_131:
[----:B------:R-:W-:Y:S02]  /*94f0*/  R2UR UR7, R2 ;  /* 0x00000000020772ca */ /* 0x000fe400000e0000 */
[----:B------:R-:W-:Y:S02]  /*9500*/  SHF.L.U32 R3, R0, 0x1f, RZ ;  /* 0x0000001f00037819 */ /* 0x000fe400000006ff */
[----:B------:R-:W-:-:S09]  /*9510*/  LEA R8, R2, UR6, 0x4 ;  /* 0x0000000602087c11 */ /* 0x000fd2000f8e20ff */
[----:B------:R-:W-:-:S09]  /*9520*/  ULEA UR7, UR7, UR6, 0x3 ;  /* 0x0000000607077291 */ /* 0x000fd2000f8e183f */
[----:B------:R-:W1:Y:S02]  /*9530*/  SYNCS.PHASECHK.TRANS64.TRYWAIT P0, [UR7+0x34400], R3 ;  /* 0x03440003ff0075a7 */ /* 0x000e640008000147 */
[----:B-1----:R-:W-:Y:S05]  /*9540*/  @!P0 BRA `(.L_x_132) ;  /* 0x0000005800a48947 */ /* 0x002fea0003800000 */
.L_x_291:
[----:B------:R-:W2:Y:S01]  /*9550*/  LDS.128 R8, [R8+0x34550] ;  /* 0x0345500008087984 */ /* 0x000ea20000000c00 */
        /* <DEDUP_REMOVED lines=8> */
.L_x_133:
[----:B------:R-:W-:Y:S01]  /*95e0*/  UIADD3 UR7, UR7, 0x34440, URZ ;  /* 0x0003444007077890 */ /* 0x000fe2000fffe03f */
[----:B------:R-:W-:Y:S02]  /*95f0*/  R2UR UR18, R16 ;  /* 0x00000000101272ca */ /* 0x000fe400000e0000 */
[----:B------:R-:W-:Y:S01]  /*9600*/  R2UR UR19, R17 ;  /* 0x00000000111372ca */ /* 0x000fe200000e0000 */
[----:B------:R-:W-:Y:S01]  /*9610*/  UPRMT UR7, UR58, 0x654, UR7 ;  /* 0x000006543a077896 */ /* 0x000fe20008000007 */
[----:B------:R-:W-:Y:S02]  /*9620*/  LOP3.LUT P1, RZ, R4, 0xff, RZ, 0xc0, !PT ;  /* 0x000000ff04ff7812 */ /* 0x000fe4000782c0ff */
[----:B------:R-:W-:-:S04]  /*9630*/  ISETP.NE.U32.AND P0, PT, RZ, UR24, PT ;  /* 0x00000018ff007c0c */ /* 0x000fc8000bf05070 */
[----:B------:R-:W-:Y:S02]  /*9640*/  ISETP.NE.AND.EX P0, PT, RZ, UR25, PT, P0 ;  /* 0x00000019ff007c0c */ /* 0x000fe4000bf05300 */
[----:B---3--:R-:W-:Y:S01]  /*9650*/  SYNCS.ARRIVE.TRANS64.RED.A1T0 RZ, [UR7], RZ ;  /* 0x000000ffffff79a7 */ /* 0x008fe20008100407 */
[----:B------:R-:W-:Y:S02]  /*9660*/  USHF.L.U32 UR18, UR18, 0x7, URZ ;  /* 0x0000000712127899 */ /* 0x000fe4000800063f */
[----:B------:R-:W-:Y:S02]  /*9670*/  USHF.L.U32 UR19, UR19, 0x7, URZ ;  /* 0x0000000713137899 */ /* 0x000fe4000800063f */
[----:B------:R-:W-:Y:S10]  /*9680*/  @!P1 BRA `(.L_x_134) ;  /* 0x00000000000c9947 */ /* 0x000ff40003800000 */
[----:B------:R-:W-:-:S04]  /*9690*/  DEPBAR {5,4,3,2,1,0} ;  /* 0x0000003f0000791a */ /* 0x000fc80000000000 */
[----:B------:R3:W-:Y:S02]  /*96a0*/  UTMACCTL.IV [UR4] ;  /* 0x00000000040079b9 */ /* 0x0007e40008000000 */
[----:B---3--:R-:W-:Y:S01]  /*96b0*/  NOP ;  /* 0x0000000000007918 */ /* 0x008fe20000000000 */
.L_x_134:
[----:B------:R-:W-:Y:S05]  /*96c0*/  @!P0 BRA `(.L_x_135) ;  /* 0x0000000000188947 */ /* 0x000fea0003800000 */
[----:B------:R-:W3:Y:S02]  /*96d0*/  LDC.64 R4, c[0x0][0x590] ;  /* 0x00016400ff047b82 */ /* 0x000ee40000000a00 */
[----:B---3--:R-:W-:-:S06]  /*96e0*/  IMAD.WIDE R4, R18, 0x8, R4 ;  /* 0x0000000812047825 */ /* 0x008fcc00078e0204 */
[----:B------:R-:W1:Y:S04]  /*96f0*/  LDG.E.64 R4, desc[UR38][R4.64] ;  /* 0x0000002604047981 */ /* 0x000e68000c1e1b00 */
[----:B-1----:R-:W3:Y:S02]  /*9700*/  LD.E R3, desc[UR38][R4.64] ;  /* 0x0000002604037980 */ /* 0x002ee4000c101900 */
[----:B---3--:R-:W-:Y:S01]  /*9710*/  FSETP.NEU.AND P0, PT, R3, RZ, PT ;  /* 0x000000ff0300720b */ /* 0x008fe20003f0d000 */
[----:B------:R-:W-:-:S12]  /*9720*/  BRA `(.L_x_136) ;  /* 0x0000000000247947 */ /* 0x000fd80003800000 */
.L_x_135:
[----:B------:R-:W-:Y:S02]  /*9730*/  ISETP.NE.U32.AND P1, PT, RZ, UR26, PT ;  /* 0x0000001aff007c0c */ /* 0x000fe4000bf25070 */
[----:B------:R-:W-:Y:S02]  /*9740*/  FSETP.NEU.AND P0, PT, RZ, UR28, PT ;  /* 0x0000001cff007c0b */ /* 0x000fe4000bf0d000 */
[----:B------:R-:W-:-:S13]  /*9750*/  ISETP.NE.AND.EX P1, PT, RZ, UR27, PT, P1 ;  /* 0x0000001bff007c0c */ /* 0x000fda000bf25310 */
[----:B------:R-:W-:Y:S05]  /*9760*/  @!P1 BRA `(.L_x_136) ;  /* 0x0000000000149947 */ /* 0x000fea0003800000 */
[----:B------:R-:W3:Y:S01]  /*9770*/  LDC.64 R4, c[0x0][0x588] ;  /* 0x00016200ff047b82 */ /* 0x000ee20000000a00 */
[----:B-1----:R-:W-:-:S04]  /*9780*/  IMAD R3, R18, UR29, RZ ;  /* 0x0000001d12037c24 */ /* 0x002fc8000f8e02ff */
[----:B---3--:R-:W-:-:S06]  /*9790*/  IMAD.WIDE R4, R3, 0x4, R4 ;  /* 0x0000000403047825 */ /* 0x008fcc00078e0204 */
[----:B------:R-:W3:Y:S02]  /*97a0*/  LDG.E R4, desc[UR38][R4.64] ;  /* 0x0000002604047981 */ /* 0x000ee4000c1e1900 */
[----:B---3--:R-:W-:-:S13]  /*97b0*/  FSETP.NEU.AND P0, PT, R4, RZ, PT ;  /* 0x000000ff0400720b */ /* 0x008fda0003f0d000 */
.L_x_136:
[----:B------:R-:W-:Y:S01]  /*97c0*/  UISETP.NE.AND UP0, UPT, UR30, 0x3, UPT ;  /* 0x000000031e00788c */ /* 0x000fe2000bf05270 */
[----:B------:R-:W-:-:S05]  /*97d0*/  ELECT P1, URZ, PT ;  /* 0x00000000003f782f */ /* 0x000fca0003820000 */
[----:B------:R-:W-:Y:S02]  /*97e0*/  PLOP3.LUT P2, PT, PT, PT, UP0, 0x80, 0x0 ;  /* 0x000000000000781c */ /* 0x000fe40003f4f008 */
[----:B------:R-:W-:-:S11]  /*97f0*/  PLOP3.LUT P0, PT, P0, P1, PT, 0x2a, 0x0 ;  /* 0x000000000000781c */ /* 0x000fd60000702572 */
[----:B------:R-:W-:Y:S05]  /*9800*/  @!P2 BRA `(.L_x_137) ;  /* 0x000000000004a947 */ /* 0x000fea0003800000 */
[----:B------:R-:W-:Y:S01]  /*9810*/  BPT.TRAP 0x1 ;  /* 0x000000040000795c */ /* 0x000fe20000300000 */
.L_x_137:
[----:B-1----:R-:W-:-:S05]  /*9820*/  IMAD.MOV.U32 R3, RZ, RZ, 0x1 ;  /* 0x00000001ff037424 */ /* 0x002fca00078e00ff */
[----:B------:R-:W-:-:S04]  /*9830*/  SHF.L.U32 R3, R3, 0x1f, RZ ;  /* 0x0000001f03037819 */ /* 0x000fc800000006ff */
[----:B------:R-:W1:Y:S02]  /*9840*/  SYNCS.PHASECHK.TRANS64.TRYWAIT P1, [UR6+0x34500], R3 ;  /* 0x03450003ff0075a7 */ /* 0x000e640008020146 */
[----:B-1----:R-:W-:Y:S05]  /*9850*/  @!P1 BRA `(.L_x_138) ;  /* 0x0000005400f89947 */ /* 0x002fea0003800000 */
.L_x_292:
[----:B------:R-:W-:Y:S04]  /*9860*/  BSSY B0, `(.L_x_139) ;  /* 0x000000b000007945 */ /* 0x000fe80003800000 */
[----:B------:R-:W-:Y:S05]  /*9870*/  @P0 BRA `(.L_x_140) ;  /* 0x0000000000240947 */ /* 0x000fea0003800000 */
[----:B------:R-:W-:Y:S02]  /*9880*/  UIADD3 UR16, UR6, 0x30000, URZ ;  /* 0x0003000006107890 */ /* 0x000fe4000fffe03f */
[----:B------:R-:W-:Y:S01]  /*9890*/  UIADD3 UR17, UR6, 0x344e0, URZ ;  /* 0x000344e006117890 */ /* 0x000fe2000fffe03f */
[----:B------:R-:W-:Y:S01]  /*98a0*/  UMOV UR8, 0x0 ;  /* 0x0000000000087882 */ /* 0x000fe20000000000 */
[----:B------:R-:W-:-:S07]  /*98b0*/  UMOV UR9, 0x10000000 ;  /* 0x1000000000097882 */ /* 0x000fce0000000000 */
[----:B------:R3:W-:Y:S02]  /*98c0*/  UTMALDG.2D [UR16], [UR4], desc[UR8] ;  /* 0x00000810040075b4 */ /* 0x0007e40008009000 */
[----:B---3--:R-:W-:Y:S05]  /*98d0*/  @!P2 BRA `(.L_x_141) ;  /* 0x000000000004a947 */ /* 0x008fea0003800000 */
[----:B------:R-:W-:Y:S01]  /*98e0*/  BPT.TRAP 0x1 ;  /* 0x000000040000795c */ /* 0x000fe20000300000 */
.L_x_141:
[----:B-1----:R-:W1:Y:S02]  /*98f0*/  LDC R4, c[0x0][0x828] ;  /* 0x00020a00ff047b82 */ /* 0x002e640000000800 */
[----:B-1----:R3:W-:Y:S02]  /*9900*/  SYNCS.ARRIVE.TRANS64.RED.A0TR RZ, [UR6+0x344e0], R4 ;  /* 0x0344e004ffff79a7 */ /* 0x0027e40008300406 */
.L_x_140:
[----:B------:R-:W-:Y:S05]  /*9910*/  BSYNC B0 ;  /* 0x0000000000007941 */ /* 0x000fea0003800000 */
.L_x_139:
[----:B------:R-:W-:Y:S05]  /*9920*/  @!P2 BRA `(.L_x_142) ;  /* 0x000000000004a947 */ /* 0x000fea0003800000 */
[----:B------:R-:W-:Y:S01]  /*9930*/  BPT.TRAP 0x1 ;  /* 0x000000040000795c */ /* 0x000fe20000300000 */
.L_x_142:
[----:B------:R-:W-:-:S04]  /*9940*/  UIADD3 UR13, UR6, 0x344e0, URZ ;  /* 0x000344e0060d7890 */ /* 0x000fc8000fffe03f */
[----:B------:R-:W-:-:S09]  /*9950*/  UPRMT UR7, UR58, 0x654, UR13 ;  /* 0x000006543a077896 */ /* 0x000fd2000800000d */
[----:B------:R-:W-:Y:S01]  /*9960*/  SYNCS.ARRIVE.TRANS64.RED.A1T0 RZ, [UR7], RZ ;  /* 0x000000ffffff79a7 */ /* 0x000fe20008100407 */
[----:B------:R-:W-:Y:S05]  /*9970*/  @!P2 BRA `(.L_x_143) ;  /* 0x000000000004a947 */ /* 0x000fea0003800000 */
[----:B------:R-:W-:Y:S01]  /*9980*/  BPT.TRAP 0x1 ;  /* 0x000000040000795c */ /* 0x000fe20000300000 */
.L_x_143:
[----:B------:R-:W4:Y:S02]  /*9990*/  SYNCS.PHASECHK.TRANS64.TRYWAIT P1, [UR6+0x34508], R3 ;  /* 0x03450803ff0075a7 */ /* 0x000f240008020146 */
[----:B----4-:R-:W-:Y:S05]  /*99a0*/  @!P1 BRA `(.L_x_144) ;  /* 0x0000005400bc9947 */ /* 0x010fea0003800000 */
.L_x_293:
[----:B------:R-:W-:Y:S04]  /*99b0*/  BSSY B0, `(.L_x_145) ;  /* 0x000000d000007945 */ /* 0x000fe80003800000 */
[----:B------:R-:W-:Y:S05]  /*99c0*/  @P0 BRA `(.L_x_146) ;  /* 0x00000000002c0947 */ /* 0x000fea0003800000 */
[----:B------:R-:W-:Y:S02]  /*99d0*/  UIADD3 UR10, UR18, 0x40, URZ ;  /* 0x00000040120a7890 */ /* 0x000fe4000fffe03f */
[----:B------:R-:W-:Y:S02]  /*99e0*/  UIADD3 UR8, UR6, 0x31000, URZ ;  /* 0x0003100006087890 */ /* 0x000fe4000fffe03f */
[----:B------:R-:W-:Y:S01]  /*99f0*/  UIADD3 UR9, UR6, 0x344e8, URZ ;  /* 0x000344e806097890 */ /* 0x000fe2000fffe03f */
[----:B------:R-:W-:Y:S01]  /*9a00*/  UMOV UR14, 0x0 ;  /* 0x00000000000e7882 */ /* 0x000fe20000000000 */
[----:B------:R-:W-:Y:S01]  /*9a10*/  UMOV UR15, 0x10000000 ;  /* 0x10000000000f7882 */ /* 0x000fe20000000000 */
[----:B------:R-:W-:-:S06]  /*9a20*/  UMOV UR11, UR19 ;  /* 0x00000013000b7c82 */ /* 0x000fcc0008000000 */
[----:B------:R4:W-:Y:S02]  /*9a30*/  UTMALDG.2D [UR8], [UR4], desc[UR14] ;  /* 0x00000e08040075b4 */ /* 0x0009e40008009000 */
[----:B----4-:R-:W-:Y:S05]  /*9a40*/  @!P2 BRA `(.L_x_147) ;  /* 0x000000000004a947 */ /* 0x010fea0003800000 */
[----:B------:R-:W-:Y:S01]  /*9a50*/  BPT.TRAP 0x1 ;  /* 0x000000040000795c */ /* 0x000fe20000300000 */
.L_x_147:
[----:B-1-3--:R-:W1:Y:S02]  /*9a60*/  LDC R4, c[0x0][0x828] ;  /* 0x00020a00ff047b82 */ /* 0x00ae640000000800 */
[----:B-1----:R4:W-:Y:S02]  /*9a70*/  SYNCS.ARRIVE.TRANS64.RED.A0TR RZ, [UR6+0x344e8], R4 ;  /* 0x0344e804ffff79a7 */ /* 0x0029e40008300406 */
.L_x_146:
[----:B------:R-:W-:Y:S05]  /*9a80*/  BSYNC B0 ;  /* 0x0000000000007941 */ /* 0x000fea0003800000 */
.L_x_145:
[----:B------:R-:W-:Y:S05]  /*9a90*/  @!P2 BRA `(.L_x_148) ;  /* 0x000000000004a947 */ /* 0x000fea0003800000 */
[----:B------:R-:W-:Y:S01]  /*9aa0*/  BPT.TRAP 0x1 ;  /* 0x000000040000795c */ /* 0x000fe20000300000 */
.L_x_148:
[----:B------:R-:W-:Y:S02]  /*9ab0*/  UIADD3 UR9, UR6, 0x344e8, URZ ;  /* 0x000344e806097890 */ /* 0x000fe4000fffe03f */
[----:B------:R-:W-:Y:S02]  /*9ac0*/  UIADD3 UR23, UR19, 0x20, URZ ;  /* 0x0000002013177890 */ /* 0x000fe4000fffe03f */
[----:B------:R-:W-:-:S09]  /*9ad0*/  UPRMT UR16, UR58, 0x654, UR9 ;  /* 0x000006543a107896 */ /* 0x000fd20008000009 */
[----:B------:R-:W-:Y:S01]  /*9ae0*/  SYNCS.ARRIVE.TRANS64.RED.A1T0 RZ, [UR16], RZ ;  /* 0x000000ffffff79a7 */ /* 0x000fe20008100410 */
[----:B------:R-:W-:Y:S05]  /*9af0*/  @!P2 BRA `(.L_x_149) ;  /* 0x000000000004a947 */ /* 0x000fea0003800000 */
[----:B------:R-:W-:Y:S01]  /*9b00*/  BPT.TRAP 0x1 ;  /* 0x000000040000795c */ /* 0x000fe20000300000 */
.L_x_149:
[----:B------:R-:W5:Y:S02]  /*9b10*/  SYNCS.PHASECHK.TRANS64.TRYWAIT P1, [UR6+0x34510], R3 ;  /* 0x03451003ff0075a7 */ /* 0x000f640008020146 */
[----:B-----5:R-:W-:Y:S05]  /*9b20*/  @!P1 BRA `(.L_x_150) ;  /* 0x0000005400749947 */ /* 0x020fea0003800000 */
.L_x_294:
[----:B------:R-:W-:Y:S04]  /*9b30*/  BSSY B0, `(.L_x_151) ;  /* 0x000000c000007945 */ /* 0x000fe80003800000 */
[----:B------:R-:W-:Y:S05]  /*9b40*/  @P0 BRA `(.L_x_152) ;  /* 0x0000000000280947 */ /* 0x000fea0003800000 */
[----:B------:R-:W-:Y:S02]  /*9b50*/  UIADD3 UR20, UR6, 0x32000, URZ ;  /* 0x0003200006147890 */ /* 0x000fe4000fffe03f */
[----:B------:R-:W-:Y:S01]  /*9b60*/  UIADD3 UR21, UR6, 0x344f0, URZ ;  /* 0x000344f006157890 */ /* 0x000fe2000fffe03f */
[----:B------:R-:W-:Y:S01]  /*9b70*/  UMOV UR10, 0x0 ;  /* 0x00000000000a7882 */ /* 0x000fe20000000000 */
[----:B------:R-:W-:Y:S01]  /*9b80*/  UMOV UR11, 0x10000000 ;  /* 0x10000000000b7882 */ /* 0x000fe20000000000 */
[----:B------:R-:W-:-:S06]  /*9b90*/  UMOV UR22, UR18 ;  /* 0x0000001200167c82 */ /* 0x000fcc0008000000 */
[----:B------:R1:W-:Y:S02]  /*9ba0*/  UTMALDG.2D [UR20], [UR4], desc[UR10] ;  /* 0x00000a14040075b4 */ /* 0x0003e40008009000 */
[----:B-1----:R-:W-:Y:S05]  /*9bb0*/  @!P2 BRA `(.L_x_153) ;  /* 0x000000000004a947 */ /* 0x002fea0003800000 */
[----:B------:R-:W-:Y:S01]  /*9bc0*/  BPT.TRAP 0x1 ;  /* 0x000000040000795c */ /* 0x000fe20000300000 */
.L_x_153:
[----:B---34-:R-:W1:Y:S02]  /*9bd0*/  LDC R4, c[0x0][0x828] ;  /* 0x00020a00ff047b82 */ /* 0x018e640000000800 */
[----:B-1----:R1:W-:Y:S02]  /*9be0*/  SYNCS.ARRIVE.TRANS64.RED.A0TR RZ, [UR6+0x344f0], R4 ;  /* 0x0344f004ffff79a7 */ /* 0x0023e40008300406 */
.L_x_152:
[----:B------:R-:W-:Y:S05]  /*9bf0*/  BSYNC B0 ;  /* 0x0000000000007941 */ /* 0x000fea0003800000 */
.L_x_151:
[----:B------:R-:W-:Y:S05]  /*9c00*/  @!P2 BRA `(.L_x_154) ;  /* 0x000000000004a947 */ /* 0x000fea0003800000 */
[----:B------:R-:W-:Y:S01]  /*9c10*/  BPT.TRAP 0x1 ;  /* 0x000000040000795c */ /* 0x000fe20000300000 */
.L_x_154:
[----:B------:R-:W-:-:S04]  /*9c20*/  UIADD3 UR17, UR6, 0x344f0, URZ ;  /* 0x000344f006117890 */ /* 0x000fc8000fffe03f */
[----:B------:R-:W-:-:S09]  /*9c30*/  UPRMT UR33, UR58, 0x654, UR17 ;  /* 0x000006543a217896 */ /* 0x000fd20008000011 */
[----:B------:R-:W-:Y:S01]  /*9c40*/  SYNCS.ARRIVE.TRANS64.RED.A1T0 RZ, [UR33], RZ ;  /* 0x000000ffffff79a7 */ /* 0x000fe20008100421 */
[----:B------:R-:W-:Y:S05]  /*9c50*/  @!P2 BRA `(.L_x_155) ;  /* 0x000000000004a947 */ /* 0x000fea0003800000 */
[----:B------:R-:W-:Y:S01]  /*9c60*/  BPT.TRAP 0x1 ;  /* 0x000000040000795c */ /* 0x000fe20000300000 */
.L_x_155:
[----:B------:R-:W5:Y:S02]  /*9c70*/  SYNCS.PHASECHK.TRANS64.TRYWAIT P1, [UR6+0x34518], R3 ;  /* 0x03451803ff0075a7 */ /* 0x000f640008020146 */
[----:B-----5:R-:W-:Y:S05]  /*9c80*/  @!P1 BRA `(.L_x_156) ;  /* 0x0000005400349947 */ /* 0x020fea0003800000 */
.L_x_295:
[----:B------:R-:W-:Y:S04]  /*9c90*/  BSSY B0, `(.L_x_157) ;  /* 0x000000c000007945 */ /* 0x000fe80003800000 */
[----:B------:R-:W-:Y:S05]  /*9ca0*/  @P0 BRA `(.L_x_158) ;  /* 0x0000000000280947 */ /* 0x000fea0003800000 */
[----:B------:R-:W-:Y:S02]  /*9cb0*/  UIADD3 UR22, UR18, 0x40, URZ ;  /* 0x0000004012167890 */ /* 0x000fe4000fffe03f */
[----:B------:R-:W-:Y:S02]  /*9cc0*/  UIADD3 UR20, UR6, 0x33000, URZ ;  /* 0x0003300006147890 */ /* 0x000fe4000fffe03f */
[----:B------:R-:W-:Y:S01]  /*9cd0*/  UIADD3 UR21, UR6, 0x344f8, URZ ;  /* 0x000344f806157890 */ /* 0x000fe2000fffe03f */
[----:B------:R-:W-:Y:S01]  /*9ce0*/  UMOV UR10, 0x0 ;  /* 0x00000000000a7882 */ /* 0x000fe20000000000 */
[----:B------:R-:W-:-:S07]  /*9cf0*/  UMOV UR11, 0x10000000 ;  /* 0x10000000000b7882 */ /* 0x000fce0000000000 */
[----:B------:R1:W-:Y:S02]  /*9d00*/  UTMALDG.2D [UR20], [UR4], desc[UR10] ;  /* 0x00000a14040075b4 */ /* 0x0003e40008009000 */
[----:B-1----:R-:W-:Y:S05]  /*9d10*/  @!P2 BRA `(.L_x_159) ;  /* 0x000000000004a947 */ /* 0x002fea0003800000 */
[----:B------:R-:W-:Y:S01]  /*9d20*/  BPT.TRAP 0x1 ;  /* 0x000000040000795c */ /* 0x000fe20000300000 */
.L_x_159:
[----:B---34-:R-:W1:Y:S02]  /*9d30*/  LDC R4, c[0x0][0x828] ;  /* 0x00020a00ff047b82 */ /* 0x018e640000000800 */
[----:B-1----:R1:W-:Y:S02]  /*9d40*/  SYNCS.ARRIVE.TRANS64.RED.A0TR RZ, [UR6+0x344f8], R4 ;  /* 0x0344f804ffff79a7 */ /* 0x0023e40008300406 */
.L_x_158:
[----:B------:R-:W-:Y:S05]  /*9d50*/  BSYNC B0 ;  /* 0x0000000000007941 */ /* 0x000fea0003800000 */
.L_x_157:
[----:B------:R-:W-:Y:S05]  /*9d60*/  @!P2 BRA `(.L_x_160) ;  /* 0x000000000004a947 */ /* 0x000fea0003800000 */
[----:B------:R-:W-:Y:S01]  /*9d70*/  BPT.TRAP 0x1 ;  /* 0x000000040000795c */ /* 0x000fe20000300000 */
.L_x_160:
[----:B------:R-:W-:Y:S02]  /*9d80*/  UIADD3 UR21, UR6, 0x344f8, URZ ;  /* 0x000344f806157890 */ /* 0x000fe4000fffe03f */
[----:B------:R-:W-:Y:S02]  /*9d90*/  UIADD3 UR15, UR19, 0x40, URZ ;  /* 0x00000040130f7890 */ /* 0x000fe4000fffe03f */
[----:B------:R-:W-:-:S09]  /*9da0*/  UPRMT UR34, UR58, 0x654, UR21 ;  /* 0x000006543a227896 */ /* 0x000fd20008000015 */
[----:B------:R-:W-:Y:S01]  /*9db0*/  SYNCS.ARRIVE.TRANS64.RED.A1T0 RZ, [UR34], RZ ;  /* 0x000000ffffff79a7 */ /* 0x000fe20008100422 */
[----:B------:R-:W-:Y:S05]  /*9dc0*/  @!P2 BRA `(.L_x_161) ;  /* 0x000000000004a947 */ /* 0x000fea0003800000 */
[----:B------:R-:W-:Y:S01]  /*9dd0*/  BPT.TRAP 0x1 ;  /* 0x000000040000795c */ /* 0x000fe20000300000 */
.L_x_161:
[----:B-1-34-:R-:W-:-:S04]  /*9de0*/  SHF.L.U32 R4, RZ, 0x1f, RZ ;  /* 0x0000001fff047819 */ /* 0x01afc800000006ff */
[----:B------:R-:W1:Y:S02]  /*9df0*/  SYNCS.PHASECHK.TRANS64.TRYWAIT P1, [UR6+0x34500], R4 ;  /* 0x03450004ff0075a7 */ /* 0x000e640008020146 */
[----:B-1----:R-:W-:Y:S05]  /*9e00*/  @!P1 BRA `(.L_x_162) ;  /* 0x0000005000ec9947 */ /* 0x002fea0003800000 */
.L_x_296:
[----:B------:R-:W-:Y:S04]  /*9e10*/  BSSY B0, `(.L_x_163) ;  /* 0x000000b000007945 */ /* 0x000fe80003800000 */
[----:B------:R-:W-:Y:S05]  /*9e20*/  @P0 BRA `(.L_x_164) ;  /* 0x0000000000240947 */ /* 0x000fea0003800000 */
[----:B------:R-:W-:Y:S01]  /*9e30*/  UIADD3 UR12, UR6, 0x30000, URZ ;  /* 0x00030000060c7890 */ /* 0x000fe2000fffe03f */
[----:B------:R-:W-:Y:S01]  /*9e40*/  UMOV UR10, 0x0 ;  /* 0x00000000000a7882 */ /* 0x000fe20000000000 */
[----:B------:R-:W-:Y:S01]  /*9e50*/  UMOV UR11, 0x10000000 ;  /* 0x10000000000b7882 */ /* 0x000fe20000000000 */
[----:B------:R-:W-:-:S06]  /*9e60*/  UMOV UR14, UR18 ;  /* 0x00000012000e7c82 */ /* 0x000fcc0008000000 */
[----:B------:R3:W-:Y:S02]  /*9e70*/  UTMALDG.2D [UR12], [UR4], desc[UR10] ;  /* 0x00000a0c040075b4 */ /* 0x0007e40008009000 */
[----:B---3--:R-:W-:Y:S05]  /*9e80*/  @!P2 BRA `(.L_x_165) ;  /* 0x000000000004a947 */ /* 0x008fea0003800000 */
[----:B------:R-:W-:Y:S01]  /*9e90*/  BPT.TRAP 0x1 ;  /* 0x000000040000795c */ /* 0x000fe20000300000 */
.L_x_165:
[----:B-1----:R-:W1:Y:S02]  /*9ea0*/  LDC R5, c[0x0][0x828] ;  /* 0x00020a00ff057b82 */ /* 0x002e640000000800 */
[----:B-1----:R3:W-:Y:S02]  /*9eb0*/  SYNCS.ARRIVE.TRANS64.RED.A0TR RZ, [UR6+0x344e0], R5 ;  /* 0x0344e005ffff79a7 */ /* 0x0027e40008300406 */
.L_x_164:
[----:B------:R-:W-:Y:S05]  /*9ec0*/  BSYNC B0 ;  /* 0x0000000000007941 */ /* 0x000fea0003800000 */
.L_x_163:
[----:B------:R-:W-:Y:S05]  /*9ed0*/  @!P2 BRA `(.L_x_166) ;  /* 0x000000000004a947 */ /* 0x000fea0003800000 */
[----:B------:R-:W-:Y:S01]  /*9ee0*/  BPT.TRAP 0x1 ;  /* 0x000000040000795c */ /* 0x000fe20000300000 */
.L_x_166:
[----:B------:R-:W-:Y:S01]  /*9ef0*/  SYNCS.ARRIVE.TRANS64.RED.A1T0 RZ, [UR7], RZ ;  /* 0x000000ffffff79a7 */ /* 0x000fe20008100407 */
[----:B------:R-:W-:Y:S05]  /*9f00*/  @!P2 BRA `(.L_x_167) ;  /* 0x000000000004a947 */ /* 0x000fea0003800000 */
[----:B------:R-:W-:Y:S01]  /*9f10*/  BPT.TRAP 0x1 ;  /* 0x000000040000795c */ /* 0x000fe20000300000 */
.L_x_167:
[----:B------:R-:W4:Y:S02]  /*9f20*/  SYNCS.PHASECHK.TRANS64.TRYWAIT P1, [UR6+0x34508], R4 ;  /* 0x03450804ff0075a7 */ /* 0x000f240008020146 */
[----:B----4-:R-:W-:Y:S05]  /*9f30*/  @!P1 BRA `(.L_x_168) ;  /* 0x0000005000b89947 */ /* 0x010fea0003800000 */
.L_x_297:
        /* <DEDUP_REMOVED lines=10> */
.L_x_171:
[----:B-1-3--:R-:W1:Y:S02]  /*9fe0*/  LDC R5, c[0x0][0x828] ;  /* 0x00020a00ff057b82 */ /* 0x00ae640000000800 */
[----:B-1----:R4:W-:Y:S02]  /*9ff0*/  SYNCS.ARRIVE.TRANS64.RED.A0TR RZ, [UR6+0x344e8], R5 ;  /* 0x0344e805ffff79a7 */ /* 0x0029e40008300406 */
.L_x_170:
[----:B------:R-:W-:Y:S05]  /*a000*/  BSYNC B0 ;  /* 0x0000000000007941 */ /* 0x000fea0003800000 */
.L_x_169:
[----:B------:R-:W-:Y:S05]  /*a010*/  @!P2 BRA `(.L_x_172) ;  /* 0x000000000004a947 */ /* 0x000fea0003800000 */
[----:B------:R-:W-:Y:S01]  /*a020*/  BPT.TRAP 0x1 ;  /* 0x000000040000795c */ /* 0x000fe20000300000 */
.L_x_172:
[----:B------:R-:W-:Y:S01]  /*a030*/  SYNCS.ARRIVE.TRANS64.RED.A1T0 RZ, [UR16], RZ ;  /* 0x000000ffffff79a7 */ /* 0x000fe20008100410 */
[----:B------:R-:W-:Y:S01]  /*a040*/  UIADD3 UR19, UR19, 0x60, URZ ;  /* 0x0000006013137890 */ /* 0x000fe2000fffe03f */
[----:B------:R-:W-:Y:S11]  /*a050*/  @!P2 BRA `(.L_x_173) ;  /* 0x000000000004a947 */ /* 0x000ff60003800000 */
[----:B------:R-:W-:Y:S01]  /*a060*/  BPT.TRAP 0x1 ;  /* 0x000000040000795c */ /* 0x000fe20000300000 */
.L_x_173:
[----:B------:R-:W5:Y:S02]  /*a070*/  SYNCS.PHASECHK.TRANS64.TRYWAIT P1, [UR6+0x34510], R4 ;  /* 0x03451004ff0075a7 */ /* 0x000f640008020146 */
[----:B-----5:R-:W-:Y:S05]  /*a080*/  @!P1 BRA `(.L_x_174) ;  /* 0x00000050007c9947 */ /* 0x020fea0003800000 */
.L_x_298:
[----:B------:R-:W-:Y:S04]  /*a090*/  BSSY B0, `(.L_x_175) ;  /* 0x000000a000007945 */ /* 0x000fe80003800000 */
[----:B------:R-:W-:Y:S05]  /*a0a0*/  @P0 BRA `(.L_x_176) ;  /* 0x0000000000200947 */ /* 0x000fea0003800000 */
[----:B------:R-:W-:Y:S01]  /*a0b0*/  UIADD3 UR16, UR6, 0x32000, URZ ;  /* 0x0003200006107890 */ /* 0x000fe2000fffe03f */
[----:B------:R-:W-:Y:S01]  /*a0c0*/  UMOV UR8, 0x0 ;  /* 0x0000000000087882 */ /* 0x000fe20000000000 */
[----:B------:R-:W-:-:S07]  /*a0d0*/  UMOV UR9, 0x10000000 ;  /* 0x1000000000097882 */ /* 0x000fce0000000000 */
[----:B------:R1:W-:Y:S02]  /*a0e0*/  UTMALDG.2D [UR16], [UR4], desc[UR8] ;  /* 0x00000810040075b4 */ /* 0x0003e40008009000 */
[----:B-1----:R-:W-:Y:S05]  /*a0f0*/  @!P2 BRA `(.L_x_177) ;  /* 0x000000000004a947 */ /* 0x002fea0003800000 */
[----:B------:R-:W-:Y:S01]  /*a100*/  BPT.TRAP 0x1 ;  /* 0x000000040000795c */ /* 0x000fe20000300000 */
.L_x_177:
[----:B---34-:R-:W1:Y:S02]  /*a110*/  LDC R5, c[0x0][0x828] ;  /* 0x00020a00ff057b82 */ /* 0x018e640000000800 */
[----:B-1----:R1:W-:Y:S02]  /*a120*/  SYNCS.ARRIVE.TRANS64.RED.A0TR RZ, [UR6+0x344f0], R5 ;  /* 0x0344f005ffff79a7 */ /* 0x0023e40008300406 */
.L_x_176:
[----:B------:R-:W-:Y:S05]  /*a130*/  BSYNC B0 ;  /* 0x0000000000007941 */ /* 0x000fea0003800000 */
.L_x_175:
[----:B------:R-:W-:Y:S05]  /*a140*/  @!P2 BRA `(.L_x_178) ;  /* 0x000000000004a947 */ /* 0x000fea0003800000 */
[----:B------:R-:W-:Y:S01]  /*a150*/  BPT.TRAP 0x1 ;  /* 0x000000040000795c */ /* 0x000fe20000300000 */
.L_x_178:
[----:B------:R-:W-:Y:S01]  /*a160*/  SYNCS.ARRIVE.TRANS64.RED.A1T0 RZ, [UR33], RZ ;  /* 0x000000ffffff79a7 */ /* 0x000fe20008100421 */
[----:B------:R-:W-:Y:S05]  /*a170*/  @!P2 BRA `(.L_x_179) ;  /* 0x000000000004a947 */ /* 0x000fea0003800000 */
[----:B------:R-:W-:Y:S01]  /*a180*/  BPT.TRAP 0x1 ;  /* 0x000000040000795c */ /* 0x000fe20000300000 */
.L_x_179:
[----:B------:R-:W5:Y:S02]  /*a190*/  SYNCS.PHASECHK.TRANS64.TRYWAIT P1, [UR6+0x34518], R4 ;  /* 0x03451804ff0075a7 */ /* 0x000f640008020146 */
[----:B-----5:R-:W-:Y:S05]  /*a1a0*/  @!P1 BRA `(.L_x_180) ;  /* 0x00000050004c9947 */ /* 0x020fea0003800000 */
.L_x_299:
        /* <DEDUP_REMOVED lines=10> */
.L_x_183:
[----:B------:R-:W1:Y:S02]  /*a250*/  LDC R4, c[0x0][0x828] ;  /* 0x00020a00ff047b82 */ /* 0x000e640000000800 */
[----:B-1----:R1:W-:Y:S02]  /*a260*/  SYNCS.ARRIVE.TRANS64.RED.A0TR RZ, [UR6+0x344f8], R4 ;  /* 0x0344f804ffff79a7 */ /* 0x0023e40008300406 */
.L_x_182:
[----:B------:R-:W-:Y:S05]  /*a270*/  BSYNC B0 ;  /* 0x0000000000007941 */ /* 0x000fea0003800000 */
.L_x_181:
[----:B------:R-:W-:Y:S05]  /*a280*/  @!P2 BRA `(.L_x_184) ;  /* 0x000000000004a947 */ /* 0x000fea0003800000 */
[----:B------:R-:W-:Y:S01]  /*a290*/  BPT.TRAP 0x1 ;  /* 0x000000040000795c */ /* 0x000fe20000300000 */
.L_x_184:
[----:B--2---:R-:W-:Y:S01]  /*a2a0*/  ISETP.NE.AND P0, PT, R11, RZ, PT ;  /* 0x000000ff0b00720c */ /* 0x004fe20003f05270 */
[----:B------:R-:W-:Y:S01]  /*a2b0*/  SYNCS.ARRIVE.TRANS64.RED.A1T0 RZ, [UR34], RZ ;  /* 0x000000ffffff79a7 */ /* 0x000fe20008100422 */
[CC--:B------:R-:W-:Y:S02]  /*a2c0*/  ISETP.NE.AND P3, PT, R18.reuse, R10.reuse, PT ;  /* 0x0000000a1200720c */ /* 0x0c0fe40003f65270 */
[----:B------:R-:W-:-:S13]  /*a2d0*/  ISETP.EQ.OR P0, PT, R18, R10, !P0 ;  /* 0x0000000a1200720c */ /* 0x000fda0004702670 */
[----:B------:R-:W-:Y:S05]  /*a2e0*/  @P0 BRA `(.L_x_185) ;  /* 0x0000000400040947 */ /* 0x000fea0003800000 */
[----:B------:R-:W-:Y:S01]  /*a2f0*/  ELECT P0, URZ, PT ;  /* 0x00000000003f782f */ /* 0x000fe20003800000 */
[----:B------:R-:W-:-:S12]  /*a300*/  BSSY B0, `(.L_x_186) ;  /* 0x0000032000007945 */ /* 0x000fd80003800000 */
[----:B------:R-:W-:Y:S05]  /*a310*/  @!P0 BRA `(.L_x_187) ;  /* 0x0000000000c08947 */ /* 0x000fea0003800000 */
[----:B-1-34-:R-:W1:Y:S08]  /*a320*/  LDC.64 R4, c[0x0][0x290] ;  /* 0x0000a400ff047b82 */ /* 0x01ae700000000a00 */
[----:B------:R-:W2:Y:S08]  /*a330*/  LDC.64 R12, c[0x0][0x808] ;  /* 0x00020200ff0c7b82 */ /* 0x000eb00000000a00 */
[----:B------:R-:W3:Y:S01]  /*a340*/  LDC.64 R16, c[0x0][0x810] ;  /* 0x00020400ff107b82 */ /* 0x000ee20000000a00 */
[----:B-1----:R-:W-:-:S05]  /*a350*/  IMAD.WIDE R4, R10, 0xc, R4 ;  /* 0x0000000c0a047825 */ /* 0x002fca00078e0204 */
[----:B------:R1:W5:Y:S04]  /*a360*/  LDG.E R14, desc[UR38][R4.64] ;  /* 0x00000026040e7981 */ /* 0x000368000c1e1900 */
[----:B------:R1:W5:Y:S01]  /*a370*/  LDG.E R15, desc[UR38][R4.64+0x4] ;  /* 0x00000426040f7981 */ /* 0x000362000c1e1900 */
[----:B--2---:R-:W-:Y:S02]  /*a380*/  ISETP.NE.U32.AND P0, PT, R12, RZ, PT ;  /* 0x000000ff0c00720c */ /* 0x004fe40003f05070 */
[----:B------:R-:W-:Y:S02]  /*a390*/  SHF.R.S32.HI R6, RZ, 0x1f, R10 ;  /* 0x0000001fff067819 */ /* 0x000fe4000001140a */
[----:B------:R-:W-:Y:S02]  /*a3a0*/  ISETP.NE.AND.EX P0, PT, R13, RZ, PT, P0 ;  /* 0x000000ff0d00720c */ /* 0x000fe40003f05300 */
[----:B---3--:R-:W-:-:S04]  /*a3b0*/  ISETP.NE.U32.AND P1, PT, R16, RZ, PT ;  /* 0x000000ff1000720c */ /* 0x008fc80003f25070 */
[----:B------:R-:W-:-:S07]  /*a3c0*/  ISETP.NE.AND.EX P1, PT, R17, RZ, PT, P1 ;  /* 0x000000ff1100720c */ /* 0x000fce0003f25310 */
[----:B-1----:R-:W-:Y:S06]  /*a3d0*/  @!P0 BRA `(.L_x_188) ;  /* 0x0000000000108947 */ /* 0x002fec0003800000 */
[----:B------:R-:W-:-:S04]  /*a3e0*/  LEA R4, P0, R10, R12, 0x3 ;  /* 0x0000000c0a047211 */ /* 0x000fc800078018ff */
[----:B------:R-:W-:-:S06]  /*a3f0*/  LEA.HI.X R5, R10, R13, R6, 0x3, P0 ;  /* 0x0000000d0a057211 */ /* 0x000fcc00000f1c06 */
[----:B------:R-:W2:Y:S04]  /*a400*/  LDG.E.64 R4, desc[UR38][R4.64] ;  /* 0x0000002604047981 */ /* 0x000ea8000c1e1b00 */
[----:B--2---:R1:W-:Y:S02]  /*a410*/  STS.64 [UR32], R4 ;  /* 0x00000004ff007988 */ /* 0x0043e40008000a20 */
.L_x_188:
[----:B------:R-:W-:Y:S05]  /*a420*/  @!P1 BRA `(.L_x_187) ;  /* 0x00000000007c9947 */ /* 0x000fea0003800000 */
[----:B-1----:R-:W-:-:S04]  /*a430*/  LEA R4, P0, R10, R16, 0x3 ;  /* 0x000000100a047211 */ /* 0x002fc800078018ff */
[----:B------:R-:W-:Y:S02]  /*a440*/  LEA.HI.X R5, R10, R17, R6, 0x3, P0 ;  /* 0x000000110a057211 */ /* 0x000fe400000f1c06 */
[----:B------:R-:W1:Y:S04]  /*a450*/  LDS R6, [UR32+0x1c] ;  /* 0x00001c20ff067984 */ /* 0x000e680008000800 */
[----:B------:R-:W2:Y:S01]  /*a460*/  LDG.E.64 R4, desc[UR38][R4.64] ;  /* 0x0000002604047981 */ /* 0x000ea2000c1e1b00 */
[----:B------:R-:W-:-:S03]  /*a470*/  MOV R18, UR32 ;  /* 0x0000002000127c02 */ /* 0x000fc60008000f00 */
[----:B------:R-:W-:Y:S01]  /*a480*/  STS [UR32+0x30], RZ ;  /* 0x000030ffff007988 */ /* 0x000fe20008000820 */
[----:B------:R-:W-:-:S05]  /*a490*/  SHF.R.U64 R18, R18, 0x4, RZ ;  /* 0x0000000412127819 */ /* 0x000fca00000012ff */
[----:B------:R-:W-:Y:S04]  /*a4a0*/  STS [UR32+0x10], R18 ;  /* 0x00001012ff007988 */ /* 0x000fe80008000820 */
[----:B------:R-:W-:Y:S01]  /*a4b0*/  STS [UR32+0x14], R18 ;  /* 0x00001412ff007988 */ /* 0x000fe20008000820 */
[----:B--2---:R-:W-:Y:S01]  /*a4c0*/  SHF.L.U64.HI R12, R4, 0x1, R5 ;  /* 0x00000001040c7819 */ /* 0x004fe20000010205 */
[----:B-----5:R-:W-:-:S03]  /*a4d0*/  VIADD R5, R15, 0xffffffff ;  /* 0xffffffff0f057836 */ /* 0x020fc60000000000 */
[----:B------:R-:W-:-:S04]  /*a4e0*/  LOP3.LUT R12, R12, 0x1fffffff, RZ, 0xc0, !PT ;  /* 0x1fffffff0c0c7812 */ /* 0x000fc800078ec0ff */
[----:B------:R-:W-:-:S04]  /*a4f0*/  SHF.R.U32.HI R7, RZ, 0x4, R12 ;  /* 0x00000004ff077819 */ /* 0x000fc8000001160c */
[----:B-1----:R-:W-:-:S05]  /*a500*/  LOP3.LUT R6, R6, 0xf, R7, 0xb8, !PT ;  /* 0x0000000f06067812 */ /* 0x002fca00078eb807 */
[----:B------:R-:W-:Y:S04]  /*a510*/  STS [UR32+0x1c], R6 ;  /* 0x00001c06ff007988 */ /* 0x000fe80008000820 */
[----:B------:R-:W1:Y:S02]  /*a520*/  LDS R7, [UR32+0x1c] ;  /* 0x00001c20ff077984 */ /* 0x000e640008000800 */
[----:B-1----:R-:W-:-:S05]  /*a530*/  LOP3.LUT R7, R7, 0xf0, RZ, 0xb8, !PT ;  /* 0x000000f007077812 */ /* 0x002fca00078eb8ff */
[----:B------:R1:W-:Y:S04]  /*a540*/  STS [UR32+0x1c], R7 ;  /* 0x00001c07ff007988 */ /* 0x0003e80008000820 */
[----:B------:R-:W2:Y:S01]  /*a550*/  LDS R13, [UR32+0x1c] ;  /* 0x00001c20ff0d7984 */ /* 0x000ea20008000800 */
[----:B-1----:R-:W-:Y:S02]  /*a560*/  CS2R R6, SRZ ;  /* 0x0000000000067805 */ /* 0x002fe4000001ff00 */
[----:B--2---:R-:W-:Y:S01]  /*a570*/  LOP3.LUT R19, R13, 0xf00, RZ, 0xb8, !PT ;  /* 0x00000f000d137812 */ /* 0x004fe200078eb8ff */
[----:B------:R-:W-:Y:S02]  /*a580*/  IMAD.SHL.U32 R13, R4, 0x2, RZ ;  /* 0x00000002040d7824 */ /* 0x000fe400078e00ff */
[----:B------:R-:W-:-:S02]  /*a590*/  VIADD R4, R14, 0xffffffff ;  /* 0xffffffff0e047836 */ /* 0x000fc40000000000 */
[----:B------:R-:W-:Y:S01]  /*a5a0*/  STS.64 [UR32+0x18], R18 ;  /* 0x00001812ff007988 */ /* 0x000fe20008000a20 */
[----:B------:R-:W-:-:S03]  /*a5b0*/  LOP3.LUT R13, R13, 0xfffffffe, RZ, 0xc0, !PT ;  /* 0xfffffffe0d0d7812 */ /* 0x000fc600078ec0ff */
[----:B------:R-:W1:Y:S01]  /*a5c0*/  LDS R16, [UR32+0x1c] ;  /* 0x00001c20ff107984 */ /* 0x000e620008000800 */
[----:B------:R-:W-:-:S03]  /*a5d0*/  SHF.R.U64 R13, R13, 0x4, R12 ;  /* 0x000000040d0d7819 */ /* 0x000fc6000000120c */
[----:B------:R2:W-:Y:S04]  /*a5e0*/  STS.128 [UR32+0x20], R4 ;  /* 0x00002004ff007988 */ /* 0x0005e80008000c20 */
[----:B------:R2:W-:Y:S01]  /*a5f0*/  STS [UR32+0xc], R13 ;  /* 0x00000c0dff007988 */ /* 0x0005e20008000820 */
[----:B-1----:R-:W-:-:S05]  /*a600*/  LOP3.LUT R12, R16, 0xf000, RZ, 0xb8, !PT ;  /* 0x0000f000100c7812 */ /* 0x002fca00078eb8ff */
[----:B------:R2:W-:Y:S02]  /*a610*/  STS [UR32+0x1c], R12 ;  /* 0x00001c0cff007988 */ /* 0x0005e40008000820 */
.L_x_187:
[----:B------:R-:W-:Y:S05]  /*a620*/  BSYNC B0 ;  /* 0x0000000000007941 */ /* 0x000fea0003800000 */
.L_x_186:
[----:B-12---:R-:W1:Y:S01]  /*a630*/  S2R R4, SR_LANEID ;  /* 0x0000000000047919 */ /* 0x006e620000000000 */
[----:B------:R-:W-:Y:S01]  /*a640*/  NOP ;  /* 0x0000000000007918 */ /* 0x000fe20000000000 */
[----:B------:R-:W-:Y:S01]  /*a650*/  ELECT P0, URZ, PT ;  /* 0x00000000003f782f */ /* 0x000fe20003800000 */
[----:B------:R-:W-:Y:S01]  /*a660*/  BSSY B0, `(.L_x_189) ;  /* 0x0000008000007945 */ /* 0x000fe20003800000 */
[----:B-1----:R-:W-:-:S05]  /*a670*/  IMAD.SHL.U32 R6, R4, 0x4, RZ ;  /* 0x0000000404067824 */ /* 0x002fca00078e00ff */
[----:B------:R1:W2:Y:S01]  /*a680*/  LDS R7, [R6+UR32] ;  /* 0x0000002006077984 */ /* 0x0002a20008000800 */
[----:B------:R-:W-:-:S05]  /*a690*/  IADD3 R4, P1, R6, UR4, RZ ;  /* 0x0000000406047c10 */ /* 0x000fca000ff3e0ff */
[----:B---34-:R-:W-:Y:S01]  /*a6a0*/  IMAD.X R5, RZ, RZ, UR5, P1 ;  /* 0x00000005ff057e24 */ /* 0x018fe200088e06ff */
[----:B------:R-:W-:Y:S07]  /*a6b0*/  @!P0 BRA `(.L_x_190) ;  /* 0x0000000000088947 */ /* 0x000fee0003800000 */
[----:B------:R0:W-:Y:S01]  /*a6c0*/  UTMACMDFLUSH ;  /* 0x00000000000079b7 */ /* 0x0001e20000000000 */
[----:B------:R-:W-:-:S04]  /*a6d0*/  DEPBAR.LE SB0, 0x0 ;  /* 0x000080000000791a */ /* 0x000fc80000000000 */
.L_x_190:
[----:B------:R-:W-:Y:S05]  /*a6e0*/  BSYNC B0 ;  /* 0x0000000000007941 */ /* 0x000fea0003800000 */
.L_x_189:
[----:B--2---:R2:W5:Y:S02]  /*a6f0*/  ATOMG.E.EXCH.STRONG.GPU PT, RZ, [R4], R7 ;  /* 0x0000000704ff73a8 */ /* 0x00456400041ee100 */
.L_x_185:
[----:B------:R-:W-:Y:S01]  /*a700*/  ISETP.NE.AND P1, PT, R11, RZ, PT ;  /* 0x000000ff0b00720c */ /* 0x000fe20003f25270 */
[----:B------:R-:W-:Y:S01]  /*a710*/  VIADD R2, R2, 0x1 ;  /* 0x0000000102027836 */ /* 0x000fe20000000000 */
[----:B-12---:R-:W-:Y:S01]  /*a720*/  SEL R4, RZ, 0x1, !P3 ;  /* 0x00000001ff047807 */ /* 0x006fe20005800000 */
[----:B------:R-:W-:Y:S02]  /*a730*/  IMAD.MOV.U32 R16, RZ, RZ, R8 ;  /* 0x000000ffff107224 */ /* 0x000fe400078e0008 */
[----:B------:R-:W-:Y:S01]  /*a740*/  IMAD.MOV.U32 R17, RZ, RZ, R9 ;  /* 0x000000ffff117224 */ /* 0x000fe200078e0009 */
[----:B------:R-:W-:Y:S01]  /*a750*/  ISETP.NE.AND P0, PT, R2, 0x8, PT ;  /* 0x000000080200780c */ /* 0x000fe20003f05270 */
[----:B------:R-:W-:-:S03]  /*a760*/  IMAD.MOV.U32 R18, RZ, RZ, R10 ;  /* 0x000000ffff127224 */ /* 0x000fc600078e000a */
[----:B---34-:R-:W-:Y:S02]  /*a770*/  SEL R5, RZ, 0x1, P0 ;  /* 0x00000001ff057807 */ /* 0x018fe40000000000 */
[----:B------:R-:W-:Y:S02]  /*a780*/  SEL R2, R2, RZ, P0 ;  /* 0x000000ff02027207 */ /* 0x000fe40000000000 */
[----:B------:R-:W-:Y:S01]  /*a790*/  LOP3.LUT R0, R0, R5, RZ, 0x3c, !PT ;  /* 0x0000000500007212 */ /* 0x000fe200078e3cff */
[----:B------:R-:W-:Y:S06]  /*a7a0*/  @P1 BRA `(.L_x_191) ;  /* 0xffffffec00401947 */ /* 0x000fec000383ffff */
[----:B-----5:R-:W-:Y:S01]  /*a7b0*/  ELECT P0, URZ, PT ;  /* 0x00000000003f782f */ /* 0x020fe20003800000 */
[----:B------:R-:W-:-:S12]  /*a7c0*/  BSSY B0, `(.L_x_192) ;  /* 0x0000017000007945 */ /* 0x000fd80003800000 */
[----:B------:R-:W-:Y:S05]  /*a7d0*/  @!P0 BRA `(.L_x_193) ;  /* 0x0000000000548947 */ /* 0x000fea0003800000 */
[----:B------:R-:W-:Y:S05]  /*a7e0*/  @!P2 BRA `(.L_x_194) ;  /* 0x000000000004a947 */ /* 0x000fea0003800000 */
[----:B------:R-:W-:Y:S01]  /*a7f0*/  BPT.TRAP 0x1 ;  /* 0x000000040000795c */ /* 0x000fe20000300000 */
.L_x_194:
[----:B------:R-:W1:Y:S02]  /*a800*/  SYNCS.PHASECHK.TRANS64.TRYWAIT P0, [UR6+0x34500], R3 ;  /* 0x03450003ff0075a7 */ /* 0x000e640008000146 */
[----:B-1----:R-:W-:Y:S05]  /*a810*/  @!P0 BRA `(.L_x_195) ;  /* 0x0000004800c88947 */ /* 0x002fea0003800000 */
.L_x_300:
[----:B------:R-:W-:Y:S05]  /*a820*/  @!P2 BRA `(.L_x_196) ;  /* 0x000000000004a947 */ /* 0x000fea0003800000 */
[----:B------:R-:W-:Y:S01]  /*a830*/  BPT.TRAP 0x1 ;  /* 0x000000040000795c */ /* 0x000fe20000300000 */
.L_x_196:
[----:B------:R-:W2:Y:S02]  /*a840*/  SYNCS.PHASECHK.TRANS64.TRYWAIT P0, [UR6+0x34508], R3 ;  /* 0x03450803ff0075a7 */ /* 0x000ea40008000146 */
[----:B--2---:R-:W-:Y:S05]  /*a850*/  @!P0 BRA `(.L_x_197) ;  /* 0x0000004800d08947 */ /* 0x004fea0003800000 */
.L_x_301:
[----:B------:R-:W-:Y:S05]  /*a860*/  @!P2 BRA `(.L_x_198) ;  /* 0x000000000004a947 */ /* 0x000fea0003800000 */
[----:B------:R-:W-:Y:S01]  /*a870*/  BPT.TRAP 0x1 ;  /* 0x000000040000795c */ /* 0x000fe20000300000 */
.L_x_198:
[----:B------:R-:W2:Y:S02]  /*a880*/  SYNCS.PHASECHK.TRANS64.TRYWAIT P0, [UR6+0x34510], R3 ;  /* 0x03451003ff0075a7 */ /* 0x000ea40008000146 */
[----:B--2---:R-:W-:Y:S05]  /*a890*/  @!P0 BRA `(.L_x_199) ;  /* 0x0000004800d88947 */ /* 0x004fea0003800000 */
.L_x_302:
[----:B------:R-:W-:Y:S05]  /*a8a0*/  @!P2 BRA `(.L_x_200) ;  /* 0x000000000004a947 */ /* 0x000fea0003800000 */
[----:B------:R-:W-:Y:S01]  /*a8b0*/  BPT.TRAP 0x1 ;  /* 0x000000040000795c */ /* 0x000fe20000300000 */
.L_x_200:
[----:B-1----:R-:W-:-:S04]  /*a8c0*/  MOV R0, 0x1 ;  /* 0x0000000100007802 */ /* 0x002fc80000000f00 */
[----:B------:R-:W-:-:S07]  /*a8d0*/  SHF.L.U32 R0, R0, 0x1f, RZ ;  /* 0x0000001f00007819 */ /* 0x000fce00000006ff */
.L_x_201:
[----:B-1----:R-:W-:-:S04]  /*a8e0*/  IMAD.U32 R3, RZ, RZ, UR6 ;  /* 0x00000006ff037e24 */ /* 0x002fc8000f8e00ff */
[----:B------:R1:W2:Y:S03]  /*a8f0*/  SYNCS.PHASECHK.TRANS64.TRYWAIT P0, [R3+URZ+0x34518], R0 ;  /* 0x03451800030075a7 */ /* 0x0002a6000800017f */
[----:B--2---:R-:W-:Y:S05]  /*a900*/  @!P0 NANOSLEEP.SYNCS 0x989680 ;  /* 0x009896800000895d */ /* 0x004fea0003900000 */
[----:B------:R-:W2:Y:S02]  /*a910*/  @!P0 SYNCS.PHASECHK.TRANS64 P0, [R3+URZ+0x34518], R0 ;  /* 0x03451800030085a7 */ /* 0x000ea4000800007f */
[----:B--2---:R-:W-:Y:S05]  /*a920*/  @!P0 BRA `(.L_x_201) ;  /* 0xfffffffc00ec8947 */ /* 0x004fea000383ffff */
.L_x_193:
[----:B------:R-:W-:Y:S05]  /*a930*/  BSYNC B0 ;  /* 0x0000000000007941 */ /* 0x000fea0003800000 */
.L_x_192:
[----:B------:R-:W-:Y:S05]  /*a940*/  EXIT ;  /* 0x000000000000794d */ /* 0x000fea0003800000 */
.L_x_122:
[----:B------:R-:W1:Y:S01]  /*a950*/  S2UR UR4, SR_CTAID.Y ;  /* 0x00000000000479c3 */ /* 0x000e620000002600 */
[----:B------:R-:W2:Y:S01]  /*a960*/  S2R R37, SR_LANEID ;  /* 0x0000000000257919 */ /* 0x000ea20000000000 */
[----:B------:R-:W-:Y:S01]  /*a970*/  ELECT P0, URZ, PT ;  /* 0x00000000003f782f */ /* 0x000fe20003800000 */
[----:B------:R-:W-:Y:S01]  /*a980*/  BSSY B0, `(.L_x_202) ;  /* 0x0000037000007945 */ /* 0x000fe20003800000 */
[----:B------:R-:W-:Y:S01]  /*a990*/  ULDC.64 UR12, c[0x0][0x508] ;  /* 0x00014200000c7ab9 */ /* 0x000fe20000000a00 */
[----:B-1----:R-:W-:-:S04]  /*a9a0*/  UIMAD UR4, UR4, UR60, UR42 ;  /* 0x0000003c040472a4 */ /* 0x002fc8000f8e022a */
[----:B------:R-:W-:-:S06]  /*a9b0*/  UIMAD.WIDE UR12, UR4, 0x80, UR12 ;  /* 0x00000080040c78a5 */ /* 0x000fcc000f8e020c */
[----:B------:R-:W-:Y:S06]  /*a9c0*/  @!P0 BRA `(.L_x_203) ;  /* 0x0000000000c88947 */ /* 0x000fec0003800000 */
[----:B------:R-:W1:Y:S01]  /*a9d0*/  LDC.64 R8, c[0x0][0x300] ;  /* 0x0000c000ff087b82 */ /* 0x000e620000000a00 */
[----:B------:R-:W-:Y:S02]  /*a9e0*/  UMOV UR4, 0x400 ;  /* 0x0000040000047882 */ /* 0x000fe40000000000 */
[----:B---3--:R-:W-:-:S05]  /*a9f0*/  ULEA UR4, UR58, UR4, 0x18 ;  /* 0x000000043a047291 */ /* 0x008fca000f8ec03f */
[----:B------:R-:W1:Y:S08]  /*aa00*/  LDC.64 R10, c[0x0][0x308] ;  /* 0x0000c200ff0a7b82 */ /* 0x000e700000000a00 */
[----:B------:R-:W3:Y:S08]  /*aa10*/  LDC.64 R4, c[0x0][0x330] ;  /* 0x0000cc00ff047b82 */ /* 0x000ef00000000a00 */
[----:B------:R-:W3:Y:S01]  /*aa20*/  LDC.64 R6, c[0x0][0x338] ;  /* 0x0000ce00ff067b82 */ /* 0x000ee20000000a00 */
[----:B-1----:R1:W-:Y:S07]  /*aa30*/  STS.128 [UR4+0x34600], R8 ;  /* 0x03460008ff007988 */ /* 0x0023ee0008000c04 */
[----:B------:R-:W4:Y:S08]  /*aa40*/  LDC.64 R32, c[0x0][0x310] ;  /* 0x0000c400ff207b82 */ /* 0x000f300000000a00 */
[----:B------:R-:W4:Y:S01]  /*aa50*/  LDC.64 R34, c[0x0][0x318] ;  /* 0x0000c600ff227b82 */ /* 0x000f220000000a00 */
[----:B---3--:R3:W-:Y:S07]  /*aa60*/  STS.128 [UR4+0x34630], R4 ;  /* 0x03463004ff007988 */ /* 0x0087ee0008000c04 */
[----:B------:R-:W5:Y:S08]  /*aa70*/  LDC.64 R28, c[0x0][0x320] ;  /* 0x0000c800ff1c7b82 */ /* 0x000f700000000a00 */
[----:B------:R-:W5:Y:S08]  /*aa80*/  LDC.64 R30, c[0x0][0x328] ;  /* 0x0000ca00ff1e7b82 */ /* 0x000f700000000a00 */
[----:B------:R-:W2:Y:S01]  /*aa90*/  LDC.64 R24, c[0x0][0x340] ;  /* 0x0000d000ff187b82 */ /* 0x000ea20000000a00 */
[----:B----4-:R4:W-:Y:S07]  /*aaa0*/  STS.128 [UR4+0x34610], R32 ;  /* 0x03461020ff007988 */ /* 0x0109ee0008000c04 */
[----:B------:R-:W2:Y:S08]  /*aab0*/  LDC.64 R26, c[0x0][0x348] ;  /* 0x0000d200ff1a7b82 */ /* 0x000eb00000000a00 */
[----:B------:R-:W3:Y:S01]  /*aac0*/  LDC.64 R20, c[0x0][0x350] ;  /* 0x0000d400ff147b82 */ /* 0x000ee20000000a00 */
[----:B-----5:R5:W-:Y:S07]  /*aad0*/  STS.128 [UR4+0x34620], R28 ;  /* 0x0346201cff007988 */ /* 0x020bee0008000c04 */
[----:B------:R-:W3:Y:S08]  /*aae0*/  LDC.64 R22, c[0x0][0x358] ;  /* 0x0000d600ff167b82 */ /* 0x000ef00000000a00 */
[----:B------:R-:W4:Y:S01]  /*aaf0*/  LDC.64 R12, c[0x0][0x360] ;  /* 0x0000d800ff0c7b82 */ /* 0x000f220000000a00 */
[----:B--2---:R2:W-:Y:S07]  /*ab00*/  STS.128 [UR4+0x34640], R24 ;  /* 0x03464018ff007988 */ /* 0x0045ee0008000c04 */
[----:B------:R-:W4:Y:S08]  /*ab10*/  LDC.64 R14, c[0x0][0x368] ;  /* 0x0000da00ff0e7b82 */ /* 0x000f300000000a00 */
[----:B-1----:R-:W1:Y:S01]  /*ab20*/  LDC.64 R8, c[0x0][0x370] ;  /* 0x0000dc00ff087b82 */ /* 0x002e620000000a00 */
[----:B---3--:R3:W-:Y:S07]  /*ab30*/  STS.128 [UR4+0x34650], R20 ;  /* 0x03465014ff007988 */ /* 0x0087ee0008000c04 */
[----:B------:R-:W1:Y:S08]  /*ab40*/  LDC.64 R10, c[0x0][0x378] ;  /* 0x0000de00ff0a7b82 */ /* 0x000e700000000a00 */
[----:B------:R-:W5:Y:S01]  /*ab50*/  LDC.64 R4, c[0x0][0x410] ;  /* 0x00010400ff047b82 */ /* 0x000f620000000a00 */
[----:B----4-:R4:W-:Y:S07]  /*ab60*/  STS.128 [UR4+0x34660], R12 ;  /* 0x0346600cff007988 */ /* 0x0109ee0008000c04 */
[----:B------:R-:W5:Y:S01]  /*ab70*/  LDC.64 R6, c[0x0][0x418] ;  /* 0x00010600ff067b82 */ /* 0x000f620000000a00 */
[----:B-1----:R1:W-:Y:S07]  /*ab80*/  STS.128 [UR4+0x34670], R8 ;  /* 0x03467008ff007988 */ /* 0x0023ee0008000c04 */
[----:B------:R-:W3:Y:S08]  /*ab90*/  LDC.64 R32, c[0x0][0x400] ;  /* 0x00010000ff207b82 */ /* 0x000ef00000000a00 */
[----:B------:R-:W3:Y:S01]  /*aba0*/  LDC.64 R34, c[0x0][0x408] ;  /* 0x00010200ff227b82 */ /* 0x000ee20000000a00 */
[----:B-----5:R5:W-:Y:S07]  /*abb0*/  STS.128 [UR4+0x34690], R4 ;  /* 0x03469004ff007988 */ /* 0x020bee0008000c04 */
[----:B------:R-:W4:Y:S08]  /*abc0*/  LDC.64 R28, c[0x0][0x420] ;  /* 0x00010800ff1c7b82 */ /* 0x000f300000000a00 */
[----:B------:R-:W4:Y:S08]  /*abd0*/  LDC.64 R30, c[0x0][0x428] ;  /* 0x00010a00ff1e7b82 */ /* 0x000f300000000a00 */
[----:B--2---:R-:W2:Y:S01]  /*abe0*/  LDC.64 R24, c[0x0][0x430] ;  /* 0x00010c00ff187b82 */ /* 0x004ea20000000a00 */
[----:B---3--:R3:W-:Y:S07]  /*abf0*/  STS.128 [UR4+0x34680], R32 ;  /* 0x03468020ff007988 */ /* 0x0087ee0008000c04 */
[----:B------:R-:W2:Y:S08]  /*ac00*/  LDC.64 R26, c[0x0][0x438] ;  /* 0x00010e00ff1a7b82 */ /* 0x000eb00000000a00 */
[----:B------:R-:W5:Y:S01]  /*ac10*/  LDC.64 R20, c[0x0][0x440] ;  /* 0x00011000ff147b82 */ /* 0x000f620000000a00 */
[----:B----4-:R3:W-:Y:S07]  /*ac20*/  STS.128 [UR4+0x346a0], R28 ;  /* 0x0346a01cff007988 */ /* 0x0107ee0008000c04 */
[----:B------:R-:W5:Y:S08]  /*ac30*/  LDC.64 R22, c[0x0][0x448] ;  /* 0x00011200ff167b82 */ /* 0x000f700000000a00 */
[----:B------:R-:W4:Y:S01]  /*ac40*/  LDC.64 R12, c[0x0][0x450] ;  /* 0x00011400ff0c7b82 */ /* 0x000f220000000a00 */
[----:B--2---:R3:W-:Y:S07]  /*ac50*/  STS.128 [UR4+0x346b0], R24 ;  /* 0x0346b018ff007988 */ /* 0x0047ee0008000c04 */
[----:B------:R-:W4:Y:S08]  /*ac60*/  LDC.64 R14, c[0x0][0x458] ;  /* 0x00011600ff0e7b82 */ /* 0x000f300000000a00 */
[----:B-1----:R-:W1:Y:S01]  /*ac70*/  LDC.64 R8, c[0x0][0x460] ;  /* 0x00011800ff087b82 */ /* 0x002e620000000a00 */
[----:B-----5:R3:W-:Y:S07]  /*ac80*/  STS.128 [UR4+0x346c0], R20 ;  /* 0x0346c014ff007988 */ /* 0x0207ee0008000c04 */
[----:B------:R-:W1:Y:S08]  /*ac90*/  LDC.64 R10, c[0x0][0x468] ;  /* 0x00011a00ff0a7b82 */ /* 0x000e700000000a00 */
[----:B------:R-:W2:Y:S01]  /*aca0*/  LDC.64 R4, c[0x0][0x470] ;  /* 0x00011c00ff047b82 */ /* 0x000ea20000000a00 */
[----:B----4-:R3:W-:Y:S07]  /*acb0*/  STS.128 [UR4+0x346d0], R12 ;  /* 0x0346d00cff007988 */ /* 0x0107ee0008000c04 */
[----:B------:R-:W2:Y:S01]  /*acc0*/  LDC.64 R6, c[0x0][0x478] ;  /* 0x00011e00ff067b82 */ /* 0x000ea20000000a00 */
[----:B-1----:R3:W-:Y:S04]  /*acd0*/  STS.128 [UR4+0x346e0], R8 ;  /* 0x0346e008ff007988 */ /* 0x0027e80008000c04 */
[----:B--2---:R3:W-:Y:S02]  /*ace0*/  STS.128 [UR4+0x346f0], R4 ;  /* 0x0346f004ff007988 */ /* 0x0047e40008000c04 */
.L_x_203:
[----:B---3--:R-:W-:Y:S05]  /*acf0*/  BSYNC B0 ;  /* 0x0000000000007941 */ /* 0x008fea0003800000 */
.L_x_202:
[----:B------:R-:W-:Y:S01]  /*ad00*/  ELECT P0, URZ, PT ;  /* 0x00000000003f782f */ /* 0x000fe20003800000 */
[----:B------:R-:W-:Y:S01]  /*ad10*/  NOP ;  /* 0x0000000000007918 */ /* 0x000fe20000000000 */
[----:B------:R-:W-:Y:S11]  /*ad20*/  BSSY B0, `(.L_x_204) ;  /* 0x000004c000007945 */ /* 0x000ff60003800000 */
[----:B------:R-:W-:Y:S05]  /*ad30*/  @!P0 BRA `(.L_x_205) ;  /* 0x0000000400288947 */ /* 0x000fea0003800000 */
[----:B------:R-:W1:Y:S08]  /*ad40*/  LDC.64 R10, c[0x0][0x518] ;  /* 0x00014600ff0a7b82 */ /* 0x000e700000000a00 */
[----:B------:R-:W3:Y:S08]  /*ad50*/  LDC.64 R8, c[0x0][0x528] ;  /* 0x00014a00ff087b82 */ /* 0x000ef00000000a00 */
[----:B------:R-:W4:Y:S01]  /*ad60*/  LDC.64 R22, c[0x0][0x510] ;  /* 0x00014400ff167b82 */ /* 0x000f220000000a00 */
[----:B-1----:R-:W-:-:S07]  /*ad70*/  IMAD.WIDE R10, R18, 0x8, R10 ;  /* 0x00000008120a7825 */ /* 0x002fce00078e020a */
[----:B------:R-:W1:Y:S01]  /*ad80*/  LDC.64 R20, c[0x0][0x520] ;  /* 0x00014800ff147b82 */ /* 0x000e620000000a00 */
[----:B------:R-:W5:Y:S01]  /*ad90*/  LDG.E.64 R10, desc[UR38][R10.64] ;  /* 0x000000260a0a7981 */ /* 0x000f62000c1e1b00 */
[----:B---3--:R-:W-:-:S06]  /*ada0*/  IMAD.WIDE R8, R18, 0x8, R8 ;  /* 0x0000000812087825 */ /* 0x008fcc00078e0208 */
[----:B------:R-:W3:Y:S01]  /*adb0*/  LDG.E.64 R8, desc[UR38][R8.64] ;  /* 0x0000002608087981 */ /* 0x000ee2000c1e1b00 */
[----:B----4-:R-:W-:-:S06]  /*adc0*/  IMAD.WIDE R22, R18, 0x8, R22 ;  /* 0x0000000812167825 */ /* 0x010fcc00078e0216 */
[----:B------:R-:W4:Y:S01]  /*add0*/  LDG.E.64 R22, desc[UR38][R22.64] ;  /* 0x0000002616167981 */ /* 0x000f22000c1e1b00 */
[----:B-1----:R-:W-:-:S06]  /*ade0*/  IMAD.WIDE R20, R18, 0x8, R20 ;  /* 0x0000000812147825 */ /* 0x002fcc00078e0214 */
[----:B------:R-:W2:Y:S01]  /*adf0*/  LDG.E.64 R20, desc[UR38][R20.64] ;  /* 0x0000002614147981 */ /* 0x000ea2000c1e1b00 */
[----:B------:R-:W-:Y:S02]  /*ae00*/  UMOV UR4, 0x400 ;  /* 0x0000040000047882 */ /* 0x000fe40000000000 */
[----:B------:R-:W-:-:S09]  /*ae10*/  ULEA UR4, UR58, UR4, 0x18 ;  /* 0x000000043a047291 */ /* 0x000fd2000f8ec03f */
[----:B------:R-:W1:Y:S04]  /*ae20*/  LDS R4, [UR4+0x3461c] ;  /* 0x03461c04ff047984 */ /* 0x000e680008000800 */
[----:B------:R-:W1:Y:S01]  /*ae30*/  LDS R5, [UR4+0x3469c] ;  /* 0x03469c04ff057984 */ /* 0x000e620008000800 */
[----:B------:R-:W-:Y:S02]  /*ae40*/  UIADD3 UR5, UR4, 0x34600, URZ ;  /* 0x0003460004057890 */ /* 0x000fe4000fffe03f */
[----:B------:R-:W-:-:S04]  /*ae50*/  UIADD3 UR6, UR4, 0x34680, URZ ;  /* 0x0003468004067890 */ /* 0x000fc8000fffe03f */
[----:B------:R-:W-:Y:S02]  /*ae60*/  IMAD.U32 R24, RZ, RZ, UR5 ;  /* 0x00000005ff187e24 */ /* 0x000fe4000f8e00ff */
[----:B------:R-:W-:-:S03]  /*ae70*/  IMAD.U32 R26, RZ, RZ, UR6 ;  /* 0x00000006ff1a7e24 */ /* 0x000fc6000f8e00ff */
[----:B------:R-:W-:Y:S02]  /*ae80*/  SHF.R.U64 R24, R24, 0x4, RZ ;  /* 0x0000000418187819 */ /* 0x000fe400000012ff */
[----:B------:R-:W-:Y:S01]  /*ae90*/  SHF.R.U64 R26, R26, 0x4, RZ ;  /* 0x000000041a1a7819 */ /* 0x000fe200000012ff */
[----:B------:R-:W-:Y:S01]  /*aea0*/  VIADD R13, R3, 0xffffffff ;  /* 0xffffffff030d7836 */ /* 0x000fe20000000000 */
[----:B------:R-:W-:Y:S01]  /*aeb0*/  CS2R R14, SRZ ;  /* 0x00000000000e7805 */ /* 0x000fe2000001ff00 */
[----:B------:R-:W-:Y:S04]  /*aec0*/  STS [UR4+0x34610], R24 ;  /* 0x03461018ff007988 */ /* 0x000fe80008000804 */
[----:B------:R-:W-:Y:S04]  /*aed0*/  STS [UR4+0x34614], R24 ;  /* 0x03461418ff007988 */ /* 0x000fe80008000804 */
[----:B------:R-:W-:Y:S04]  /*aee0*/  STS [UR4+0x34690], R26 ;  /* 0x0346901aff007988 */ /* 0x000fe80008000804 */
[----:B------:R-:W-:Y:S04]  /*aef0*/  STS [UR4+0x34694], R26 ;  /* 0x0346941aff007988 */ /* 0x000fe80008000804 */
[----:B------:R-:W-:Y:S04]  /*af00*/  STS [UR4+0x34630], RZ ;  /* 0x034630ffff007988 */ /* 0x000fe80008000804 */
[----:B------:R-:W-:Y:S01]  /*af10*/  STS [UR4+0x346b0], RZ ;  /* 0x0346b0ffff007988 */ /* 0x000fe20008000804 */
[----:B-----5:R-:W-:-:S04]  /*af20*/  SHF.L.U64.HI R11, R10, 0x1, R11 ;  /* 0x000000010a0b7819 */ /* 0x020fc8000001020b */
[----:B------:R-:W-:Y:S02]  /*af30*/  LOP3.LUT R11, R11, 0x1fffffff, RZ, 0xc0, !PT ;  /* 0x1fffffff0b0b7812 */ /* 0x000fe400078ec0ff */
[----:B---3--:R-:W-:-:S04]  /*af40*/  SHF.L.U64.HI R9, R8, 0x1, R9 ;  /* 0x0000000108097819 */ /* 0x008fc80000010209 */
[----:B------:R-:W-:Y:S02]  /*af50*/  LOP3.LUT R9, R9, 0x1fffffff, RZ, 0xc0, !PT ;  /* 0x1fffffff09097812 */ /* 0x000fe400078ec0ff */
[----:B------:R-:W-:Y:S02]  /*af60*/  SHF.R.U32.HI R7, RZ, 0x4, R11 ;  /* 0x00000004ff077819 */ /* 0x000fe4000001160b */
[----:B------:R-:W-:Y:S02]  /*af70*/  SHF.R.U32.HI R6, RZ, 0x4, R9 ;  /* 0x00000004ff067819 */ /* 0x000fe40000011609 */
[----:B-1----:R-:W-:Y:S02]  /*af80*/  LOP3.LUT R4, R4, 0xf, R7, 0xb8, !PT ;  /* 0x0000000f04047812 */ /* 0x002fe400078eb807 */
[----:B------:R-:W-:-:S03]  /*af90*/  LOP3.LUT R6, R5, 0xf, R6, 0xb8, !PT ;  /* 0x0000000f05067812 */ /* 0x000fc600078eb806 */
[----:B------:R-:W-:Y:S04]  /*afa0*/  STS [UR4+0x3461c], R4 ;  /* 0x03461c04ff007988 */ /* 0x000fe80008000804 */
[----:B------:R-:W-:Y:S04]  /*afb0*/  STS [UR4+0x3469c], R6 ;  /* 0x03469c06ff007988 */ /* 0x000fe80008000804 */
[----:B------:R-:W1:Y:S04]  /*afc0*/  LDS R5, [UR4+0x3461c] ;  /* 0x03461c04ff057984 */ /* 0x000e680008000800 */
[----:B------:R-:W3:Y:S01]  /*afd0*/  LDS R7, [UR4+0x3469c] ;  /* 0x03469c04ff077984 */ /* 0x000ee20008000800 */
[----:B-1----:R-:W-:-:S02]  /*afe0*/  LOP3.LUT R5, R5, 0xf0, RZ, 0xb8, !PT ;  /* 0x000000f005057812 */ /* 0x002fc400078eb8ff */
[----:B---3--:R-:W-:-:S03]  /*aff0*/  LOP3.LUT R7, R7, 0xf0, RZ, 0xb8, !PT ;  /* 0x000000f007077812 */ /* 0x008fc600078eb8ff */
[----:B------:R1:W-:Y:S04]  /*b000*/  STS [UR4+0x3461c], R5 ;  /* 0x03461c05ff007988 */ /* 0x0003e80008000804 */
[----:B------:R-:W-:Y:S04]  /*b010*/  STS [UR4+0x3469c], R7 ;  /* 0x03469c07ff007988 */ /* 0x000fe80008000804 */
[----:B------:R-:W3:Y:S04]  /*b020*/  LDS R25, [UR4+0x3461c] ;  /* 0x03461c04ff197984 */ /* 0x000ee80008000800 */
[----:B------:R-:W5:Y:S01]  /*b030*/  LDS R27, [UR4+0x3469c] ;  /* 0x03469c04ff1b7984 */ /* 0x000f620008000800 */
[----:B-1----:R-:W-:Y:S01]  /*b040*/  VIADD R5, R0, 0xffffffff ;  /* 0xffffffff00057836 */ /* 0x002fe20000000000 */
[----:B---3--:R-:W-:-:S02]  /*b050*/  LOP3.LUT R25, R25, 0xf00, RZ, 0xb8, !PT ;  /* 0x00000f0019197812 */ /* 0x008fc400078eb8ff */
[----:B-----5:R-:W-:-:S03]  /*b060*/  LOP3.LUT R27, R27, 0xf00, RZ, 0xb8, !PT ;  /* 0x00000f001b1b7812 */ /* 0x020fc600078eb8ff */
[----:B------:R-:W-:Y:S04]  /*b070*/  STS.64 [UR4+0x34618], R24 ;  /* 0x03461818ff007988 */ /* 0x000fe80008000a04 */
[----:B------:R-:W-:Y:S04]  /*b080*/  STS.64 [UR4+0x34698], R26 ;  /* 0x0346981aff007988 */ /* 0x000fe80008000a04 */
[----:B------:R-:W1:Y:S04]  /*b090*/  LDS R29, [UR4+0x3461c] ;  /* 0x03461c04ff1d7984 */ /* 0x000e680008000800 */
[----:B------:R-:W3:Y:S01]  /*b0a0*/  LDS R28, [UR4+0x3469c] ;  /* 0x03469c04ff1c7984 */ /* 0x000ee20008000800 */
[----:B------:R-:W-:-:S02]  /*b0b0*/  IMAD.SHL.U32 R0, R8, 0x2, RZ ;  /* 0x0000000208007824 */ /* 0x000fc400078e00ff */
[----:B------:R-:W-:Y:S02]  /*b0c0*/  IMAD.SHL.U32 R10, R10, 0x2, RZ ;  /* 0x000000020a0a7824 */ /* 0x000fe400078e00ff */
[----:B------:R-:W-:Y:S01]  /*b0d0*/  VIADD R4, R36, 0xffffffff ;  /* 0xffffffff24047836 */ /* 0x000fe20000000000 */
[----:B------:R-:W-:Y:S02]  /*b0e0*/  LOP3.LUT R0, R0, 0xfffffffe, RZ, 0xc0, !PT ;  /* 0xfffffffe00007812 */ /* 0x000fe400078ec0ff */
[----:B------:R-:W-:Y:S02]  /*b0f0*/  LOP3.LUT R8, R10, 0xfffffffe, RZ, 0xc0, !PT ;  /* 0xfffffffe0a087812 */ /* 0x000fe400078ec0ff */
[----:B------:R-:W-:Y:S02]  /*b100*/  CS2R R6, SRZ ;  /* 0x0000000000067805 */ /* 0x000fe4000001ff00 */
[----:B------:R-:W-:Y:S01]  /*b110*/  SHF.R.U64 R9, R0, 0x4, R9 ;  /* 0x0000000400097819 */ /* 0x000fe20000001209 */
[----:B------:R-:W-:Y:S01]  /*b120*/  IMAD.MOV.U32 R12, RZ, RZ, R4 ;  /* 0x000000ffff0c7224 */ /* 0x000fe200078e0004 */
[----:B------:R-:W-:Y:S01]  /*b130*/  SHF.R.U64 R11, R8, 0x4, R11 ;  /* 0x00000004080b7819 */ /* 0x000fe2000000120b */
[----:B----4-:R4:W-:Y:S04]  /*b140*/  STS.64 [UR4+0x34600], R22 ;  /* 0x03460016ff007988 */ /* 0x0109e80008000a04 */
[----:B------:R4:W-:Y:S04]  /*b150*/  STS.128 [UR4+0x34620], R4 ;  /* 0x03462004ff007988 */ /* 0x0009e80008000c04 */
[----:B------:R4:W-:Y:S04]  /*b160*/  STS.128 [UR4+0x346a0], R12 ;  /* 0x0346a00cff007988 */ /* 0x0009e80008000c04 */
[----:B------:R4:W-:Y:S04]  /*b170*/  STS [UR4+0x3460c], R11 ;  /* 0x03460c0bff007988 */ /* 0x0009e80008000804 */
[----:B------:R4:W-:Y:S01]  /*b180*/  STS [UR4+0x3468c], R9 ;  /* 0x03468c09ff007988 */ /* 0x0009e20008000804 */
[----:B-1----:R-:W-:-:S02]  /*b190*/  LOP3.LUT R0, R29, 0xf000, RZ, 0xb8, !PT ;  /* 0x0000f0001d007812 */ /* 0x002fc400078eb8ff */
[----:B---3--:R-:W-:Y:S01]  /*b1a0*/  LOP3.LUT R28, R28, 0xf000, RZ, 0xb8, !PT ;  /* 0x0000f0001c1c7812 */ /* 0x008fe200078eb8ff */
[----:B--2---:R4:W-:Y:S04]  /*b1b0*/  STS.64 [UR4+0x34680], R20 ;  /* 0x03468014ff007988 */ /* 0x0049e80008000a04 */
[----:B------:R4:W-:Y:S04]  /*b1c0*/  STS [UR4+0x3461c], R0 ;  /* 0x03461c00ff007988 */ /* 0x0009e80008000804 */
[----:B------:R4:W-:Y:S02]  /*b1d0*/  STS [UR4+0x3469c], R28 ;  /* 0x03469c1cff007988 */ /* 0x0009e40008000804 */
.L_x_205:
[----:B------:R-:W-:Y:S05]  /*b1e0*/  BSYNC B0 ;  /* 0x0000000000007941 */ /* 0x000fea0003800000 */
.L_x_204:
[----:B------:R-:W-:Y:S01]  /*b1f0*/  ELECT P0, URZ, PT ;  /* 0x00000000003f782f */ /* 0x000fe20003800000 */
[----:B------:R-:W-:Y:S01]  /*b200*/  NOP ;  /* 0x0000000000007918 */ /* 0x000fe20000000000 */
[----:B------:R-:W-:Y:S11]  /*b210*/  BSSY B0, `(.L_x_206) ;  /* 0x0000004000007945 */ /* 0x000ff60003800000 */
[----:B------:R-:W-:Y:S05]  /*b220*/  @!P0 BRA `(.L_x_207) ;  /* 0x0000000000088947 */ /* 0x000fea0003800000 */
[----:B------:R0:W-:Y:S01]  /*b230*/  UTMACMDFLUSH ;  /* 0x00000000000079b7 */ /* 0x0001e20000000000 */
[----:B------:R-:W-:-:S04]  /*b240*/  DEPBAR.LE SB0, 0x0 ;  /* 0x000080000000791a */ /* 0x000fc80000000000 */
.L_x_207:
[----:B------:R-:W-:Y:S05]  /*b250*/  BSYNC B0 ;  /* 0x0000000000007941 */ /* 0x000fea0003800000 */
.L_x_206:
[----:B------:R-:W-:Y:S01]  /*b260*/  UMOV UR4, 0x400 ;  /* 0x0000040000047882 */ /* 0x000fe20000000000 */
[----:B--2---:R-:W-:Y:S01]  /*b270*/  SHF.L.U32 R37, R37, 0x2, RZ ;  /* 0x0000000225257819 */ /* 0x004fe200000006ff */
[----:B------:R-:W-:Y:S01]  /*b280*/  ULEA UR18, UR58, UR4, 0x18 ;  /* 0x000000043a127291 */ /* 0x000fe2000f8ec03f */
[----:B------:R-:W-:Y:S02]  /*b290*/  ULDC UR14, c[0x0][0x884] ;  /* 0x00022100000e7ab9 */ /* 0x000fe40000000800 */
[----:B----4-:R-:W-:Y:S01]  /*b2a0*/  IADD3 R6, P0, R37, UR12, RZ ;  /* 0x0000000c25067c10 */ /* 0x010fe2000ff1e0ff */
[----:B------:R-:W-:Y:S02]  /*b2b0*/  UIADD3 UR20, UR18, 0x34600, URZ ;  /* 0x0003460012147890 */ /* 0x000fe4000fffe03f */
[----:B------:R-:W-:Y:S02]  /*b2c0*/  UIMAD.WIDE UR14, UR14, 0x80, UR12 ;  /* 0x000000800e0e78a5 */ /* 0x000fe4000f8e020c */
[----:B------:R-:W-:-:S04]  /*b2d0*/  IMAD.X R7, RZ, RZ, UR13, P0 ;  /* 0x0000000dff077e24 */ /* 0x000fc800080e06ff */
[----:B------:R-:W-:Y:S01]  /*b2e0*/  IADD3 R4, P1, R37, UR14, RZ ;  /* 0x0000000e25047c10 */ /* 0x000fe2000ff3e0ff */
[----:B------:R-:W1:Y:S04]  /*b2f0*/  LDS R3, [R37+UR20] ;  /* 0x0000001425037984 */ /* 0x000e680008000800 */
[----:B------:R-:W2:Y:S01]  /*b300*/  LDS R9, [R37+UR20+0x80] ;  /* 0x0000801425097984 */ /* 0x000ea20008000800 */
[----:B------:R-:W-:Y:S02]  /*b310*/  IMAD.X R5, RZ, RZ, UR15, P1 ;  /* 0x0000000fff057e24 */ /* 0x000fe400088e06ff */
[----:B------:R-:W-:Y:S01]  /*b320*/  IMAD.MOV.U32 R8, RZ, RZ, 0x1 ;  /* 0x00000001ff087424 */ /* 0x000fe200078e00ff */
[----:B------:R-:W-:Y:S01]  /*b330*/  BSSY B0, `(.L_x_208) ;  /* 0x00000ee000007945 */ /* 0x000fe20003800000 */
[----:B------:R-:W-:Y:S01]  /*b340*/  USHF.L.U32 UR4, UR58, 0x6, URZ ;  /* 0x000000063a047899 */ /* 0x000fe2000800063f */
[----:B------:R-:W-:Y:S01]  /*b350*/  IMAD.MOV.U32 R0, RZ, RZ, RZ ;  /* 0x000000ffff007224 */ /* 0x000fe200078e00ff */
[----:B------:R-:W-:Y:S01]  /*b360*/  USHF.L.U32 UR5, UR58, 0xc, URZ ;  /* 0x0000000c3a057899 */ /* 0x000fe2000800063f */
[----:B------:R-:W-:Y:S01]  /*b370*/  IMAD.MOV.U32 R20, RZ, RZ, RZ ;  /* 0x000000ffff147224 */ /* 0x000fe200078e00ff */
[----:B------:R-:W-:-:S02]  /*b380*/  ULOP3.LUT UR22, UR59, 0x1, URZ, 0xfc, !UPT ;  /* 0x000000013b167892 */ /* 0x000fc4000f8efc3f */
[----:B------:R-:W-:Y:S02]  /*b390*/  ULOP3.LUT UR19, UR47, 0x2, URZ, 0xfc, !UPT ;  /* 0x000000022f137892 */ /* 0x000fe4000f8efc3f */
[----:B------:R-:W-:Y:S02]  /*b3a0*/  ULOP3.LUT UR16, UR4, 0x40, URZ, 0xc0, !UPT ;  /* 0x0000004004107892 */ /* 0x000fe4000f8ec03f */
[----:B------:R-:W-:Y:S02]  /*b3b0*/  ULOP3.LUT UR17, UR5, 0x1000, URZ, 0xc0, !UPT ;  /* 0x0000100005117892 */ /* 0x000fe4000f8ec03f */
[----:B------:R-:W-:Y:S01]  /*b3c0*/  UIADD3 UR21, UR18, 0x34680, URZ ;  /* 0x0003468012157890 */ /* 0x000fe2000fffe03f */
[----:B-1----:R1:W5:Y:S04]  /*b3d0*/  ATOMG.E.EXCH.STRONG.GPU PT, RZ, [R6], R3 ;  /* 0x0000000306ff73a8 */ /* 0x00236800041ee100 */
[----:B--2---:R2:W5:Y:S01]  /*b3e0*/  ATOMG.E.EXCH.STRONG.GPU PT, RZ, [R4], R9 ;  /* 0x0000000904ff73a8 */ /* 0x00456200041ee100 */
[----:B-1----:R-:W-:-:S02]  /*b3f0*/  IMAD.MOV.U32 R6, RZ, RZ, 0x1 ;  /* 0x00000001ff067424 */ /* 0x002fc400078e00ff */
[----:B------:R-:W-:Y:S01]  /*b400*/  IMAD.MOV.U32 R3, RZ, RZ, 0x1 ;  /* 0x00000001ff037424 */ /* 0x000fe200078e00ff */
[----:B--2---:R-:W-:Y:S02]  /*b410*/  PRMT R4, R8, 0x7610, R4 ;  /* 0x0000761008047816 */ /* 0x004fe40000000004 */
[----:B------:R-:W-:-:S07]  /*b420*/  PRMT R5, R6, 0x7610, R5 ;  /* 0x0000761006057816 */ /* 0x000fce0000000005 */
.L_x_227:
[----:B------:R-:W-:Y:S01]  /*b430*/  LOP3.LUT P0, RZ, R5, 0xff, RZ, 0xc0, !PT ;  /* 0x000000ff05ff7812 */ /* 0x000fe2000780c0ff */
[----:B-----5:R-:W-:Y:S01]  /*b440*/  VIADD R6, R36, 0x3f ;  /* 0x0000003f24067836 */ /* 0x020fe20000000000 */
[----:B------:R-:W-:Y:S05]  /*b450*/  YIELD ;  /* 0x0000000000007946 */ /* 0x000fea0003800000 */
[----:B------:R-:W-:Y:S01]  /*b460*/  SHF.R.S32.HI R7, RZ, 0x1f, R6 ;  /* 0x0000001fff077819 */ /* 0x000fe20000011406 */
[----:B------:R-:W-:Y:S03]  /*b470*/  BSSY B1, `(.L_x_209) ;  /* 0x0000008000017945 */ /* 0x000fe60003800000 */
[----:B------:R-:W-:-:S02]  /*b480*/  LEA.HI R7, R7, R6, RZ, 0x6 ;  /* 0x0000000607077211 */ /* 0x000fc400078f30ff */
[----:B------:R-:W-:Y:S05]  /*b490*/  @!P0 BRA `(.L_x_210) ;  /* 0x0000000000148947 */ /* 0x000fea0003800000 */
[----:B------:R-:W-:-:S04]  /*b4a0*/  DEPBAR {5,4,3,2,1,0} ;  /* 0x0000003f0000791a */ /* 0x000fc80000000000 */
[----:B------:R1:W-:Y:S01]  /*b4b0*/  UTMACCTL.IV [UR12] ;  /* 0x000000000c0079b9 */ /* 0x0003e20008000000 */
[----:B------:R-:W-:-:S04]  /*b4c0*/  DEPBAR {5,4,3,2,1,0} ;  /* 0x0000003f0000791a */ /* 0x000fc80000000000 */
[----:B------:R1:W-:Y:S02]  /*b4d0*/  UTMACCTL.IV [UR14] ;  /* 0x000000000e0079b9 */ /* 0x0003e40008000000 */
[----:B-1----:R-:W-:Y:S01]  /*b4e0*/  NOP ;  /* 0x0000000000007918 */ /* 0x002fe20000000000 */
.L_x_210:
[----:B------:R-:W-:Y:S05]  /*b4f0*/  BSYNC B1 ;  /* 0x0000000000017941 */ /* 0x000fea0003800000 */
.L_x_209:
[----:B------:R-:W-:Y:S01]  /*b500*/  UMOV UR4, 0xffffffff ;  /* 0xffffffff00047882 */ /* 0x000fe20000000000 */
[----:B------:R-:W-:Y:S02]  /*b510*/  SHF.R.S32.HI R9, RZ, 0x6, R7 ;  /* 0x00000006ff097819 */ /* 0x000fe40000011407 */
[----:B------:R-:W-:Y:S05]  /*b520*/  BRA.DIV UR4, `(.L_x_211) ;  /* 0x0000003e04cc7947 */ /* 0x000fea000b800000 */
[----:B-----5:R-:W-:-:S13]  /*b530*/  ELECT P6, URZ, PT ;  /* 0x00000000003f782f */ /* 0x020fda00038c0000 */
.L_x_305:
[----:B------:R-:W-:Y:S01]  /*b540*/  ISETP.LT.OR P6, PT, R36, 0x1, !P6 ;  /* 0x000000012400780c */ /* 0x000fe200077c1670 */
[----:B------:R-:W-:-:S12]  /*b550*/  BSSY B1, `(.L_x_212) ;  /* 0x000002f000017945 */ /* 0x000fd80003800000 */
[----:B------:R-:W-:Y:S05]  /*b560*/  @P6 BRA `(.L_x_213) ;  /* 0x0000000000b46947 */ /* 0x000fea0003800000 */
[----:B------:R-:W-:Y:S01]  /*b570*/  LEA R17, R17, UR16, 0x7 ;  /* 0x0000001011117c11 */ /* 0x000fe2000f8e38ff */
[----:B------:R-:W-:Y:S01]  /*b580*/  IMAD.SHL.U32 R16, R16, 0x80, RZ ;  /* 0x0000008010107824 */ /* 0x000fe200078e00ff */
[----:B------:R-:W-:Y:S01]  /*b590*/  IADD3 R11, R9, 0x1, RZ ;  /* 0x00000001090b7810 */ /* 0x000fe20007ffe0ff */
[----:B------:R-:W-:Y:S02]  /*b5a0*/  IMAD.MOV.U32 R12, RZ, RZ, RZ ;  /* 0x000000ffff0c7224 */ /* 0x000fe400078e00ff */
[----:B------:R-:W-:Y:S02]  /*b5b0*/  IMAD.MOV.U32 R5, RZ, RZ, R3 ;  /* 0x000000ffff057224 */ /* 0x000fe400078e0003 */
[----:B------:R-:W-:-:S07]  /*b5c0*/  IMAD.MOV.U32 R6, RZ, RZ, R0 ;  /* 0x000000ffff067224 */ /* 0x000fce00078e0000 */
.L_x_216:
[----:B-1----:R-:W-:Y:S01]  /*b5d0*/  LEA R10, R6, UR18, 0x3 ;  /* 0x00000012060a7c11 */ /* 0x002fe2000f8e18ff */
[----:B------:R-:W-:Y:S05]  /*b5e0*/  YIELD ;  /* 0x0000000000007946 */ /* 0x000fea0003800000 */
[----:B------:R-:W-:Y:S02]  /*b5f0*/  SHF.L.U32 R7, R5, 0x1f, RZ ;  /* 0x0000001f05077819 */ /* 0x000fe400000006ff */
[----:B------:R-:W-:Y:S02]  /*b600*/  LOP3.LUT P1, RZ, R19, 0x7f, RZ, 0xc0, !PT ;  /* 0x0000007f13ff7812 */ /* 0x000fe4000782c0ff */
[----:B------:R-:W1:Y:S11]  /*b610*/  SYNCS.PHASECHK.TRANS64.TRYWAIT P0, [R10+URZ+0x344b0], R7 ;  /* 0x0344b0070a0075a7 */ /* 0x000e76000800017f */
[----:B------:R-:W2:Y:S01]  /*b620*/  @!P1 LDC R8, c[0x0][0x500] ;  /* 0x00014000ff089b82 */ /* 0x000ea20000000800 */
[----:B-1----:R-:W-:Y:S05]  /*b630*/  @!P0 BRA `(.L_x_214) ;  /* 0x0000003c00a88947 */ /* 0x002fea0003800000 */
.L_x_306:
[----:B------:R-:W-:Y:S01]  /*b640*/  UPRMT UR4, UR19, 0x9910, URZ ;  /* 0x0000991013047896 */ /* 0x000fe2000800003f */
[----:B--2---:R2:W-:Y:S03]  /*b650*/  @!P1 SYNCS.ARRIVE.TRANS64 RZ, [R10+URZ+0x34480], R8 ;  /* 0x034480080aff99a7 */ /* 0x0045e6000800003f */
[----:B------:R-:W-:-:S06]  /*b660*/  UISETP.NE.AND UP0, UPT, UR4, 0x2, UPT ;  /* 0x000000020400788c */ /* 0x000fcc000bf05270 */
[----:B------:R-:W-:-:S13]  /*b670*/  PLOP3.LUT P0, PT, PT, PT, UP0, 0x80, 0x0 ;  /* 0x000000000000781c */ /* 0x000fda0003f0f008 */
[----:B--2---:R-:W-:Y:S05]  /*b680*/  @P0 BRA `(.L_x_215) ;  /* 0x0000000000040947 */ /* 0x004fea0003800000 */
[----:B------:R-:W-:Y:S01]  /*b690*/  BPT.TRAP 0x1 ;  /* 0x000000040000795c */ /* 0x000fe20000300000 */
.L_x_215:
[----:B------:R-:W-:Y:S01]  /*b6a0*/  R2UR UR8, R6 ;  /* 0x00000000060872ca */ /* 0x000fe200000e0000 */
[----:B------:R-:W-:Y:S01]  /*b6b0*/  VIADD R11, R11, 0xffffffff ;  /* 0xffffffff0b0b7836 */ /* 0x000fe20000000000 */
[----:B------:R-:W-:Y:S01]  /*b6c0*/  R2UR UR9, R10 ;  /* 0x000000000a0972ca */ /* 0x000fe200000e0000 */
[----:B------:R-:W-:Y:S01]  /*b6d0*/  VIADD R6, R6, 0x1 ;  /* 0x0000000106067836 */ /* 0x000fe20000000000 */
[----:B------:R-:W-:Y:S01]  /*b6e0*/  R2UR UR10, R12 ;  /* 0x000000000c0a72ca */ /* 0x000fe200000e0000 */
[----:B------:R-:W-:Y:S01]  /*b6f0*/  UMOV UR24, 0x0 ;  /* 0x0000000000187882 */ /* 0x000fe20000000000 */
[----:B------:R-:W-:Y:S01]  /*b700*/  R2UR UR11, R16 ;  /* 0x00000000100b72ca */ /* 0x000fe200000e0000 */
[----:B------:R-:W-:Y:S01]  /*b710*/  UMOV UR25, 0x10000000 ;  /* 0x1000000000197882 */ /* 0x000fe20000000000 */
[----:B------:R-:W-:Y:S01]  /*b720*/  R2UR UR7, R17 ;  /* 0x00000000110772ca */ /* 0x000fe200000e0000 */
[----:B------:R-:W-:Y:S01]  /*b730*/  UMOV UR23, 0x30000 ;  /* 0x0003000000177882 */ /* 0x000fe20000000000 */
[----:B------:R-:W-:Y:S01]  /*b740*/  ISETP.GT.AND P1, PT, R11, 0x1, PT ;  /* 0x000000010b00780c */ /* 0x000fe20003f24270 */
[----:B------:R-:W-:Y:S01]  /*b750*/  VIADD R12, R12, 0x40 ;  /* 0x000000400c0c7836 */ /* 0x000fe20000000000 */
[----:B------:R-:W-:Y:S01]  /*b760*/  ISETP.NE.AND P0, PT, R6, 0x6, PT ;  /* 0x000000060600780c */ /* 0x000fe20003f05270 */
[----:B------:R-:W-:-:S02]  /*b770*/  ULEA UR4, UR8, UR17, 0xd ;  /* 0x0000001108047291 */ /* 0x000fc4000f8e683f */
[----:B------:R-:W-:Y:S01]  /*b780*/  ULEA UR8, UR8, UR18, 0xe ;  /* 0x0000001208087291 */ /* 0x000fe2000f8e703f */
[----:B------:R-:W-:Y:S01]  /*b790*/  SEL R8, RZ, 0x1, P0 ;  /* 0x00000001ff087807 */ /* 0x000fe20000000000 */
[----:B------:R-:W-:Y:S01]  /*b7a0*/  ULEA UR4, UR4, UR18, 0x1 ;  /* 0x0000001204047291 */ /* 0x000fe2000f8e083f */
[----:B------:R-:W-:Y:S01]  /*b7b0*/  SEL R6, R6, RZ, P0 ;  /* 0x000000ff06067207 */ /* 0x000fe20000000000 */
[----:B------:R-:W-:Y:S01]  /*b7c0*/  UIADD3 UR9, UR9, 0x34480, URZ ;  /* 0x0003448009097890 */ /* 0x000fe2000fffe03f */
[----:B------:R-:W-:Y:S01]  /*b7d0*/  LOP3.LUT R5, R5, R8, RZ, 0x3c, !PT ;  /* 0x0000000805057212 */ /* 0x000fe200078e3cff */
[----:B------:R-:W-:Y:S01]  /*b7e0*/  UIADD3 UR4, UR4, 0x18000, URZ ;  /* 0x0001800004047890 */ /* 0x000fe2000fffe03f */
[----:B------:R-:W-:-:S04]  /*b7f0*/  UMOV UR6, UR10 ;  /* 0x0000000a00067c82 */ /* 0x000fc80008000000 */
[----:B------:R-:W-:Y:S02]  /*b800*/  UMOV UR5, UR9 ;  /* 0x0000000900057c82 */ /* 0x000fe40008000000 */
[----:B------:R2:W-:Y:S02]  /*b810*/  UTMALDG.2D [UR8], [UR12], desc[UR24] ;  /* 0x000018080c0075b4 */ /* 0x0005e40008009000 */
[----:B------:R2:W-:Y:S02]  /*b820*/  UTMALDG.2D.MULTICAST [UR4], [UR14], UR23, desc[UR24] ;  /* 0x000018040e0073b4 */ /* 0x0005e40008009817 */
[----:B--2---:R-:W-:Y:S05]  /*b830*/  @P1 BRA `(.L_x_216) ;  /* 0xfffffffc00641947 */ /* 0x004fea000383ffff */
.L_x_213:
[----:B------:R-:W-:Y:S05]  /*b840*/  BSYNC B1 ;  /* 0x0000000000017941 */ /* 0x000fea0003800000 */
.L_x_212:
[----:B------:R-:W-:Y:S01]  /*b850*/  LOP3.LUT P1, RZ, R4, 0xff, RZ, 0xc0, !PT ;  /* 0x000000ff04ff7812 */ /* 0x000fe2000782c0ff */
[----:B-1----:R-:W-:Y:S02]  /*b860*/  IMAD.IADD R7, R9, 0x1, R0 ;  /* 0x0000000109077824 */ /* 0x002fe400078e0200 */
[----:B------:R-:W-:Y:S02]  /*b870*/  IMAD.U32 R6, RZ, RZ, UR22 ;  /* 0x00000016ff067e24 */ /* 0x000fe4000f8e00ff */
[C---:B------:R-:W-:Y:S01]  /*b880*/  IMAD.WIDE.U32 R4, R7.reuse, -0x55555555, RZ ;  /* 0xaaaaaaab07047825 */ /* 0x040fe200078e00ff */
[----:B------:R-:W-:Y:S02]  /*b890*/  ISETP.GT.U32.AND P0, PT, R7, 0x5, PT ;  /* 0x000000050700780c */ /* 0x000fe40003f04070 */
[----:B------:R-:W-:Y:S02]  /*b8a0*/  ISETP.NE.AND P2, PT, R6, 0x3, PT ;  /* 0x000000030600780c */ /* 0x000fe40003f45270 */
[----:B------:R-:W-:-:S02]  /*b8b0*/  ISETP.LT.U32.AND P0, PT, R9, 0x6, P0 ;  /* 0x000000060900780c */ /* 0x000fc40000701070 */
[----:B------:R-:W-:Y:S01]  /*b8c0*/  SHF.R.U32.HI R4, RZ, 0x2, R5 ;  /* 0x00000002ff047819 */ /* 0x000fe20000011605 */
[----:B------:R-:W-:Y:S01]  /*b8d0*/  @P1 SYNCS.ARRIVE.TRANS64.A1T0 RZ, [UR18+0x34528], RZ ;  /* 0x034528ffffff19a7 */ /* 0x000fe20008100012 */
[----:B------:R-:W-:Y:S02]  /*b8e0*/  ISETP.GE.U32.AND P1, PT, R9, 0x6, PT ;  /* 0x000000060900780c */ /* 0x000fe40003f26070 */
[----:B------:R-:W-:-:S04]  /*b8f0*/  SEL R0, RZ, 0x1, !P0 ;  /* 0x00000001ff007807 */ /* 0x000fc80004000000 */
[----:B------:R-:W-:Y:S01]  /*b900*/  LOP3.LUT R3, R3, R0, RZ, 0x3c, !PT ;  /* 0x0000000003037212 */ /* 0x000fe200078e3cff */
[----:B------:R-:W-:-:S06]  /*b910*/  IMAD R0, R4, -0x6, R7 ;  /* 0xfffffffa04007824 */ /* 0x000fcc00078e0207 */
[----:B------:R-:W-:Y:S01]  /*b920*/  @P1 LOP3.LUT R3, R3, 0x1, R4, 0x78, !PT ;  /* 0x0000000103031812 */ /* 0x000fe200078e7804 */
[----:B------:R-:W-:Y:S06]  /*b930*/  @!P2 BRA `(.L_x_217) ;  /* 0x000000000004a947 */ /* 0x000fec0003800000 */
[----:B------:R-:W-:Y:S01]  /*b940*/  BPT.TRAP 0x1 ;  /* 0x000000040000795c */ /* 0x000fe20000300000 */
.L_x_217:
[----:B------:R-:W-:Y:S01]  /*b950*/  LEA R8, R2, UR18, 0x3 ;  /* 0x0000001202087c11 */ /* 0x000fe2000f8e18ff */
[----:B------:R-:W-:Y:S01]  /*b960*/  BSSY B1, `(.L_x_218) ;  /* 0x0000005000017945 */ /* 0x000fe20003800000 */
[----:B------:R-:W-:Y:S02]  /*b970*/  SHF.L.U32 R5, R20, 0x1f, RZ ;  /* 0x0000001f14057819 */ /* 0x000fe400000006ff */
[----:B------:R-:W-:Y:S02]  /*b980*/  LEA R4, R2, UR18, 0x4 ;  /* 0x0000001202047c11 */ /* 0x000fe4000f8e20ff */
[----:B------:R-:W1:Y:S02]  /*b990*/  SYNCS.PHASECHK.TRANS64.TRYWAIT P0, [R8+URZ+0x34400], R5 ;  /* 0x03440005080075a7 */ /* 0x000e64000800017f */
[----:B-1----:R-:W-:Y:S05]  /*b9a0*/  @!P0 BRA `(.L_x_219) ;  /* 0x0000003800e08947 */ /* 0x002fea0003800000 */
.L_x_307:
[----:B------:R-:W-:Y:S05]  /*b9b0*/  BSYNC B1 ;  /* 0x0000000000017941 */ /* 0x000fea0003800000 */
.L_x_218:
[----:B-1----:R-:W1:Y:S01]  /*b9c0*/  LDS.128 R4, [R4+0x34550] ;  /* 0x0345500004047984 */ /* 0x002e620000000c00 */
[----:B------:R-:W-:Y:S01]  /*b9d0*/  @!PT LDS RZ, [RZ] ;  /* 0x00000000fffff984 */ /* 0x000fe20000000800 */
[----:B------:R-:W-:Y:S01]  /*b9e0*/  @!PT LDS RZ, [RZ] ;  /* 0x00000000fffff984 */ /* 0x000fe20000000800 */
[----:B------:R-:W-:Y:S01]  /*b9f0*/  @!PT LDS RZ, [RZ] ;  /* 0x00000000fffff984 */ /* 0x000fe20000000800 */
[----:B------:R-:W-:Y:S01]  /*ba00*/  @!PT LDS RZ, [RZ] ;  /* 0x00000000fffff984 */ /* 0x000fe20000000800 */
[----:B------:R2:W-:Y:S06]  /*ba10*/  MEMBAR.ALL.CTA ;  /* 0x0000000000007992 */ /* 0x0005ec0000008000 */
[----:B--2---:R-:W2:Y:S01]  /*ba20*/  FENCE.VIEW.ASYNC.S ;  /* 0x00000000000073c6 */ /* 0x004ea20000000000 */
[----:B-1----:R-:W-:Y:S01]  /*ba30*/  IMAD.MOV.U32 R17, RZ, RZ, R5 ;  /* 0x000000ffff117224 */ /* 0x002fe200078e0005 */
[----:B------:R-:W-:Y:S01]  /*ba40*/  MOV R16, R4 ;  /* 0x0000000400107202 */ /* 0x000fe20000000f00 */
[----:B--2---:R-:W-:Y:S06]  /*ba50*/  @!P2 BRA `(.L_x_220) ;  /* 0x000000000004a947 */ /* 0x004fec0003800000 */
[----:B------:R-:W-:Y:S01]  /*ba60*/  BPT.TRAP 0x1 ;  /* 0x000000040000795c */ /* 0x000fe20000300000 */
.L_x_220:
[----:B------:R-:W1:Y:S01]  /*ba70*/  S2R R5, SR_CgaCtaId ;  /* 0x0000000000057919 */ /* 0x000e620000008800 */
[----:B------:R-:W-:Y:S01]  /*ba80*/  ISETP.NE.AND P0, PT, R7, RZ, PT ;  /* 0x000000ff0700720c */ /* 0x000fe20003f05270 */
[----:B------:R-:W-:Y:S01]  /*ba90*/  VIADD R4, R8, 0x34440 ;  /* 0x0003444008047836 */ /* 0x000fe20000000000 */
[CC--:B------:R-:W-:Y:S02]  /*baa0*/  ISETP.NE.AND P1, PT, R6.reuse, R18.reuse, PT ;  /* 0x000000120600720c */ /* 0x0c0fe40003f25270 */
[----:B------:R-:W-:Y:S02]  /*bab0*/  ISETP.EQ.OR P0, PT, R6, R18, !P0 ;  /* 0x000000120600720c */ /* 0x000fe40004702670 */
[----:B-1----:R-:W-:-:S04]  /*bac0*/  PRMT R4, R5, 0x654, R4 ;  /* 0x0000065405047816 */ /* 0x002fc80000000004 */
[----:B------:R1:W-:Y:S07]  /*bad0*/  SYNCS.ARRIVE.TRANS64.RED.A1T0 RZ, [R4+URZ], RZ ;  /* 0x000000ff04ff79a7 */ /* 0x0003ee000810043f */
[----:B------:R-:W-:Y:S05]  /*bae0*/  @P0 BRA `(.L_x_221) ;  /* 0x0000000400a40947 */ /* 0x000fea0003800000 */
[----:B-1----:R-:W1:Y:S02]  /*baf0*/  LDC.64 R4, c[0x0][0x290] ;  /* 0x0000a400ff047b82 */ /* 0x002e640000000a00 */
[----:B-1----:R-:W-:-:S05]  /*bb00*/  IMAD.WIDE R4, R6, 0xc, R4 ;  /* 0x0000000c06047825 */ /* 0x002fca00078e0204 */
[----:B------:R1:W5:Y:S01]  /*bb10*/  LDG.E R36, desc[UR38][R4.64+0x8] ;  /* 0x0000082604247981 */ /* 0x000362000c1e1900 */
[----:B------:R-:W-:-:S03]  /*bb20*/  UMOV UR4, 0xffffffff ;  /* 0xffffffff00047882 */ /* 0x000fc60000000000 */
[----:B------:R-:W-:Y:S05]  /*bb30*/  BRA.DIV UR4, `(.L_x_222) ;  /* 0x0000003a04907947 */ /* 0x000fea000b800000 */
[----:B------:R-:W-:-:S13]  /*bb40*/  ELECT P6, URZ, PT ;  /* 0x00000000003f782f */ /* 0x000fda00038c0000 */
.L_x_310:
[----:B------:R-:W-:Y:S04]  /*bb50*/  BSSY B1, `(.L_x_223) ;  /* 0x000004f000017945 */ /* 0x000fe80003800000 */
[----:B------:R-:W-:Y:S05]  /*bb60*/  @!P6 BRA `(.L_x_224) ;  /* 0x000000040034e947 */ /* 0x000fea0003800000 */
[C---:B------:R-:W-:Y:S01]  /*bb70*/  IMAD.SHL.U32 R8, R6.reuse, 0x8, RZ ;  /* 0x0000000806087824 */ /* 0x040fe200078e00ff */
[----:B------:R-:W-:Y:S01]  /*bb80*/  SHF.R.S32.HI R9, RZ, 0x1f, R6 ;  /* 0x0000001fff097819 */ /* 0x000fe20000011406 */
[----:B------:R-:W-:Y:S01]  /*bb90*/  ULDC.64 UR4, c[0x0][0x510] ;  /* 0x0001440000047ab9 */ /* 0x000fe20000000a00 */
[----:B------:R-:W-:Y:S01]  /*bba0*/  ULDC.64 UR6, c[0x0][0x520] ;  /* 0x0001480000067ab9 */ /* 0x000fe20000000a00 */
[----:B------:R-:W2:Y:S01]  /*bbb0*/  LDG.E R18, desc[UR38][R4.64] ;  /* 0x0000002604127981 */ /* 0x000ea2000c1e1900 */
[----:B------:R-:W-:Y:S02]  /*bbc0*/  SHF.L.U64.HI R9, R6, 0x3, R9 ;  /* 0x0000000306097819 */ /* 0x000fe40000010209 */
[C---:B------:R-:W-:Y:S02]  /*bbd0*/  IADD3 R14, P0, R8.reuse, UR4, RZ ;  /* 0x00000004080e7c10 */ /* 0x040fe4000ff1e0ff */
[----:B------:R-:W-:Y:S02]  /*bbe0*/  IADD3 R12, P2, R8, UR6, RZ ;  /* 0x00000006080c7c10 */ /* 0x000fe4000ff5e0ff */
[C---:B------:R-:W-:Y:S01]  /*bbf0*/  IADD3.X R15, R9.reuse, UR5, RZ, P0, !PT ;  /* 0x00000005090f7c10 */ /* 0x040fe200087fe4ff */
[----:B------:R-:W-:Y:S01]  /*bc00*/  ULDC.64 UR4, c[0x0][0x518] ;  /* 0x0001460000047ab9 */ /* 0x000fe20000000a00 */
[----:B------:R-:W-:-:S04]  /*bc10*/  IADD3.X R13, R9, UR7, RZ, P2, !PT ;  /* 0x00000007090d7c10 */ /* 0x000fc800097fe4ff */
[----:B------:R-:W3:Y:S04]  /*bc20*/  LDG.E.64 R14, desc[UR38][R14.64] ;  /* 0x000000260e0e7981 */ /* 0x000ee8000c1e1b00 */
[----:B------:R-:W4:Y:S01]  /*bc30*/  LDG.E.64 R12, desc[UR38][R12.64] ;  /* 0x000000260c0c7981 */ /* 0x000f22000c1e1b00 */
[----:B------:R-:W-:-:S04]  /*bc40*/  IADD3 R10, P0, R8, UR4, RZ ;  /* 0x00000004080a7c10 */ /* 0x000fc8000ff1e0ff */
[----:B------:R-:W-:Y:S01]  /*bc50*/  IADD3.X R11, R9, UR5, RZ, P0, !PT ;  /* 0x00000005090b7c10 */ /* 0x000fe200087fe4ff */
[----:B------:R-:W-:-:S05]  /*bc60*/  ULDC.64 UR4, c[0x0][0x528] ;  /* 0x00014a0000047ab9 */ /* 0x000fca0000000a00 */
[----:B------:R-:W2:Y:S01]  /*bc70*/  LDG.E.64 R10, desc[UR38][R10.64] ;  /* 0x000000260a0a7981 */ /* 0x000ea2000c1e1b00 */
[----:B------:R-:W-:-:S04]  /*bc80*/  IADD3 R8, P0, R8, UR4, RZ ;  /* 0x0000000408087c10 */ /* 0x000fc8000ff1e0ff */
[----:B------:R-:W-:-:S06]  /*bc90*/  IADD3.X R9, R9, UR5, RZ, P0, !PT ;  /* 0x0000000509097c10 */ /* 0x000fcc00087fe4ff */
[----:B------:R-:W2:Y:S04]  /*bca0*/  LDG.E.64 R8, desc[UR38][R8.64] ;  /* 0x0000002608087981 */ /* 0x000ea8000c1e1b00 */
[----:B---3--:R-:W-:Y:S04]  /*bcb0*/  STS.64 [UR20], R14 ;  /* 0x0000000eff007988 */ /* 0x008fe80008000a14 */
[----:B----4-:R-:W-:Y:S04]  /*bcc0*/  STS.64 [UR21], R12 ;  /* 0x0000000cff007988 */ /* 0x010fe80008000a15 */
[----:B------:R-:W3:Y:S01]  /*bcd0*/  LDS R21, [UR20+0x1c] ;  /* 0x00001c14ff157984 */ /* 0x000ee20008000800 */
[----:B--2---:R-:W-:-:S03]  /*bce0*/  SHF.L.U64.HI R26, R10, 0x1, R11 ;  /* 0x000000010a1a7819 */ /* 0x004fc6000001020b */
[----:B------:R1:W2:Y:S01]  /*bcf0*/  LDG.E R11, desc[UR38][R4.64+0x4] ;  /* 0x00000426040b7981 */ /* 0x0002a2000c1e1900 */
[----:B------:R-:W-:-:S04]  /*bd00*/  LOP3.LUT R26, R26, 0x1fffffff, RZ, 0xc0, !PT ;  /* 0x1fffffff1a1a7812 */ /* 0x000fc800078ec0ff */
[----:B------:R-:W-:-:S04]  /*bd10*/  SHF.R.U32.HI R22, RZ, 0x4, R26 ;  /* 0x00000004ff167819 */ /* 0x000fc8000001161a */
[----:B---3--:R-:W-:-:S05]  /*bd20*/  LOP3.LUT R21, R21, 0xf, R22, 0xb8, !PT ;  /* 0x0000000f15157812 */ /* 0x008fca00078eb816 */
[----:B------:R-:W-:Y:S04]  /*bd30*/  STS [UR20+0x1c], R21 ;  /* 0x00001c15ff007988 */ /* 0x000fe80008000814 */
[----:B------:R-:W3:Y:S02]  /*bd40*/  LDS R24, [UR20+0x1c] ;  /* 0x00001c14ff187984 */ /* 0x000ee40008000800 */
[----:B---3--:R-:W-:-:S05]  /*bd50*/  LOP3.LUT R24, R24, 0xf0, RZ, 0xb8, !PT ;  /* 0x000000f018187812 */ /* 0x008fca00078eb8ff */
[----:B------:R-:W-:Y:S04]  /*bd60*/  STS [UR20+0x1c], R24 ;  /* 0x00001c18ff007988 */ /* 0x000fe80008000814 */
[----:B------:R-:W3:Y:S01]  /*bd70*/  LDS R23, [UR20+0x1c] ;  /* 0x00001c14ff177984 */ /* 0x000ee20008000800 */
[----:B------:R-:W-:-:S05]  /*bd80*/  IMAD.U32 R22, RZ, RZ, UR20 ;  /* 0x00000014ff167e24 */ /* 0x000fca000f8e00ff */
[----:B------:R-:W-:Y:S02]  /*bd90*/  SHF.R.U64 R22, R22, 0x4, RZ ;  /* 0x0000000416167819 */ /* 0x000fe400000012ff */
[----:B---3--:R-:W-:-:S05]  /*bda0*/  LOP3.LUT R23, R23, 0xf00, RZ, 0xb8, !PT ;  /* 0x00000f0017177812 */ /* 0x008fca00078eb8ff */
[----:B------:R-:W-:Y:S04]  /*bdb0*/  STS.64 [UR20+0x18], R22 ;  /* 0x00001816ff007988 */ /* 0x000fe80008000a14 */
[----:B------:R-:W1:Y:S01]  /*bdc0*/  LDS R25, [UR20+0x1c] ;  /* 0x00001c14ff197984 */ /* 0x000e620008000800 */
[----:B------:R-:W-:Y:S01]  /*bdd0*/  IMAD.SHL.U32 R21, R10, 0x2, RZ ;  /* 0x000000020a157824 */ /* 0x000fe200078e00ff */
[----:B------:R-:W-:-:S04]  /*bde0*/  CS2R R14, SRZ ;  /* 0x00000000000e7805 */ /* 0x000fc8000001ff00 */
[----:B------:R-:W-:Y:S01]  /*bdf0*/  LOP3.LUT R21, R21, 0xfffffffe, RZ, 0xc0, !PT ;  /* 0xfffffffe15157812 */ /* 0x000fe200078ec0ff */
[----:B-----5:R-:W-:Y:S02]  /*be00*/  VIADD R12, R36, 0xffffffff ;  /* 0xffffffff240c7836 */ /* 0x020fe40000000000 */
[----:B------:R-:W-:Y:S01]  /*be10*/  VIADD R13, R18, 0xffffffff ;  /* 0xffffffff120d7836 */ /* 0x000fe20000000000 */
[----:B------:R-:W-:Y:S01]  /*be20*/  SHF.R.U64 R21, R21, 0x4, R26 ;  /* 0x0000000415157819 */ /* 0x000fe2000000121a */
[----:B------:R-:W-:Y:S04]  /*be30*/  STS [UR20+0x10], R22 ;  /* 0x00001016ff007988 */ /* 0x000fe80008000814 */
[----:B------:R-:W-:Y:S04]  /*be40*/  STS [UR20+0x14], R22 ;  /* 0x00001416ff007988 */ /* 0x000fe80008000814 */
[----:B------:R-:W-:Y:S04]  /*be50*/  STS.128 [UR20+0x20], R12 ;  /* 0x0000200cff007988 */ /* 0x000fe80008000c14 */
[----:B------:R-:W-:Y:S04]  /*be60*/  STS [UR20+0xc], R21 ;  /* 0x00000c15ff007988 */ /* 0x000fe80008000814 */
[----:B------:R-:W-:Y:S01]  /*be70*/  STS [UR20+0x30], RZ ;  /* 0x000030ffff007988 */ /* 0x000fe20008000814 */
[----:B-1----:R-:W-:-:S05]  /*be80*/  LOP3.LUT R4, R25, 0xf000, RZ, 0xb8, !PT ;  /* 0x0000f00019047812 */ /* 0x002fca00078eb8ff */
[----:B------:R-:W-:Y:S04]  /*be90*/  STS [UR20+0x1c], R4 ;  /* 0x00001c04ff007988 */ /* 0x000fe80008000814 */
[----:B------:R-:W1:Y:S01]  /*bea0*/  LDS R5, [UR21+0x1c] ;  /* 0x00001c15ff057984 */ /* 0x000e620008000800 */
[----:B------:R-:W-:-:S04]  /*beb0*/  SHF.L.U64.HI R18, R8, 0x1, R9 ;  /* 0x0000000108127819 */ /* 0x000fc80000010209 */
[----:B------:R-:W-:-:S04]  /*bec0*/  LOP3.LUT R18, R18, 0x1fffffff, RZ, 0xc0, !PT ;  /* 0x1fffffff12127812 */ /* 0x000fc800078ec0ff */
[----:B------:R-:W-:-:S04]  /*bed0*/  SHF.R.U32.HI R10, RZ, 0x4, R18 ;  /* 0x00000004ff0a7819 */ /* 0x000fc80000011612 */
[----:B-1----:R-:W-:-:S05]  /*bee0*/  LOP3.LUT R9, R5, 0xf, R10, 0xb8, !PT ;  /* 0x0000000f05097812 */ /* 0x002fca00078eb80a */
[----:B------:R-:W-:Y:S04]  /*bef0*/  STS [UR21+0x1c], R9 ;  /* 0x00001c09ff007988 */ /* 0x000fe80008000815 */
[----:B------:R-:W1:Y:S02]  /*bf00*/  LDS R10, [UR21+0x1c] ;  /* 0x00001c15ff0a7984 */ /* 0x000e640008000800 */
[----:B-1----:R-:W-:-:S05]  /*bf10*/  LOP3.LUT R10, R10, 0xf0, RZ, 0xb8, !PT ;  /* 0x000000f00a0a7812 */ /* 0x002fca00078eb8ff */
[----:B------:R-:W-:Y:S04]  /*bf20*/  STS [UR21+0x1c], R10 ;  /* 0x00001c0aff007988 */ /* 0x000fe80008000815 */
[----:B------:R-:W1:Y:S01]  /*bf30*/  LDS R5, [UR21+0x1c] ;  /* 0x00001c15ff057984 */ /* 0x000e620008000800 */
[----:B------:R-:W-:-:S05]  /*bf40*/  IMAD.U32 R4, RZ, RZ, UR21 ;  /* 0x00000015ff047e24 */ /* 0x000fca000f8e00ff */
[----:B------:R-:W-:Y:S02]  /*bf50*/  SHF.R.U64 R4, R4, 0x4, RZ ;  /* 0x0000000404047819 */ /* 0x000fe400000012ff */
[----:B-1----:R-:W-:-:S05]  /*bf60*/  LOP3.LUT R5, R5, 0xf00, RZ, 0xb8, !PT ;  /* 0x00000f0005057812 */ /* 0x002fca00078eb8ff */
[----:B------:R-:W-:Y:S04]  /*bf70*/  STS.64 [UR21+0x18], R4 ;  /* 0x00001804ff007988 */ /* 0x000fe80008000a15 */
[----:B------:R-:W1:Y:S01]  /*bf80*/  LDS R21, [UR21+0x1c] ;  /* 0x00001c15ff157984 */ /* 0x000e620008000800 */
[----:B------:R-:W-:-:S05]  /*bf90*/  IMAD.SHL.U32 R8, R8, 0x2, RZ ;  /* 0x0000000208087824 */ /* 0x000fca00078e00ff */
[----:B------:R-:W-:Y:S01]  /*bfa0*/  LOP3.LUT R9, R8, 0xfffffffe, RZ, 0xc0, !PT ;  /* 0xfffffffe08097812 */ /* 0x000fe200078ec0ff */
[----:B--2---:R-:W-:-:S03]  /*bfb0*/  VIADD R13, R11, 0xffffffff ;  /* 0xffffffff0b0d7836 */ /* 0x004fc60000000000 */
[----:B------:R-:W-:Y:S01]  /*bfc0*/  SHF.R.U64 R9, R9, 0x4, R18 ;  /* 0x0000000409097819 */ /* 0x000fe20000001212 */
[----:B------:R2:W-:Y:S04]  /*bfd0*/  STS [UR21+0x10], R4 ;  /* 0x00001004ff007988 */ /* 0x0005e80008000815 */
[----:B------:R2:W-:Y:S04]  /*bfe0*/  STS.128 [UR21+0x20], R12 ;  /* 0x0000200cff007988 */ /* 0x0005e80008000c15 */
[----:B------:R2:W-:Y:S04]  /*bff0*/  STS [UR21+0xc], R9 ;  /* 0x00000c09ff007988 */ /* 0x0005e80008000815 */
[----:B------:R2:W-:Y:S04]  /*c000*/  STS [UR21+0x14], R4 ;  /* 0x00001404ff007988 */ /* 0x0005e80008000815 */
[----:B------:R-:W-:Y:S01]  /*c010*/  STS [UR21+0x30], RZ ;  /* 0x000030ffff007988 */ /* 0x000fe20008000815 */
[----:B-1----:R-:W-:-:S05]  /*c020*/  LOP3.LUT R8, R21, 0xf000, RZ, 0xb8, !PT ;  /* 0x0000f00015087812 */ /* 0x002fca00078eb8ff */
[----:B------:R2:W-:Y:S02]  /*c030*/  STS [UR21+0x1c], R8 ;  /* 0x00001c08ff007988 */ /* 0x0005e40008000815 */
.L_x_224:
[----:B------:R-:W-:Y:S05]  /*c040*/  BSYNC B1 ;  /* 0x0000000000017941 */ /* 0x000fea0003800000 */
.L_x_223:
[----:B------:R-:W-:-:S03]  /*c050*/  UMOV UR4, 0xffffffff ;  /* 0xffffffff00047882 */ /* 0x000fc60000000000 */
[----:B------:R-:W-:Y:S05]  /*c060*/  BRA.DIV UR4, `(.L_x_225) ;  /* 0x0000003604647947 */ /* 0x000fea000b800000 */
[----:B------:R-:W-:Y:S01]  /*c070*/  ELECT P6, URZ, PT ;  /* 0x00000000003f782f */ /* 0x000fe200038c0000 */
[----:B------:R-:W-:-:S12]  /*c080*/  NOP ;  /* 0x0000000000007918 */ /* 0x000fd80000000000 */
.L_x_314:
[----:B-12---:R-:W1:Y:S02]  /*c090*/  S2R R4, SR_LANEID ;  /* 0x0000000000047919 */ /* 0x006e640000000000 */
[----:B-1----:R-:W-:-:S04]  /*c0a0*/  SHF.L.U32 R10, R4, 0x2, RZ ;  /* 0x00000002040a7819 */ /* 0x002fc800000006ff */
[C---:B------:R-:W-:Y:S01]  /*c0b0*/  IADD3 R8, P0, R10.reuse, UR12, RZ ;  /* 0x0000000c0a087c10 */ /* 0x040fe2000ff1e0ff */
[----:B------:R1:W2:Y:S01]  /*c0c0*/  LDS R11, [R10+UR20] ;  /* 0x000000140a0b7984 */ /* 0x0002a20008000800 */
[----:B------:R-:W-:-:S03]  /*c0d0*/  IADD3 R4, P2, R10, UR14, RZ ;  /* 0x0000000e0a047c10 */ /* 0x000fc6000ff5e0ff */
[----:B------:R1:W3:Y:S01]  /*c0e0*/  LDS R13, [R10+UR20+0x80] ;  /* 0x000080140a0d7984 */ /* 0x0002e20008000800 */
[----:B------:R-:W-:Y:S09]  /*c0f0*/  @!P6 BRA `(.L_x_226) ;  /* 0x000000000008e947 */ /* 0x000ff20003800000 */
[----:B------:R0:W-:Y:S01]  /*c100*/  UTMACMDFLUSH ;  /* 0x00000000000079b7 */ /* 0x0001e20000000000 */
[----:B------:R-:W-:-:S04]  /*c110*/  DEPBAR.LE SB0, 0x0 ;  /* 0x000080000000791a */ /* 0x000fc80000000000 */
.L_x_226:
[----:B------:R-:W-:Y:S01]  /*c120*/  IMAD.X R9, RZ, RZ, UR13, P0 ;  /* 0x0000000dff097e24 */ /* 0x000fe200080e06ff */
[----:B------:R-:W-:Y:S05]  /*c130*/  WARPSYNC.ALL ;  /* 0x0000000000007948 */ /* 0x000fea0003800000 */
[----:B------:R-:W-:Y:S01]  /*c140*/  IMAD.X R5, RZ, RZ, UR15, P2 ;  /* 0x0000000fff057e24 */ /* 0x000fe200090e06ff */
[----:B--2---:R2:W5:Y:S04]  /*c150*/  ATOMG.E.EXCH.STRONG.GPU PT, RZ, [R8], R11 ;  /* 0x0000000b08ff73a8 */ /* 0x00456800041ee100 */
[----:B---3--:R2:W5:Y:S01]  /*c160*/  ATOMG.E.EXCH.STRONG.GPU PT, RZ, [R4], R13 ;  /* 0x0000000d04ff73a8 */ /* 0x00856200041ee100 */
[----:B------:R-:W-:-:S07]  /*c170*/  IMAD.MOV.U32 R18, RZ, RZ, R6 ;  /* 0x000000ffff127224 */ /* 0x000fce00078e0006 */
.L_x_221:
[----:B------:R-:W-:Y:S01]  /*c180*/  ISETP.NE.AND P2, PT, R7, RZ, PT ;  /* 0x000000ff0700720c */ /* 0x000fe20003f45270 */
[----:B------:R-:W-:Y:S01]  /*c190*/  VIADD R2, R2, 0x1 ;  /* 0x0000000102027836 */ /* 0x000fe20000000000 */
[----:B--2---:R-:W-:Y:S02]  /*c1a0*/  SEL R5, RZ, 0x1, !P1 ;  /* 0x00000001ff057807 */ /* 0x004fe40004800000 */
[----:B-1----:R-:W-:Y:S02]  /*c1b0*/  PRMT R4, RZ, 0x7610, R4 ;  /* 0x00007610ff047816 */ /* 0x002fe40000000004 */
[----:B------:R-:W-:-:S04]  /*c1c0*/  ISETP.NE.AND P0, PT, R2, 0x8, PT ;  /* 0x000000080200780c */ /* 0x000fc80003f05270 */
[----:B------:R-:W-:Y:S02]  /*c1d0*/  SEL R9, RZ, 0x1, P0 ;  /* 0x00000001ff097807 */ /* 0x000fe40000000000 */
[----:B------:R-:W-:Y:S02]  /*c1e0*/  SEL R2, R2, RZ, P0 ;  /* 0x000000ff02027207 */ /* 0x000fe40000000000 */
[----:B------:R-:W-:Y:S01]  /*c1f0*/  LOP3.LUT R20, R20, R9, RZ, 0x3c, !PT ;  /* 0x0000000914147212 */ /* 0x000fe200078e3cff */
[----:B------:R-:W-:Y:S06]  /*c200*/  @P2 BRA `(.L_x_227) ;  /* 0xfffffff000882947 */ /* 0x000fec000383ffff */
[----:B------:R-:W-:Y:S05]  /*c210*/  BSYNC B0 ;  /* 0x0000000000007941 */ /* 0x000fea0003800000 */
.L_x_208:
[----:B------:R-:W-:-:S03]  /*c220*/  UMOV UR4, 0xffffffff ;  /* 0xffffffff00047882 */ /* 0x000fc60000000000 */
[----:B------:R-:W-:Y:S05]  /*c230*/  BRA.DIV UR4, `(.L_x_228) ;  /* 0x0000003604207947 */ /* 0x000fea000b800000 */
[----:B-----5:R-:W-:-:S13]  /*c240*/  ELECT P6, URZ, PT ;  /* 0x00000000003f782f */ /* 0x020fda00038c0000 */
.L_x_317:
[----:B------:R-:W-:Y:S04]  /*c250*/  BSSY B0, `(.L_x_229) ;  /* 0x000003c000007945 */ /* 0x000fe80003800000 */
[----:B------:R-:W-:Y:S05]  /*c260*/  @!P6 BRA `(.L_x_230) ;  /* 0x0000000000e8e947 */ /* 0x000fea0003800000 */
[----:B------:R-:W-:-:S04]  /*c270*/  ULOP3.LUT UR4, UR47, 0x2, URZ, 0xfc, !UPT ;  /* 0x000000022f047892 */ /* 0x000fc8000f8efc3f */
[----:B------:R-:W-:-:S06]  /*c280*/  UISETP.NE.AND UP0, UPT, UR4, 0x3, UPT ;  /* 0x000000030400788c */ /* 0x000fcc000bf05270 */
[----:B------:R-:W-:-:S13]  /*c290*/  PLOP3.LUT P0, PT, PT, PT, UP0, 0x80, 0x0 ;  /* 0x000000000000781c */ /* 0x000fda0003f0f008 */
[----:B------:R-:W-:Y:S05]  /*c2a0*/  @!P0 BRA `(.L_x_231) ;  /* 0x0000000000048947 */ /* 0x000fea0003800000 */
[----:B------:R-:W-:Y:S01]  /*c2b0*/  BPT.TRAP 0x1 ;  /* 0x000000040000795c */ /* 0x000fe20000300000 */
.L_x_231:
[----:B------:R-:W-:Y:S01]  /*c2c0*/  IMAD.U32 R5, RZ, RZ, UR18 ;  /* 0x00000012ff057e24 */ /* 0x000fe2000f8e00ff */
[----:B------:R-:W-:-:S03]  /*c2d0*/  SHF.L.U32 R4, R3, 0x1f, RZ ;  /* 0x0000001f03047819 */ /* 0x000fc600000006ff */
[----:B------:R-:W-:-:S04]  /*c2e0*/  VIADD R5, R5, 0x344b0 ;  /* 0x000344b005057836 */ /* 0x000fc80000000000 */
[C---:B------:R-:W-:Y:S02]  /*c2f0*/  IMAD R7, R0.reuse, 0x8, R5 ;  /* 0x0000000800077824 */ /* 0x040fe400078e0205 */
[----:B------:R-:W-:Y:S02]  /*c300*/  VIADD R0, R0, 0x1 ;  /* 0x0000000100007836 */ /* 0x000fe40000000000 */
[----:B------:R-:W1:Y:S03]  /*c310*/  SYNCS.PHASECHK.TRANS64.TRYWAIT P0, [R7+URZ], R4 ;  /* 0x00000004070075a7 */ /* 0x000e66000800017f */
[----:B------:R-:W-:-:S04]  /*c320*/  ISETP.NE.AND P1, PT, R0, 0x6, PT ;  /* 0x000000060000780c */ /* 0x000fc80003f25270 */
[----:B------:R-:W-:Y:S02]  /*c330*/  SEL R2, RZ, 0x1, P1 ;  /* 0x00000001ff027807 */ /* 0x000fe40000800000 */
[----:B------:R-:W-:Y:S02]  /*c340*/  SEL R0, R0, RZ, P1 ;  /* 0x000000ff00007207 */ /* 0x000fe40000800000 */
[----:B------:R-:W-:-:S03]  /*c350*/  LOP3.LUT R9, R3, R2, RZ, 0x3c, !PT ;  /* 0x0000000203097212 */ /* 0x000fc600078e3cff */
[----:B------:R-:W-:Y:S01]  /*c360*/  IMAD R6, R0, 0x8, R5 ;  /* 0x0000000800067824 */ /* 0x000fe200078e0205 */
[----:B------:R-:W-:Y:S01]  /*c370*/  SHF.L.U32 R3, R9, 0x1f, RZ ;  /* 0x0000001f09037819 */ /* 0x000fe200000006ff */
[----:B-1----:R-:W-:Y:S06]  /*c380*/  @!P0 BRA `(.L_x_232) ;  /* 0x0000003000ec8947 */ /* 0x002fec0003800000 */
.L_x_318:
[----:B------:R-:W2:Y:S01]  /*c390*/  SYNCS.PHASECHK.TRANS64.TRYWAIT P0, [R6+URZ], R3 ;  /* 0x00000003060075a7 */ /* 0x000ea2000800017f */
[----:B------:R-:W-:-:S04]  /*c3a0*/  IADD3 R0, R0, 0x1, RZ ;  /* 0x0000000100007810 */ /* 0x000fc80007ffe0ff */
[----:B------:R-:W-:-:S04]  /*c3b0*/  ISETP.NE.AND P1, PT, R0, 0x6, PT ;  /* 0x000000060000780c */ /* 0x000fc80003f25270 */
[----:B------:R-:W-:Y:S02]  /*c3c0*/  SEL R2, RZ, 0x1, P1 ;  /* 0x00000001ff027807 */ /* 0x000fe40000800000 */
[----:B------:R-:W-:Y:S02]  /*c3d0*/  SEL R0, R0, RZ, P1 ;  /* 0x000000ff00007207 */ /* 0x000fe40000800000 */
[----:B------:R-:W-:-:S03]  /*c3e0*/  LOP3.LUT R9, R9, R2, RZ, 0x3c, !PT ;  /* 0x0000000209097212 */ /* 0x000fc600078e3cff */
[----:B-1----:R-:W-:Y:S01]  /*c3f0*/  IMAD R7, R0, 0x8, R5 ;  /* 0x0000000800077824 */ /* 0x002fe200078e0205 */
[----:B------:R-:W-:Y:S01]  /*c400*/  SHF.L.U32 R4, R9, 0x1f, RZ ;  /* 0x0000001f09047819 */ /* 0x000fe200000006ff */
[----:B--2---:R-:W-:Y:S06]  /*c410*/  @!P0 BRA `(.L_x_233) ;  /* 0x0000003000dc8947 */ /* 0x004fec0003800000 */
.L_x_319:
[----:B------:R-:W2:Y:S01]  /*c420*/  SYNCS.PHASECHK.TRANS64.TRYWAIT P0, [R7+URZ], R4 ;  /* 0x00000004070075a7 */ /* 0x000ea2000800017f */
[----:B------:R-:W-:-:S05]  /*c430*/  VIADD R0, R0, 0x1 ;  /* 0x0000000100007836 */ /* 0x000fca0000000000 */
[----:B------:R-:W-:-:S04]  /*c440*/  ISETP.NE.AND P1, PT, R0, 0x6, PT ;  /* 0x000000060000780c */ /* 0x000fc80003f25270 */
[----:B------:R-:W-:Y:S02]  /*c450*/  SEL R2, RZ, 0x1, P1 ;  /* 0x00000001ff027807 */ /* 0x000fe40000800000 */
[----:B------:R-:W-:Y:S02]  /*c460*/  SEL R0, R0, RZ, P1 ;  /* 0x000000ff00007207 */ /* 0x000fe40000800000 */
[----:B------:R-:W-:-:S03]  /*c470*/  LOP3.LUT R9, R9, R2, RZ, 0x3c, !PT ;  /* 0x0000000209097212 */ /* 0x000fc600078e3cff */
[----:B-1----:R-:W-:Y:S01]  /*c480*/  IMAD R6, R0, 0x8, R5 ;  /* 0x0000000800067824 */ /* 0x002fe200078e0205 */
[----:B------:R-:W-:Y:S01]  /*c490*/  SHF.L.U32 R3, R9, 0x1f, RZ ;  /* 0x0000001f09037819 */ /* 0x000fe200000006ff */
[----:B--2---:R-:W-:Y:S06]  /*c4a0*/  @!P0 BRA `(.L_x_234) ;  /* 0x0000003000cc8947 */ /* 0x004fec0003800000 */
.L_x_320:
        /* <DEDUP_REMOVED lines=9> */
.L_x_321:
[----:B------:R-:W2:Y:S01]  /*c540*/  SYNCS.PHASECHK.TRANS64.TRYWAIT P0, [R7+URZ], R4 ;  /* 0x00000004070075a7 */ /* 0x000ea2000800017f */
[----:B------:R-:W-:-:S05]  /*c550*/  VIADD R0, R0, 0x1 ;  /* 0x0000000100007836 */ /* 0x000fca0000000000 */
[----:B------:R-:W-:-:S04]  /*c560*/  ISETP.NE.AND P1, PT, R0, 0x6, PT ;  /* 0x000000060000780c */ /* 0x000fc80003f25270 */
[----:B------:R-:W-:Y:S02]  /*c570*/  SEL R2, RZ, 0x1, P1 ;  /* 0x00000001ff027807 */ /* 0x000fe40000800000 */
[----:B------:R-:W-:Y:S02]  /*c580*/  SEL R0, R0, RZ, P1 ;  /* 0x000000ff00007207 */ /* 0x000fe40000800000 */
[----:B------:R-:W-:Y:S01]  /*c590*/  LOP3.LUT R2, R9, R2, RZ, 0x3c, !PT ;  /* 0x0000000209027212 */ /* 0x000fe200078e3cff */
[----:B--2---:R-:W-:Y:S06]  /*c5a0*/  @!P0 BRA `(.L_x_236) ;  /* 0x0000003000b48947 */ /* 0x004fec0003800000 */
.L_x_322:
[----:B------:R-:W-:Y:S01]  /*c5b0*/  IMAD R5, R0, 0x8, R5 ;  /* 0x0000000800057824 */ /* 0x000fe200078e0205 */
[----:B------:R-:W-:-:S07]  /*c5c0*/  SHF.L.U32 R0, R2, 0x1f, RZ ;  /* 0x0000001f02007819 */ /* 0x000fce00000006ff */
.L_x_237:
[----:B---3--:R3:W4:Y:S02]  /*c5d0*/  SYNCS.PHASECHK.TRANS64.TRYWAIT P0, [R5+URZ], R0 ;  /* 0x00000000050075a7 */ /* 0x008724000800017f */
[----:B----4-:R-:W-:Y:S05]  /*c5e0*/  @!P0 NANOSLEEP.SYNCS 0x989680 ;  /* 0x009896800000895d */ /* 0x010fea0003900000 */
[----:B------:R-:W4:Y:S02]  /*c5f0*/  @!P0 SYNCS.PHASECHK.TRANS64 P0, [R5+URZ], R0 ;  /* 0x00000000050085a7 */ /* 0x000f24000800007f */
[----:B----4-:R-:W-:Y:S05]  /*c600*/  @!P0 BRA `(.L_x_237) ;  /* 0xfffffffc00f08947 */ /* 0x010fea000383ffff */
.L_x_230:
[----:B------:R-:W-:Y:S05]  /*c610*/  BSYNC B0 ;  /* 0x0000000000007941 */ /* 0x000fea0003800000 */
.L_x_229:
[----:B------:R-:W-:Y:S05]  /*c620*/  EXIT ;  /* 0x000000000000794d */ /* 0x000fea0003800000 */
.L_x_121:
[----:B------:R-:W-:Y:S01]  /*c630*/  PLOP3.LUT P1, PT, PT, PT, UP3, 0x80, 0x0 ;  /* 0x000000000000781c */ /* 0x000fe20003f2f038 */
[----:B------:R-:W-:Y:S01]  /*c640*/  ULDC UR20, c[0x0][0x14] ;  /* 0x0000050000147ab9 */ /* 0x000fe20000000800 */
[----:B------:R-:W-:Y:S01]  /*c650*/  ULDC UR18, c[0x0][0x10] ;  /* 0x0000040000127ab9 */ /* 0x000fe20000000800 */
[----:B------:R-:W-:Y:S01]  /*c660*/  ULDC.64 UR12, c[0x0][0x8c8] ;  /* 0x00023200000c7ab9 */ /* 0x000fe20000000a00 */
[----:B------:R-:W-:Y:S01]  /*c670*/  P2R R0, PR, RZ, 0x2 ;  /* 0x00000002ff007803 */ /* 0x000fe20000000000 */
[----:B------:R-:W-:Y:S01]  /*c680*/  UIMAD.WIDE.U32 UR18, UR60, UR18, URZ ;  /* 0x000000123c1272a5 */ /* 0x000fe2000f8e003f */
[----:B------:R-:W-:Y:S01]  /*c690*/  IMAD.MOV.U32 R16, RZ, RZ, RZ ;  /* 0x000000ffff107224 */ /* 0x000fe200078e00ff */
[----:B------:R-:W-:Y:S01]  /*c6a0*/  ULDC.64 UR14, c[0x0][0x8e0] ;  /* 0x00023800000e7ab9 */ /* 0x000fe20000000a00 */
[----:B------:R-:W-:Y:S01]  /*c6b0*/  UIADD3 UR11, UP1, UR12, -0x1, URZ ;  /* 0xffffffff0c0b7890 */ /* 0x000fe2000ff3e03f */
[----:B------:R-:W-:Y:S01]  /*c6c0*/  ULDC UR21, c[0x0][0x904] ;  /* 0x0002410000157ab9 */ /* 0x000fe20000000800 */
[----:B------:R-:W-:Y:S01]  /*c6d0*/  UMOV UR22, 0xffffffff ;  /* 0xffffffff00167882 */ /* 0x000fe20000000000 */
[----:B------:R-:W-:-:S02]  /*c6e0*/  UIADD3 UR12, UP2, UR14, -0x1, URZ ;  /* 0xffffffff0e0c7890 */ /* 0x000fc4000ff5e03f */
[----:B------:R-:W1:Y:S01]  /*c6f0*/  @P1 S2R R0, SR_CTAID.Y ;  /* 0x0000000000001919 */ /* 0x000e620000002600 */
[----:B------:R-:W-:Y:S02]  /*c700*/  UIMAD.WIDE.U32 UR26, UR18, UR20, URZ ;  /* 0x00000014121a72a5 */ /* 0x000fe4000f8e003f */
[----:B------:R-:W-:Y:S02]  /*c710*/  USHF.L.U32 UR22, UR22, UR21, URZ ;  /* 0x0000001516167299 */ /* 0x000fe4000800063f */
[----:B------:R-:W-:Y:S01]  /*c720*/  UIMAD UR20, UR19, UR20, URZ ;  /* 0x00000014131472a4 */ /* 0x000fe2000f8e023f */
[----:B------:R-:W-:Y:S01]  /*c730*/  ULDC UR35, c[0x0][0x8a8] ;  /* 0x00022a0000237ab9 */ /* 0x000fe20000000800 */
[----:B------:R-:W-:Y:S01]  /*c740*/  UMOV UR23, 0x1 ;  /* 0x0000000100177882 */ /* 0x000fe20000000000 */
[----:B------:R-:W-:Y:S02]  /*c750*/  UIADD3.X UR14, UR15, -0x1, URZ, UP2, !UPT ;  /* 0xffffffff0f0e7890 */ /* 0x000fe400097fe43f */
[----:B------:R-:W-:-:S02]  /*c760*/  UIADD3.X UR13, UR13, -0x1, URZ, UP1, !UPT ;  /* 0xffffffff0d0d7890 */ /* 0x000fc40008ffe43f */
[----:B------:R-:W-:Y:S02]  /*c770*/  ULOP3.LUT UR15, UR59, 0x2, URZ, 0xfc, !UPT ;  /* 0x000000023b0f7892 */ /* 0x000fe4000f8efc3f */
[----:B------:R-:W-:Y:S02]  /*c780*/  UIADD3 UR16, UR9, -0x1, URZ ;  /* 0xffffffff09107890 */ /* 0x000fe4000fffe03f */
[----:B------:R-:W-:Y:S02]  /*c790*/  UIADD3 UR17, UR10, -0x1, URZ ;  /* 0xffffffff0a117890 */ /* 0x000fe4000fffe03f */
[----:B------:R-:W-:Y:S02]  /*c7a0*/  UIADD3 UR35, UR35, -0x1, URZ ;  /* 0xffffffff23237890 */ /* 0x000fe4000fffe03f */
[----:B------:R-:W-:Y:S02]  /*c7b0*/  USHF.L.U32 UR18, UR23, UR21, URZ ;  /* 0x0000001517127299 */ /* 0x000fe4000800063f */
[----:B------:R-:W-:-:S02]  /*c7c0*/  ULOP3.LUT UR19, URZ, UR22, URZ, 0x33, !UPT ;  /* 0x000000163f137292 */ /* 0x000fc4000f8e333f */
[----:B------:R-:W-:Y:S01]  /*c7d0*/  UIADD3 UR20, UR27, UR20, URZ ;  /* 0x000000141b147290 */ /* 0x000fe2000fffe03f */
[----:B-1----:R-:W-:Y:S01]  /*c7e0*/  @P1 R2UR UR42, R0 ;  /* 0x00000000002a12ca */ /* 0x002fe200000e0000 */
[----:B------:R-:W-:-:S14]  /*c7f0*/  IMAD.MOV.U32 R0, RZ, RZ, 0x1 ;  /* 0x00000001ff007424 */ /* 0x000fdc00078e00ff */
.L_x_258:
[----:B------:R-:W1:Y:S01]  /*c800*/  LDC.64 R2, c[0x0][0x8f8] ;  /* 0x00023e00ff027b82 */ /* 0x000e620000000a00 */
[----:B------:R-:W-:Y:S01]  /*c810*/  UIADD3 UR8, UP1, UR8, UR26, URZ ;  /* 0x0000001a08087290 */ /* 0x000fe2000ff3e03f */
[----:B------:R-:W-:Y:S01]  /*c820*/  ISETP.NE.AND P2, PT, R21, RZ, PT ;  /* 0x000000ff1500720c */ /* 0x000fe20003f45270 */
[----:B------:R-:W-:Y:S01]  /*c830*/  UMOV UR21, 0xffffffff ;  /* 0xffffffff00157882 */ /* 0x000fe20000000000 */
[----:B------:R-:W-:Y:S01]  /*c840*/  UMOV UR22, 0xffffffff ;  /* 0xffffffff00167882 */ /* 0x000fe20000000000 */
[----:B------:R-:W-:Y:S01]  /*c850*/  UIADD3.X UR7, UR7, UR20, URZ, UP1, !UPT ;  /* 0x0000001407077290 */ /* 0x000fe20008ffe43f */
[----:B------:R-:W-:Y:S01]  /*c860*/  IMAD.MOV.U32 R15, RZ, RZ, RZ ;  /* 0x000000ffff0f7224 */ /* 0x000fe200078e00ff */
[----:B------:R-:W-:Y:S01]  /*c870*/  UMOV UR23, 0xffffffff ;  /* 0xffffffff00177882 */ /* 0x000fe20000000000 */
[----:B-1----:R-:W-:-:S03]  /*c880*/  ISETP.LE.U32.AND P1, PT, R2, UR8, PT ;  /* 0x0000000802007c0c */ /* 0x002fc6000bf23070 */
[----:B------:R-:W-:-:S04]  /*c890*/  MOV R2, UR7 ;  /* 0x0000000700027c02 */ /* 0x000fc80008000f00 */
[----:B------:R-:W-:-:S13]  /*c8a0*/  ISETP.GE.U32.AND.EX P1, PT, R2, R3, PT, P1 ;  /* 0x000000030200720c */ /* 0x000fda0003f26110 */
[----:B--2-45:R-:W-:Y:S05]  /*c8b0*/  @P2 BRA P1, `(.L_x_238) ;  /* 0x0000001800402947 */ /* 0x034fea0000800000 */
[----:B------:R-:W-:-:S04]  /*c8c0*/  IADD3 R2, P2, R6, UR5, RZ ;  /* 0x0000000506027c10 */ /* 0x000fc8000ff5e0ff */
[----:B------:R-:W-:Y:S02]  /*c8d0*/  ISETP.GT.U32.AND P1, PT, R2, UR8, PT ;  /* 0x0000000802007c0c */ /* 0x000fe4000bf24070 */
[----:B------:R-:W-:-:S04]  /*c8e0*/  IADD3.X R2, R7, UR6, RZ, P2, !PT ;  /* 0x0000000607027c10 */ /* 0x000fc800097fe4ff */
[----:B------:R-:W-:-:S13]  /*c8f0*/  ISETP.GT.U32.AND.EX P1, PT, R2, UR7, PT, P1 ;  /* 0x0000000702007c0c */ /* 0x000fda000bf24110 */
[----:B------:R-:W-:Y:S05]  /*c900*/  @P1 BRA `(.L_x_239) ;  /* 0x0000001400201947 */ /* 0x000fea0003800000 */
[----:B------:R-:W-:Y:S01]  /*c910*/  VIADD R12, R9, UR4 ;  /* 0x00000004090c7c36 */ /* 0x000fe20008000000 */
[----:B------:R-:W-:Y:S01]  /*c920*/  ULDC UR21, c[0x0][0x910] ;  /* 0x0002440000157ab9 */ /* 0x000fe20000000800 */
[----:B------:R-:W-:Y:S02]  /*c930*/  IMAD.MOV.U32 R23, RZ, RZ, R8 ;  /* 0x000000ffff177224 */ /* 0x000fe400078e0008 */
[----:B------:R-:W-:Y:S02]  /*c940*/  VIADD R13, R12, 0x20 ;  /* 0x000000200c0d7836 */ /* 0x000fe40000000000 */
[----:B------:R-:W-:-:S03]  /*c950*/  IMAD.MOV.U32 R14, RZ, RZ, R10 ;  /* 0x000000ffff0e7224 */ /* 0x000fc600078e000a */
[----:B------:R-:W-:-:S13]  /*c960*/  ISETP.GE.AND P1, PT, R13, UR21, PT ;  /* 0x000000150d007c0c */ /* 0x000fda000bf26270 */
[----:B------:R-:W1:Y:S01]  /*c970*/  @!P1 LDC.64 R2, c[0x0][0x918] ;  /* 0x00024600ff029b82 */ /* 0x000e620000000a00 */
[----:B------:R-:W-:Y:S01]  /*c980*/  @!P1 VIADD R7, R12, 0x20 ;  /* 0x000000200c079836 */ /* 0x000fe20000000000 */
[----:B------:R-:W-:Y:S01]  /*c990*/  BSSY B0, `(.L_x_240) ;  /* 0x0000064000007945 */ /* 0x000fe20003800000 */
[----:B------:R-:W-:Y:S02]  /*c9a0*/  IMAD.MOV.U32 R6, RZ, RZ, 0x7fffffff ;  /* 0x7fffffffff067424 */ /* 0x000fe400078e00ff */
[----:B-1----:R-:W-:-:S05]  /*c9b0*/  @!P1 IMAD.WIDE R2, R7, 0xc, R2 ;  /* 0x0000000c07029825 */ /* 0x002fca00078e0202 */
[----:B------:R1:W5:Y:S04]  /*c9c0*/  @!P1 LDG.E R8, desc[UR38][R2.64] ;  /* 0x0000002602089981 */ /* 0x000368000c1e1900 */
[----:B------:R1:W5:Y:S01]  /*c9d0*/  @!P1 LDG.E R10, desc[UR38][R2.64+0x4] ;  /* 0x00000426020a9981 */ /* 0x000362000c1e1900 */
[----:B------:R-:W-:Y:S01]  /*c9e0*/  ISETP.GE.AND P1, PT, R12, UR21, PT ;  /* 0x000000150c007c0c */ /* 0x000fe2000bf26270 */
[----:B------:R-:W-:-:S12]  /*c9f0*/  IMAD.MOV.U32 R7, RZ, RZ, RZ ;  /* 0x000000ffff077224 */ /* 0x000fd800078e00ff */
[----:B-1----:R-:W-:Y:S05]  /*ca00*/  @P1 BRA `(.L_x_241) ;  /* 0x0000000400701947 */ /* 0x002fea0003800000 */
[----:B------:R-:W-:Y:S01]  /*ca10*/  IABS R7, R20 ;  /* 0x0000001400077213 */ /* 0x000fe20000000000 */
[----:B------:R-:W-:Y:S01]  /*ca20*/  ULDC UR24, c[0x0][0x8f0] ;  /* 0x00023c0000187ab9 */ /* 0x000fe20000000800 */
[----:B------:R-:W-:Y:S02]  /*ca30*/  IABS R6, R11 ;  /* 0x0000000b00067213 */ /* 0x000fe40000000000 */
[----:B------:R-:W1:Y:S01]  /*ca40*/  I2F.RP R3, R7 ;  /* 0x0000000700037306 */ /* 0x000e620000209400 */
[----:B------:R-:W-:Y:S02]  /*ca50*/  PLOP3.LUT P3, PT, PT, PT, UP0, 0x80, 0x0 ;  /* 0x000000000000781c */ /* 0x000fe40003f6f008 */
[C---:B------:R-:W-:Y:S02]  /*ca60*/  IADD3 R22, P2, R14.reuse, UR12, RZ ;  /* 0x0000000c0e167c10 */ /* 0x040fe4000ff5e0ff */
[C---:B------:R-:W-:Y:S02]  /*ca70*/  IADD3 R19, P1, R23.reuse, UR11, RZ ;  /* 0x0000000b17137c10 */ /* 0x040fe4000ff3e0ff */
[----:B------:R-:W-:Y:S01]  /*ca80*/  LEA.HI.X.SX32 R25, R14, UR14, 0x1, P2 ;  /* 0x0000000e0e197c11 */ /* 0x000fe200090f0eff */
[----:B------:R-:W2:Y:S01]  /*ca90*/  I2F.RP R2, R6 ;  /* 0x0000000600027306 */ /* 0x000ea20000209400 */
[----:B------:R-:W-:-:S07]  /*caa0*/  LEA.HI.X.SX32 R24, R23, UR13, 0x1, P1 ;  /* 0x0000000d17187c11 */ /* 0x000fce00088f0eff */
[----:B-1----:R-:W1:Y:S08]  /*cab0*/  MUFU.RCP R3, R3 ;  /* 0x0000000300037308 */ /* 0x002e700000001000 */
[----:B--2---:R-:W2:Y:S01]  /*cac0*/  MUFU.RCP R2, R2 ;  /* 0x0000000200027308 */ /* 0x004ea20000001000 */
[----:B-1----:R-:W-:-:S07]  /*cad0*/  VIADD R17, R3, 0xffffffe ;  /* 0x0ffffffe03117836 */ /* 0x002fce0000000000 */
[----:B------:R-:W1:Y:S01]  /*cae0*/  F2I.FTZ.U32.TRUNC.NTZ R17, R17 ;  /* 0x0000001100117305 */ /* 0x000e62000021f000 */
[----:B--2---:R-:W-:-:S07]  /*caf0*/  IADD3 R15, R2, 0xffffffe, RZ ;  /* 0x0ffffffe020f7810 */ /* 0x004fce0007ffe0ff */
[----:B------:R-:W2:Y:S01]  /*cb00*/  F2I.FTZ.U32.TRUNC.NTZ R15, R15 ;  /* 0x0000000f000f7305 */ /* 0x000ea2000021f000 */
[----:B-1----:R-:W-:Y:S02]  /*cb10*/  IMAD.MOV R18, RZ, RZ, -R17 ;  /* 0x000000ffff127224 */ /* 0x002fe400078e0a11 */
[----:B--2---:R-:W-:Y:S01]  /*cb20*/  IMAD.MOV R14, RZ, RZ, -R15 ;  /* 0x000000ffff0e7224 */ /* 0x004fe200078e0a0f */
[----:B------:R-:W-:Y:S06]  /*cb30*/  @!P3 BRA `(.L_x_242) ;  /* 0x000000000034b947 */ /* 0x000fec0003800000 */
[----:B------:R-:W-:Y:S01]  /*cb40*/  ULDC UR4, c[0x0][0x8dc] ;  /* 0x0002370000047ab9 */ /* 0x000fe20000000800 */
[----:B------:R-:W-:Y:S01]  /*cb50*/  ULDC.64 UR22, c[0x0][0x8d0] ;  /* 0x0002340000167ab9 */ /* 0x000fe20000000a00 */
[----:B------:R-:W-:-:S05]  /*cb60*/  IADD3 R3, P1, R19, UR4, RZ ;  /* 0x0000000413037c10 */ /* 0x000fca000ff3e0ff */
[----:B------:R-:W-:-:S04]  /*cb70*/  IMAD.X R19, RZ, RZ, R24, P1 ;  /* 0x000000ffff137224 */ /* 0x000fc800008e0618 */
[----:B------:R-:W-:-:S04]  /*cb80*/  IMAD.WIDE.U32 R4, R19, UR22, RZ ;  /* 0x0000001613047c25 */ /* 0x000fc8000f8e00ff */
[----:B------:R-:W-:-:S04]  /*cb90*/  IMAD.WIDE.U32 R4, P1, R3, UR23, R4 ;  /* 0x0000001703047c25 */ /* 0x000fc8000f820004 */
[----:B------:R-:W-:-:S04]  /*cba0*/  IMAD.WIDE.U32 R2, R3, UR22, RZ ;  /* 0x0000001603027c25 */ /* 0x000fc8000f8e00ff */
[----:B------:R-:W-:Y:S01]  /*cbb0*/  IMAD.MOV.U32 R2, RZ, RZ, R5 ;  /* 0x000000ffff027224 */ /* 0x000fe200078e0005 */
[----:B------:R-:W-:Y:S01]  /*cbc0*/  IADD3 RZ, P2, R3, R4, RZ ;  /* 0x0000000403ff7210 */ /* 0x000fe20007f5e0ff */
[----:B------:R-:W-:-:S04]  /*cbd0*/  IMAD.X R3, RZ, RZ, RZ, P1 ;  /* 0x000000ffff037224 */ /* 0x000fc800008e06ff */
[----:B------:R-:W-:-:S04]  /*cbe0*/  IMAD.WIDE.U32.X R2, R19, UR23, R2, P2 ;  /* 0x0000001713027c25 */ /* 0x000fc800090e0402 */
[----:B------:R-:W-:Y:S02]  /*cbf0*/  IMAD.MOV.U32 R19, RZ, RZ, R2 ;  /* 0x000000ffff137224 */ /* 0x000fe400078e0002 */
[----:B------:R-:W-:-:S07]  /*cc00*/  IMAD.MOV.U32 R24, RZ, RZ, R3 ;  /* 0x000000ffff187224 */ /* 0x000fce00078e0003 */
.L_x_242:
[----:B------:R-:W-:Y:S05]  /*cc10*/  @!P0 BRA `(.L_x_243) ;  /* 0x0000000000348947 */ /* 0x000fea0003800000 */
[----:B------:R-:W-:Y:S01]  /*cc20*/  ULDC UR4, c[0x0][0x8f4] ;  /* 0x00023d0000047ab9 */ /* 0x000fe20000000800 */
[----:B------:R-:W-:Y:S01]  /*cc30*/  ULDC.64 UR22, c[0x0][0x8e8] ;  /* 0x00023a0000167ab9 */ /* 0x000fe20000000a00 */
[----:B------:R-:W-:-:S05]  /*cc40*/  IADD3 R3, P1, R22, UR4, RZ ;  /* 0x0000000416037c10 */ /* 0x000fca000ff3e0ff */
[----:B------:R-:W-:-:S04]  /*cc50*/  IMAD.X R23, RZ, RZ, R25, P1 ;  /* 0x000000ffff177224 */ /* 0x000fc800008e0619 */
[----:B------:R-:W-:-:S04]  /*cc60*/  IMAD.WIDE.U32 R4, R23, UR22, RZ ;  /* 0x0000001617047c25 */ /* 0x000fc8000f8e00ff */
[----:B------:R-:W-:-:S04]  /*cc70*/  IMAD.WIDE.U32 R4, P1, R3, UR23, R4 ;  /* 0x0000001703047c25 */ /* 0x000fc8000f820004 */
[----:B------:R-:W-:Y:S01]  /*cc80*/  IMAD.WIDE.U32 R2, R3, UR22, RZ ;  /* 0x0000001603027c25 */ /* 0x000fe2000f8e00ff */
[----:B------:R-:W-:-:S04]  /*cc90*/  MOV R2, R5 ;  /* 0x0000000500027202 */ /* 0x000fc80000000f00 */
[----:B------:R-:W-:Y:S01]  /*cca0*/  IADD3 RZ, P2, R3, R4, RZ ;  /* 0x0000000403ff7210 */ /* 0x000fe20007f5e0ff */
[----:B------:R-:W-:-:S04]  /*ccb0*/  IMAD.X R3, RZ, RZ, RZ, P1 ;  /* 0x000000ffff037224 */ /* 0x000fc800008e06ff */
[----:B------:R-:W-:-:S04]  /*ccc0*/  IMAD.WIDE.U32.X R2, R23, UR23, R2, P2 ;  /* 0x0000001717027c25 */ /* 0x000fc800090e0402 */
[----:B------:R-:W-:Y:S02]  /*ccd0*/  IMAD.MOV.U32 R22, RZ, RZ, R2 ;  /* 0x000000ffff167224 */ /* 0x000fe400078e0002 */
[----:B------:R-:W-:-:S07]  /*cce0*/  IMAD.MOV.U32 R25, RZ, RZ, R3 ;  /* 0x000000ffff197224 */ /* 0x000fce00078e0003 */
.L_x_243:
[----:B------:R-:W-:Y:S01]  /*ccf0*/  IMAD R18, R18, R7, RZ ;  /* 0x0000000712127224 */ /* 0x000fe200078e02ff */
[----:B------:R-:W-:Y:S01]  /*cd00*/  ULDC UR4, c[0x0][0x8d8] ;  /* 0x0002360000047ab9 */ /* 0x000fe20000000800 */
[----:B------:R-:W-:Y:S01]  /*cd10*/  IMAD.MOV.U32 R2, RZ, RZ, RZ ;  /* 0x000000ffff027224 */ /* 0x000fe200078e00ff */
[----:B------:R-:W-:Y:S01]  /*cd20*/  SHF.R.U64 R22, R22, UR24, R25 ;  /* 0x0000001816167c19 */ /* 0x000fe20008001219 */
[----:B------:R-:W-:Y:S01]  /*cd30*/  IMAD.MOV.U32 R3, RZ, RZ, R17 ;  /* 0x000000ffff037224 */ /* 0x000fe200078e0011 */
[----:B------:R-:W-:Y:S01]  /*cd40*/  SHF.R.U64 R19, R19, UR4, R24 ;  /* 0x0000000413137c19 */ /* 0x000fe20008001218 */
[----:B------:R-:W-:Y:S01]  /*cd50*/  IMAD R4, R14, R6, RZ ;  /* 0x000000060e047224 */ /* 0x000fe200078e02ff */
[----:B------:R-:W-:Y:S01]  /*cd60*/  PLOP3.LUT P5, PT, PT, PT, UP3, 0x80, 0x0 ;  /* 0x000000000000781c */ /* 0x000fe20003faf038 */
[----:B------:R-:W-:Y:S01]  /*cd70*/  IMAD.HI.U32 R23, R17, R18, R2 ;  /* 0x0000001211177227 */ /* 0x000fe200078e0002 */
[----:B------:R-:W-:-:S03]  /*cd80*/  IABS R17, R20 ;  /* 0x0000001400117213 */ /* 0x000fc60000000000 */
[----:B------:R-:W-:Y:S02]  /*cd90*/  IMAD.MOV.U32 R3, RZ, RZ, R15 ;  /* 0x000000ffff037224 */ /* 0x000fe400078e000f */
[----:B------:R-:W-:Y:S02]  /*cda0*/  VIADD R14, R19, UR16 ;  /* 0x00000010130e7c36 */ /* 0x000fe40008000000 */
[----:B------:R-:W-:Y:S01]  /*cdb0*/  IMAD.HI.U32 R2, R15, R4, R2 ;  /* 0x000000040f027227 */ /* 0x000fe200078e0002 */
[----:B------:R-:W-:Y:S02]  /*cdc0*/  IABS R3, R11 ;  /* 0x0000000b00037213 */ /* 0x000fe40000000000 */
[----:B------:R-:W-:Y:S01]  /*cdd0*/  IABS R5, R14 ;  /* 0x0000000e00057213 */ /* 0x000fe20000000000 */
[----:B------:R-:W-:Y:S02]  /*cde0*/  VIADD R15, R22, UR17 ;  /* 0x00000011160f7c36 */ /* 0x000fe40008000000 */
[----:B------:R-:W-:-:S02]  /*cdf0*/  IMAD.MOV R18, RZ, RZ, -R17 ;  /* 0x000000ffff127224 */ /* 0x000fc400078e0a11 */
[----:B------:R-:W-:Y:S01]  /*ce00*/  IMAD.MOV R17, RZ, RZ, -R3 ;  /* 0x000000ffff117224 */ /* 0x000fe200078e0a03 */
[----:B------:R-:W-:Y:S01]  /*ce10*/  IABS R4, R15 ;  /* 0x0000000f00047213 */ /* 0x000fe20000000000 */
[----:B------:R-:W-:-:S04]  /*ce20*/  IMAD.HI.U32 R2, R2, R5, RZ ;  /* 0x0000000502027227 */ /* 0x000fc800078e00ff */
[----:B------:R-:W-:-:S04]  /*ce30*/  IMAD.HI.U32 R3, R23, R4, RZ ;  /* 0x0000000417037227 */ /* 0x000fc800078e00ff */
[----:B------:R-:W-:Y:S02]  /*ce40*/  IMAD R4, R3, R18, R4 ;  /* 0x0000001203047224 */ /* 0x000fe400078e0204 */
[----:B------:R-:W-:-:S03]  /*ce50*/  IMAD R3, R2, R17, R5 ;  /* 0x0000001102037224 */ /* 0x000fc600078e0205 */
[----:B------:R-:W-:Y:S02]  /*ce60*/  ISETP.GT.U32.AND P2, PT, R7, R4, PT ;  /* 0x000000040700720c */ /* 0x000fe40003f44070 */
[----:B------:R-:W-:-:S11]  /*ce70*/  ISETP.GT.U32.AND P1, PT, R6, R3, PT ;  /* 0x000000030600720c */ /* 0x000fd60003f24070 */
[----:B------:R-:W-:Y:S02]  /*ce80*/  @!P2 IADD3 R4, R4, -R7, RZ ;  /* 0x800000070404a210 */ /* 0x000fe40007ffe0ff */
[----:B------:R-:W-:Y:S01]  /*ce90*/  @!P1 IMAD.IADD R3, R3, 0x1, -R6 ;  /* 0x0000000103039824 */ /* 0x000fe200078e0a06 */
[----:B------:R-:W-:Y:S02]  /*cea0*/  ISETP.GE.AND P2, PT, R15, RZ, PT ;  /* 0x000000ff0f00720c */ /* 0x000fe40003f46270 */
[----:B------:R-:W-:Y:S02]  /*ceb0*/  ISETP.GT.U32.AND P4, PT, R7, R4, PT ;  /* 0x000000040700720c */ /* 0x000fe40003f84070 */
[----:B------:R-:W-:Y:S02]  /*cec0*/  ISETP.GT.U32.AND P3, PT, R6, R3, PT ;  /* 0x000000030600720c */ /* 0x000fe40003f64070 */
[----:B------:R-:W-:-:S09]  /*ced0*/  ISETP.GE.AND P1, PT, R14, RZ, PT ;  /* 0x000000ff0e00720c */ /* 0x000fd20003f26270 */
[----:B------:R-:W-:Y:S01]  /*cee0*/  @!P4 IMAD.IADD R4, R4, 0x1, -R7 ;  /* 0x000000010404c824 */ /* 0x000fe200078e0a07 */
[----:B------:R-:W-:Y:S01]  /*cef0*/  ISETP.NE.AND P4, PT, RZ, UR10, PT ;  /* 0x0000000aff007c0c */ /* 0x000fe2000bf85270 */
[----:B------:R-:W-:Y:S01]  /*cf00*/  @!P3 IMAD.IADD R3, R3, 0x1, -R6 ;  /* 0x000000010303b824 */ /* 0x000fe200078e0a06 */
[----:B------:R-:W-:Y:S01]  /*cf10*/  ISETP.NE.AND P3, PT, RZ, UR9, PT ;  /* 0x00000009ff007c0c */ /* 0x000fe2000bf65270 */
[----:B------:R-:W-:Y:S02]  /*cf20*/  @!P2 IMAD.MOV R4, RZ, RZ, -R4 ;  /* 0x000000ffff04a224 */ /* 0x000fe400078e0a04 */
[----:B------:R-:W-:-:S08]  /*cf30*/  @!P1 IMAD.MOV R3, RZ, RZ, -R3 ;  /* 0x000000ffff039224 */ /* 0x000fd000078e0a03 */
[----:B------:R-:W-:Y:S02]  /*cf40*/  @!P4 LOP3.LUT R4, RZ, UR10, RZ, 0x33, !PT ;  /* 0x0000000aff04cc12 */ /* 0x000fe4000f8e33ff */
[----:B------:R-:W-:-:S03]  /*cf50*/  @!P3 LOP3.LUT R3, RZ, UR9, RZ, 0x33, !PT ;  /* 0x00000009ff03bc12 */ /* 0x000fc6000f8e33ff */
[----:B------:R-:W-:Y:S02]  /*cf60*/  IMAD.IADD R4, R15, 0x1, -R4 ;  /* 0x000000010f047824 */ /* 0x000fe400078e0a04 */
[----:B------:R-:W-:-:S04]  /*cf70*/  IMAD.IADD R3, R14, 0x1, -R3 ;  /* 0x000000010e037824 */ /* 0x000fc800078e0a03 */
[----:B------:R-:W-:Y:S01]  /*cf80*/  IMAD R6, R3, R4, RZ ;  /* 0x0000000403067224 */ /* 0x000fe200078e02ff */
[----:B------:R-:W-:-:S04]  /*cf90*/  SEL R2, R4, R3, !P5 ;  /* 0x0000000304027207 */ /* 0x000fc80006800000 */
[--C-:B------:R-:W-:Y:S01]  /*cfa0*/  SHF.R.S32.HI R5, RZ, 0x1f, R2.reuse ;  /* 0x0000001fff057819 */ /* 0x100fe20000011402 */
[----:B------:R-:W-:Y:S01]  /*cfb0*/  IMAD.MOV.U32 R4, RZ, RZ, R2 ;  /* 0x000000ffff047224 */ /* 0x000fe200078e0002 */
[----:B------:R-:W-:-:S07]  /*cfc0*/  SHF.R.S32.HI R7, RZ, 0x1f, R6 ;  /* 0x0000001fff077819 */ /* 0x000fce0000011406 */
.L_x_241:
[----:B---3--:R-:W-:Y:S05]  /*cfd0*/  BSYNC B0 ;  /* 0x0000000000007941 */ /* 0x008fea0003800000 */
.L_x_240:
[----:B------:R-:W1:Y:S01]  /*cfe0*/  SHFL.UP PT, R3, R6, 0x1, RZ ;  /* 0x0420000006037989 */ /* 0x000e6200000e00ff */
[----:B------:R-:W-:-:S03]  /*cff0*/  ISETP.NE.AND P1, PT, R9, RZ, PT ;  /* 0x000000ff0900720c */ /* 0x000fc60003f25270 */
[----:B------:R-:W2:Y:S01]  /*d000*/  SHFL.UP PT, R2, R7, 0x1, RZ ;  /* 0x0420000007027989 */ /* 0x000ea200000e00ff */
[----:B-1----:R-:W-:Y:S02]  /*d010*/  SEL R3, R3, RZ, P1 ;  /* 0x000000ff03037207 */ /* 0x002fe40000800000 */
[----:B--2---:R-:W-:Y:S02]  /*d020*/  SEL R2, R2, RZ, P1 ;  /* 0x000000ff02027207 */ /* 0x004fe40000800000 */
[----:B------:R-:W-:-:S05]  /*d030*/  IADD3 R18, P2, R3, R6, RZ ;  /* 0x0000000603127210 */ /* 0x000fca0007f5e0ff */
[----:B------:R-:W-:Y:S01]  /*d040*/  IMAD.X R15, R2, 0x1, R7, P2 ;  /* 0x00000001020f7824 */ /* 0x000fe200010e0607 */
[----:B------:R-:W1:Y:S01]  /*d050*/  SHFL.UP PT, R3, R18, 0x2, RZ ;  /* 0x0440000012037989 */ /* 0x000e6200000e00ff */
[----:B------:R-:W-:-:S03]  /*d060*/  ISETP.GE.U32.AND P2, PT, R9, 0x2, PT ;  /* 0x000000020900780c */ /* 0x000fc60003f46070 */
[----:B------:R-:W2:Y:S01]  /*d070*/  SHFL.UP PT, R2, R15, 0x2, RZ ;  /* 0x044000000f027989 */ /* 0x000ea200000e00ff */
[----:B-1----:R-:W-:-:S04]  /*d080*/  SEL R3, R3, RZ, P2 ;  /* 0x000000ff03037207 */ /* 0x002fc80001000000 */
[----:B------:R-:W-:Y:S02]  /*d090*/  IADD3 R14, P3, R3, R18, RZ ;  /* 0x00000012030e7210 */ /* 0x000fe40007f7e0ff */
[----:B--2---:R-:W-:-:S03]  /*d0a0*/  SEL R2, R2, RZ, P2 ;  /* 0x000000ff02027207 */ /* 0x004fc60001000000 */
[----:B------:R-:W1:Y:S01]  /*d0b0*/  SHFL.UP PT, R3, R14, 0x4, RZ ;  /* 0x048000000e037989 */ /* 0x000e6200000e00ff */
[----:B------:R-:W-:Y:S02]  /*d0c0*/  IADD3.X R17, R2, R15, RZ, P3, !PT ;  /* 0x0000000f02117210 */ /* 0x000fe40001ffe4ff */
[----:B------:R-:W-:-:S03]  /*d0d0*/  ISETP.GE.U32.AND P3, PT, R9, 0x4, PT ;  /* 0x000000040900780c */ /* 0x000fc60003f66070 */
[----:B------:R-:W2:Y:S01]  /*d0e0*/  SHFL.UP PT, R2, R17, 0x4, RZ ;  /* 0x0480000011027989 */ /* 0x000ea200000e00ff */
[----:B-1----:R-:W-:-:S04]  /*d0f0*/  SEL R3, R3, RZ, P3 ;  /* 0x000000ff03037207 */ /* 0x002fc80001800000 */
[----:B------:R-:W-:Y:S02]  /*d100*/  IADD3 R18, P4, R3, R14, RZ ;  /* 0x0000000e03127210 */ /* 0x000fe40007f9e0ff */
[----:B--2---:R-:W-:-:S03]  /*d110*/  SEL R2, R2, RZ, P3 ;  /* 0x000000ff02027207 */ /* 0x004fc60001800000 */
[----:B------:R-:W1:Y:S02]  /*d120*/  SHFL.UP PT, R3, R18, 0x8, RZ ;  /* 0x0500000012037989 */ /* 0x000e6400000e00ff */
[----:B------:R-:W-:Y:S01]  /*d130*/  IMAD.X R15, R2, 0x1, R17, P4 ;  /* 0x00000001020f7824 */ /* 0x000fe200020e0611 */
[----:B------:R-:W-:-:S04]  /*d140*/  ISETP.GE.U32.AND P4, PT, R9, 0x8, PT ;  /* 0x000000080900780c */ /* 0x000fc80003f86070 */
        /* <DEDUP_REMOVED lines=10> */
[----:B--2---:R-:W-:-:S05]  /*d1f0*/  SEL R2, R2, RZ, P5 ;  /* 0x000000ff02027207 */ /* 0x004fca0002800000 */
[----:B------:R-:W-:Y:S01]  /*d200*/  IMAD.X R22, R2, 0x1, R17, P6 ;  /* 0x0000000102167824 */ /* 0x000fe200030e0611 */
[----:B------:R-:W-:-:S04]  /*d210*/  IADD3 R2, P6, R15, UR5, RZ ;  /* 0x000000050f027c10 */ /* 0x000fc8000ffde0ff */
[----:B------:R-:W-:Y:S02]  /*d220*/  IADD3.X R3, R22, UR6, RZ, P6, !PT ;  /* 0x0000000616037c10 */ /* 0x000fe4000b7fe4ff */
[----:B------:R-:W-:-:S04]  /*d230*/  ISETP.GT.U32.AND P6, PT, R2, UR8, PT ;  /* 0x0000000802007c0c */ /* 0x000fc8000bfc4070 */
[----:B------:R-:W-:-:S13]  /*d240*/  ISETP.GT.U32.AND.EX P6, PT, R3, UR7, PT, P6 ;  /* 0x0000000703007c0c */ /* 0x000fda000bfc4160 */
[----:B------:R-:W-:-:S04]  /*d250*/  VOTE.ANY R14, PT, P6 ;  /* 0x00000000000e7806 */ /* 0x000fc800030e0100 */
[----:B------:R-:W-:-:S13]  /*d260*/  ISETP.NE.AND P6, PT, R14, RZ, PT ;  /* 0x000000ff0e00720c */ /* 0x000fda0003fc5270 */
[----:B------:R-:W-:Y:S05]  /*d270*/  @P6 BRA `(.L_x_244) ;  /* 0x0000000800746947 */ /* 0x000fea0003800000 */
[----:B------:R-:W-:Y:S01]  /*d280*/  IMAD.MOV.U32 R17, RZ, RZ, R2 ;  /* 0x000000ffff117224 */ /* 0x000fe200078e0002 */
[----:B------:R-:W-:Y:S01]  /*d290*/  ULDC UR21, c[0x0][0x910] ;  /* 0x0002440000157ab9 */ /* 0x000fe20000000800 */
[----:B------:R-:W-:Y:S01]  /*d2a0*/  IMAD.MOV.U32 R19, RZ, RZ, R3 ;  /* 0x000000ffff137224 */ /* 0x000fe200078e0003 */
[----:B------:R-:W-:Y:S01]  /*d2b0*/  ULDC UR28, c[0x0][0x8f4] ;  /* 0x00023d00001c7ab9 */ /* 0x000fe20000000800 */
[----:B------:R-:W-:Y:S01]  /*d2c0*/  ULDC UR4, c[0x0][0x8dc] ;  /* 0x0002370000047ab9 */ /* 0x000fe20000000800 */
[----:B------:R-:W-:Y:S01]  /*d2d0*/  ULDC UR29, c[0x0][0x8d8] ;  /* 0x00023600001d7ab9 */ /* 0x000fe20000000800 */
[----:B------:R-:W-:Y:S01]  /*d2e0*/  ULDC UR30, c[0x0][0x8f0] ;  /* 0x00023c00001e7ab9 */ /* 0x000fe20000000800 */
[----:B------:R-:W-:Y:S01]  /*d2f0*/  ULDC.64 UR22, c[0x0][0x8d0] ;  /* 0x0002340000167ab9 */ /* 0x000fe20000000a00 */
[----:B------:R-:W-:-:S05]  /*d300*/  ULDC.64 UR24, c[0x0][0x8e8] ;  /* 0x00023a0000187ab9 */ /* 0x000fca0000000a00 */
.L_x_249:
[----:B------:R-:W-:Y:S01]  /*d310*/  IMAD.MOV.U32 R12, RZ, RZ, R13 ;  /* 0x000000ffff0c7224 */ /* 0x000fe200078e000d */
[----:B-----5:R-:W-:Y:S01]  /*d320*/  MOV R15, R10 ;  /* 0x0000000a000f7202 */ /* 0x020fe20000000f00 */
[----:B------:R-:W-:Y:S02]  /*d330*/  VIADD R13, R13, 0x20 ;  /* 0x000000200d0d7836 */ /* 0x000fe40000000000 */
[----:B------:R-:W-:-:S03]  /*d340*/  IMAD.MOV.U32 R14, RZ, RZ, R8 ;  /* 0x000000ffff0e7224 */ /* 0x000fc600078e0008 */
[----:B------:R-:W-:-:S13]  /*d350*/  ISETP.GE.AND P6, PT, R13, UR21, PT ;  /* 0x000000150d007c0c */ /* 0x000fda000bfc6270 */
[----:B------:R-:W1:Y:S01]  /*d360*/  @!P6 LDC.64 R2, c[0x0][0x918] ;  /* 0x00024600ff02eb82 */ /* 0x000e620000000a00 */
[----:B------:R-:W2:Y:S01]  /*d370*/  SHFL.IDX PT, R19, R19, 0x1f, 0x1f ;  /* 0x03e01f0013137f89 */ /* 0x000ea200000e0000 */
[----:B------:R-:W-:-:S03]  /*d380*/  @!P6 VIADD R7, R12, 0x20 ;  /* 0x000000200c07e836 */ /* 0x000fc60000000000 */
[----:B------:R-:W3:Y:S01]  /*d390*/  SHFL.IDX PT, R17, R17, 0x1f, 0x1f ;  /* 0x03e01f0011117f89 */ /* 0x000ee200000e0000 */
[----:B------:R-:W-:Y:S01]  /*d3a0*/  BSSY B0, `(.L_x_245) ;  /* 0x0000063000007945 */ /* 0x000fe20003800000 */
[----:B-1----:R-:W-:-:S05]  /*d3b0*/  @!P6 IMAD.WIDE R2, R7, 0xc, R2 ;  /* 0x0000000c0702e825 */ /* 0x002fca00078e0202 */
[----:B------:R1:W5:Y:S04]  /*d3c0*/  @!P6 LDG.E R8, desc[UR38][R2.64] ;  /* 0x000000260208e981 */ /* 0x000368000c1e1900 */
[----:B------:R1:W5:Y:S01]  /*d3d0*/  @!P6 LDG.E R10, desc[UR38][R2.64+0x4] ;  /* 0x00000426020ae981 */ /* 0x000362000c1e1900 */
[----:B------:R-:W-:Y:S01]  /*d3e0*/  ISETP.GE.AND P6, PT, R12, UR21, PT ;  /* 0x000000150c007c0c */ /* 0x000fe2000bfc6270 */
[----:B------:R-:W-:Y:S01]  /*d3f0*/  IMAD.MOV.U32 R6, RZ, RZ, 0x7fffffff ;  /* 0x7fffffffff067424 */ /* 0x000fe200078e00ff */
[----:B--2---:R-:W-:Y:S01]  /*d400*/  R2UR UR6, R19 ;  /* 0x00000000130672ca */ /* 0x004fe200000e0000 */
[----:B------:R-:W-:Y:S01]  /*d410*/  IMAD.MOV.U32 R7, RZ, RZ, RZ ;  /* 0x000000ffff077224 */ /* 0x000fe200078e00ff */
[----:B---3--:R-:W-:-:S09]  /*d420*/  R2UR UR5, R17 ;  /* 0x00000000110572ca */ /* 0x008fd200000e0000 */
[----:B-1----:R-:W-:Y:S06]  /*d430*/  @P6 BRA `(.L_x_246) ;  /* 0x0000000400646947 */ /* 0x002fec0003800000 */
[----:B------:R-:W-:-:S04]  /*d440*/  IADD3 R17, P6, R14, UR11, RZ ;  /* 0x0000000b0e117c10 */ /* 0x000fc8000ffde0ff */
[----:B------:R-:W-:Y:S02]  /*d450*/  LEA.HI.X.SX32 R22, R14, UR13, 0x1, P6 ;  /* 0x0000000d0e167c11 */ /* 0x000fe4000b0f0eff */
[----:B------:R-:W-:Y:S02]  /*d460*/  IABS R14, R20 ;  /* 0x00000014000e7213 */ /* 0x000fe40000000000 */
[C---:B------:R-:W-:Y:S02]  /*d470*/  IADD3 R19, P6, R15.reuse, UR12, RZ ;  /* 0x0000000c0f137c10 */ /* 0x040fe4000ffde0ff */
[----:B------:R-:W1:Y:S02]  /*d480*/  I2F.RP R2, R14 ;  /* 0x0000000e00027306 */ /* 0x000e640000209400 */
[----:B------:R-:W-:Y:S02]  /*d490*/  LEA.HI.X.SX32 R24, R15, UR14, 0x1, P6 ;  /* 0x0000000e0f187c11 */ /* 0x000fe4000b0f0eff */
[----:B------:R-:W-:-:S04]  /*d4a0*/  PLOP3.LUT P6, PT, PT, PT, UP0, 0x80, 0x0 ;  /* 0x000000000000781c */ /* 0x000fc80003fcf008 */
[----:B-1----:R-:W1:Y:S02]  /*d4b0*/  MUFU.RCP R2, R2 ;  /* 0x0000000200027308 */ /* 0x002e640000001000 */
[----:B-1----:R-:W-:-:S06]  /*d4c0*/  VIADD R15, R2, 0xffffffe ;  /* 0x0ffffffe020f7836 */ /* 0x002fcc0000000000 */
[----:B------:R-:W1:Y:S02]  /*d4d0*/  F2I.FTZ.U32.TRUNC.NTZ R15, R15 ;  /* 0x0000000f000f7305 */ /* 0x000e64000021f000 */
[----:B-1----:R-:W-:Y:S01]  /*d4e0*/  IMAD.MOV R18, RZ, RZ, -R15 ;  /* 0x000000ffff127224 */ /* 0x002fe200078e0a0f */
[----:B------:R-:W-:Y:S06]  /*d4f0*/  @!P6 BRA `(.L_x_247) ;  /* 0x00000000002ce947 */ /* 0x000fec0003800000 */
        /* <DEDUP_REMOVED lines=11> */
.L_x_247:
[----:B------:R-:W-:Y:S05]  /*d5b0*/  @!P0 BRA `(.L_x_248) ;  /* 0x00000000002c8947 */ /* 0x000fea0003800000 */
[----:B------:R-:W-:-:S04]  /*d5c0*/  IADD3 R7, P6, R19, UR28, RZ ;  /* 0x0000001c13077c10 */ /* 0x000fc8000ffde0ff */
[----:B------:R-:W-:-:S05]  /*d5d0*/  IADD3.X R19, RZ, R24, RZ, P6, !PT ;  /* 0x00000018ff137210 */ /* 0x000fca00037fe4ff */
        /* <DEDUP_REMOVED lines=9> */
.L_x_248:
[----:B------:R-:W-:Y:S01]  /*d670*/  SHF.R.U64 R4, R19, UR30, R24 ;  /* 0x0000001e13047c19 */ /* 0x000fe20008001218 */
[----:B------:R-:W-:Y:S01]  /*d680*/  IMAD R5, R18, R14, RZ ;  /* 0x0000000e12057224 */ /* 0x000fe200078e02ff */
[----:B------:R-:W-:Y:S01]  /*d690*/  IABS R2, R20 ;  /* 0x0000001400027213 */ /* 0x000fe20000000000 */
[----:B------:R-:W-:Y:S01]  /*d6a0*/  IMAD.MOV.U32 R3, RZ, RZ, R15 ;  /* 0x000000ffff037224 */ /* 0x000fe200078e000f */
[----:B------:R-:W-:Y:S01]  /*d6b0*/  SHF.R.U64 R17, R17, UR29, R22 ;  /* 0x0000001d11117c19 */ /* 0x000fe20008001216 */
[----:B------:R-:W-:Y:S01]  /*d6c0*/  VIADD R4, R4, UR17 ;  /* 0x0000001104047c36 */ /* 0x000fe20008000000 */
[----:B------:R-:W-:Y:S01]  /*d6d0*/  IABS R19, R11 ;  /* 0x0000000b00137213 */ /* 0x000fe20000000000 */
[----:B------:R-:W-:Y:S02]  /*d6e0*/  IMAD.MOV R7, RZ, RZ, -R2 ;  /* 0x000000ffff077224 */ /* 0x000fe400078e0a02 */
[----:B------:R-:W-:Y:S01]  /*d6f0*/  IMAD.MOV.U32 R2, RZ, RZ, RZ ;  /* 0x000000ffff027224 */ /* 0x000fe200078e00ff */
[----:B------:R-:W-:Y:S01]  /*d700*/  IABS R6, R4 ;  /* 0x0000000400067213 */ /* 0x000fe20000000000 */
[----:B------:R-:W-:-:S02]  /*d710*/  VIADD R17, R17, UR16 ;  /* 0x0000001011117c36 */ /* 0x000fc40008000000 */
[----:B------:R-:W-:Y:S01]  /*d720*/  IMAD.HI.U32 R2, R15, R5, R2 ;  /* 0x000000050f027227 */ /* 0x000fe200078e0002 */
[----:B------:R-:W-:Y:S02]  /*d730*/  MOV R3, R7 ;  /* 0x0000000700037202 */ /* 0x000fe40000000f00 */
[----:B------:R-:W-:Y:S01]  /*d740*/  IABS R7, R11 ;  /* 0x0000000b00077213 */ /* 0x000fe20000000000 */
[----:B------:R-:W-:-:S03]  /*d750*/  IMAD.MOV.U32 R5, RZ, RZ, R6 ;  /* 0x000000ffff057224 */ /* 0x000fc600078e0006 */
[----:B------:R-:W1:Y:S01]  /*d760*/  I2F.RP R6, R7 ;  /* 0x0000000700067306 */ /* 0x000e620000209400 */
[----:B------:R-:W-:-:S04]  /*d770*/  IMAD.HI.U32 R2, R2, R5, RZ ;  /* 0x0000000502027227 */ /* 0x000fc800078e00ff */
        /* <DEDUP_REMOVED lines=8> */
[----:B------:R-:W-:Y:S01]  /*d800*/  IMAD R15, R18, R7, RZ ;  /* 0x00000007120f7224 */ /* 0x000fe200078e02ff */
[----:B------:R-:W-:-:S03]  /*d810*/  IABS R18, R17 ;  /* 0x0000001100127213 */ /* 0x000fc60000000000 */
[----:B------:R-:W-:-:S04]  /*d820*/  IMAD.HI.U32 R6, R3, R15, R2 ;  /* 0x0000000f03067227 */ /* 0x000fc800078e0002 */
[----:B------:R-:W-:Y:S02]  /*d830*/  IMAD.MOV.U32 R3, RZ, RZ, R18 ;  /* 0x000000ffff037224 */ /* 0x000fe400078e0012 */
        /* <DEDUP_REMOVED lines=9> */
[----:B------:R-:W-:Y:S02]  /*d8d0*/  @!P6 IADD3 R2, R2, -R7, RZ ;  /* 0x800000070202e210 */ /* 0x000fe40007ffe0ff */
        /* <DEDUP_REMOVED lines=13> */
[----:B------:R-:W-:Y:S02]  /*d9b0*/  SHF.R.S32.HI R5, RZ, 0x1f, R4 ;  /* 0x0000001fff057819 */ /* 0x000fe40000011404 */
[----:B------:R-:W-:-:S07]  /*d9c0*/  SHF.R.S32.HI R7, RZ, 0x1f, R6 ;  /* 0x0000001fff077819 */ /* 0x000fce0000011406 */
.L_x_246:
[----:B------:R-:W-:Y:S05]  /*d9d0*/  BSYNC B0 ;  /* 0x0000000000007941 */ /* 0x000fea0003800000 */
.L_x_245:
        /* <DEDUP_REMOVED lines=28> */
[----:B------:R-:W-:-:S04]  /*dba0*/  IADD3 R2, P6, R3, R18, RZ ;  /* 0x0000001203027210 */ /* 0x000fc80007fde0ff */
[----:B------:R-:W-:Y:S02]  /*dbb0*/  IADD3.X R3, R14, R15, RZ, P6, !PT ;  /* 0x0000000f0e037210 */ /* 0x000fe400037fe4ff */
[----:B------:R-:W-:-:S04]  /*dbc0*/  IADD3 R17, P6, R2, UR5, RZ ;  /* 0x0000000502117c10 */ /* 0x000fc8000ffde0ff */
[----:B------:R-:W-:Y:S02]  /*dbd0*/  IADD3.X R19, R3, UR6, RZ, P6, !PT ;  /* 0x0000000603137c10 */ /* 0x000fe4000b7fe4ff */
[----:B------:R-:W-:-:S04]  /*dbe0*/  ISETP.GT.U32.AND P6, PT, R17, UR8, PT ;  /* 0x0000000811007c0c */ /* 0x000fc8000bfc4070 */
[----:B------:R-:W-:-:S13]  /*dbf0*/  ISETP.GT.U32.AND.EX P6, PT, R19, UR7, PT, P6 ;  /* 0x0000000713007c0c */ /* 0x000fda000bfc4160 */
[----:B------:R-:W-:-:S04]  /*dc00*/  VOTE.ANY R14, PT, P6 ;  /* 0x00000000000e7806 */ /* 0x000fc800030e0100 */
[----:B------:R-:W-:-:S13]  /*dc10*/  ISETP.NE.AND P6, PT, R14, RZ, PT ;  /* 0x000000ff0e00720c */ /* 0x000fda0003fc5270 */
[----:B------:R-:W-:Y:S05]  /*dc20*/  @!P6 BRA `(.L_x_249) ;  /* 0xfffffff400b8e947 */ /* 0x000fea000383ffff */
[----:B------:R-:W-:Y:S02]  /*dc30*/  IMAD.MOV.U32 R15, RZ, RZ, R2 ;  /* 0x000000ffff0f7224 */ /* 0x000fe400078e0002 */
[----:B------:R-:W-:-:S07]  /*dc40*/  IMAD.MOV.U32 R22, RZ, RZ, R3 ;  /* 0x000000ffff167224 */ /* 0x000fce00078e0003 */
.L_x_244:
[----:B------:R-:W1:Y:S08]  /*dc50*/  BREV R14, R14 ;  /* 0x0000000e000e7301 */ /* 0x000e700000000000 */
[----:B-1----:R-:W1:Y:S02]  /*dc60*/  FLO.U32.SH R13, R14 ;  /* 0x0000000e000d7300 */ /* 0x002e6400000e0400 */
[----:B-1----:R-:W1:Y:S02]  /*dc70*/  SHFL.IDX PT, R12, R12, R13, 0x1f ;  /* 0x00001f0d0c0c7589 */ /* 0x002e6400000e0000 */
[----:B-1----:R-:W-:-:S13]  /*dc80*/  R2UR UR4, R12 ;  /* 0x000000000c0472ca */ /* 0x002fda00000e0000 */
[----:B------:R-:W-:-:S05]  /*dc90*/  VIADD R17, R9, UR4 ;  /* 0x0000000409117c36 */ /* 0x000fca0008000000 */
[----:B------:R-:W-:-:S13]  /*dca0*/  ISETP.GE.AND P1, PT, R17, UR21, PT ;  /* 0x0000001511007c0c */ /* 0x000fda000bf26270 */
[----:B------:R-:W1:Y:S02]  /*dcb0*/  @!P1 LDC.64 R2, c[0x0][0x918] ;  /* 0x00024600ff029b82 */ /* 0x000e640000000a00 */
[----:B-1----:R-:W-:-:S05]  /*dcc0*/  @!P1 IMAD.WIDE R2, R17, 0xc, R2 ;  /* 0x0000000c11029825 */ /* 0x002fca00078e0202 */
[----:B-----5:R1:W5:Y:S04]  /*dcd0*/  @!P1 LDG.E R8, desc[UR38][R2.64] ;  /* 0x0000002602089981 */ /* 0x020368000c1e1900 */
[----:B------:R1:W5:Y:S01]  /*dce0*/  @!P1 LDG.E R10, desc[UR38][R2.64+0x4] ;  /* 0x00000426020a9981 */ /* 0x000362000c1e1900 */
[----:B------:R-:W-:-:S03]  /*dcf0*/  IADD3 R18, P1, P2, R15, UR5, -R6 ;  /* 0x000000050f127c10 */ /* 0x000fc6000fa3e806 */
[----:B------:R-:W-:Y:S01]  /*dd00*/  SHFL.IDX PT, R6, R6, R13, 0x1f ;  /* 0x00001f0d06067589 */ /* 0x000fe200000e0000 */
[----:B------:R-:W-:-:S03]  /*dd10*/  IADD3.X R22, R22, UR6, ~R7, P1, P2 ;  /* 0x0000000616167c10 */ /* 0x000fc60008fe4c07 */
[----:B------:R-:W2:Y:S04]  /*dd20*/  SHFL.IDX PT, R18, R18, R13, 0x1f ;  /* 0x00001f0d12127589 */ /* 0x000ea800000e0000 */
[----:B------:R-:W3:Y:S04]  /*dd30*/  SHFL.IDX PT, R22, R22, R13, 0x1f ;  /* 0x00001f0d16167589 */ /* 0x000ee800000e0000 */
[----:B------:R1:W4:Y:S04]  /*dd40*/  SHFL.IDX PT, R7, R7, R13, 0x1f ;  /* 0x00001f0d07077589 */ /* 0x00032800000e0000 */
[----:B------:R1:W1:Y:S04]  /*dd50*/  SHFL.IDX PT, R5, R5, R13, 0x1f ;  /* 0x00001f0d05057589 */ /* 0x00026800000e0000 */
[----:B------:R1:W1:Y:S01]  /*dd60*/  SHFL.IDX PT, R4, R4, R13, 0x1f ;  /* 0x00001f0d04047589 */ /* 0x00026200000e0000 */
[----:B--2---:R-:W-:-:S02]  /*dd70*/  R2UR UR5, R18 ;  /* 0x00000000120572ca */ /* 0x004fc400000e0000 */
[----:B---3--:R-:W-:-:S15]  /*dd80*/  R2UR UR6, R22 ;  /* 0x00000000160672ca */ /* 0x008fde00000e0000 */
.L_x_239:
[----:B-1----:R-:W1:Y:S01]  /*dd90*/  LDC R2, c[0x0][0x910] ;  /* 0x00024400ff027b82 */ /* 0x002e620000000800 */
[----:B------:R-:W-:Y:S01]  /*dda0*/  UMOV UR21, 0xffffffff ;  /* 0xffffffff00157882 */ /* 0x000fe20000000000 */
[----:B------:R-:W-:Y:S01]  /*ddb0*/  UMOV UR22, 0xffffffff ;  /* 0xffffffff00167882 */ /* 0x000fe20000000000 */
[----:B------:R-:W-:Y:S01]  /*ddc0*/  UMOV UR23, 0xffffffff ;  /* 0xffffffff00177882 */ /* 0x000fe20000000000 */
[----:B------:R-:W-:Y:S01]  /*ddd0*/  IMAD.MOV.U32 R15, RZ, RZ, RZ ;  /* 0x000000ffff0f7224 */ /* 0x000fe200078e00ff */
[----:B-1----:R-:W-:-:S13]  /*dde0*/  ISETP.LE.AND P1, PT, R2, UR4, PT ;  /* 0x0000000402007c0c */ /* 0x002fda000bf23270 */
[----:B------:R-:W-:Y:S05]  /*ddf0*/  @P1 BRA `(.L_x_238) ;  /* 0x0000000000f01947 */ /* 0x000fea0003800000 */
[C---:B------:R-:W-:Y:S01]  /*de00*/  R2UR UR22, R4.reuse ;  /* 0x00000000041672ca */ /* 0x040fe200000e0000 */
[----:B------:R-:W-:Y:S01]  /*de10*/  UIADD3 UR21, UP1, -UR5, UR8, URZ ;  /* 0x0000000805157290 */ /* 0x000fe2000ff3e13f */
[----:B------:R-:W-:Y:S01]  /*de20*/  R2UR UR23, R5 ;  /* 0x00000000051772ca */ /* 0x000fe200000e0000 */
[----:B------:R-:W-:Y:S01]  /*de30*/  ULDC UR28, c[0x0][0x8c0] ;  /* 0x00023000001c7ab9 */ /* 0x000fe20000000800 */
[----:B------:R-:W-:Y:S01]  /*de40*/  ULDC UR30, c[0x0][0x8b0] ;  /* 0x00022c00001e7ab9 */ /* 0x000fe20000000800 */
[----:B------:R-:W-:Y:S01]  /*de50*/  ULDC UR31, c[0x0][0x904] ;  /* 0x00024100001f7ab9 */ /* 0x000fe20000000800 */
[----:B------:R-:W-:-:S03]  /*de60*/  SHF.R.U64 R2, R4, UR30, R5 ;  /* 0x0000001e04027c19 */ /* 0x000fc60008001205 */
[----:B------:R-:W-:-:S04]  /*de70*/  UIADD3.X UR22, ~UR6, UR7, URZ, UP1, !UPT ;  /* 0x0000000706167290 */ /* 0x000fc80008ffe53f */
[----:B------:R-:W-:Y:S02]  /*de80*/  USHF.R.U32.HI UR29, URZ, UR28, UR22 ;  /* 0x0000001c3f1d7299 */ /* 0x000fe40008011616 */
[----:B------:R-:W-:Y:S01]  /*de90*/  USHF.R.U32.HI UR34, URZ, UR30, UR23 ;  /* 0x0000001e3f227299 */ /* 0x000fe20008011617 */
[----:B------:R-:W-:Y:S01]  /*dea0*/  R2UR UR23, R2 ;  /* 0x00000000021772ca */ /* 0x000fe200000e0000 */
[----:B------:R-:W-:Y:S02]  /*deb0*/  USHF.R.U32.HI UR24, URZ, UR30, UR29 ;  /* 0x0000001e3f187299 */ /* 0x000fe4000801161d */
[----:B------:R-:W-:Y:S02]  /*dec0*/  USHF.R.U64 UR21, UR21, UR28, UR22 ;  /* 0x0000001c15157299 */ /* 0x000fe40008001216 */
[----:B------:R-:W-:Y:S02]  /*ded0*/  USHF.R.U32.HI UR25, URZ, UR31, UR24 ;  /* 0x0000001f3f197299 */ /* 0x000fe40008011618 */
[----:B------:R-:W-:-:S02]  /*dee0*/  USHF.R.U64 UR22, UR21, UR30, UR29 ;  /* 0x0000001e15167299 */ /* 0x000fc4000800121d */
[----:B------:R-:W-:Y:S02]  /*def0*/  ULOP3.LUT UR28, UR25, UR34, URZ, 0xfc, !UPT ;  /* 0x00000022191c7292 */ /* 0x000fe4000f8efc3f */
[----:B------:R-:W-:-:S04]  /*df00*/  USHF.R.U64 UR24, UR22, UR31, UR24 ;  /* 0x0000001f16187299 */ /* 0x000fc80008001218 */
[----:B------:R-:W-:-:S13]  /*df10*/  ISETP.NE.U32.AND P1, PT, RZ, UR28, PT ;  /* 0x0000001cff007c0c */ /* 0x000fda000bf25070 */
[----:B------:R-:W-:Y:S05]  /*df20*/  @!P1 BRA `(.L_x_250) ;  /* 0x0000000000189947 */ /* 0x000fea0003800000 */
[----:B------:R-:W-:-:S07]  /*df30*/  MOV R12, 0xdf50 ;  /* 0x0000df50000c7802 */ /* 0x000fce0000000f00 */
[----:B---345:R-:W-:Y:S05]  /*df40*/  CALL.REL.NOINC `(.L_x_251) ;  /* 0x0000001c00fc7944 */ /* 0x038fea0003c00000 */
[----:B------:R-:W-:-:S04]  /*df50*/  UIADD3 UR25, -UR28, URZ, URZ ;  /* 0x0000003f1c197290 */ /* 0x000fc8000fffe13f */
[----:B------:R-:W-:-:S03]  /*df60*/  UIMAD UR24, UR23, UR25, UR24 ;  /* 0x00000019171872a4 */ /* 0x000fc6000f8e0218 */
[----:B------:R-:W-:Y:S01]  /*df70*/  UMOV UR23, UR28 ;  /* 0x0000001c00177c82 */ /* 0x000fe20008000000 */
[----:B------:R-:W-:Y:S08]  /*df80*/  BRA `(.L_x_252) ;  /* 0x0000000000587947 */ /* 0x000ff00003800000 */
.L_x_250:
[----:B------:R-:W1:Y:S01]  /*df90*/  I2F.U32.RP R2, UR23 ;  /* 0x0000001700027d06 */ /* 0x000e620008209000 */
[----:B------:R-:W-:Y:S01]  /*dfa0*/  UMOV UR28, URZ ;  /* 0x0000003f001c7c82 */ /* 0x000fe20008000000 */
[----:B------:R-:W-:-:S06]  /*dfb0*/  UISETP.NE.U32.AND UP4, UPT, UR23, URZ, UPT ;  /* 0x0000003f1700728c */ /* 0x000fcc000bf85070 */
[----:B-1----:R-:W1:Y:S02]  /*dfc0*/  MUFU.RCP R2, R2 ;  /* 0x0000000200027308 */ /* 0x002e640000001000 */
[----:B-1----:R-:W-:-:S06]  /*dfd0*/  VIADD R3, R2, 0xffffffe ;  /* 0x0ffffffe02037836 */ /* 0x002fcc0000000000 */
[----:B------:R-:W1:Y:S02]  /*dfe0*/  F2I.FTZ.U32.TRUNC.NTZ R3, R3 ;  /* 0x0000000300037305 */ /* 0x000e64000021f000 */
[----:B-1----:R-:W-:-:S13]  /*dff0*/  R2UR UR29, R3 ;  /* 0x00000000031d72ca */ /* 0x002fda00000e0000 */
[----:B------:R-:W-:-:S04]  /*e000*/  UIADD3 UR25, URZ, -UR29, URZ ;  /* 0x8000001d3f197290 */ /* 0x000fc8000fffe03f */
[----:B------:R-:W-:-:S04]  /*e010*/  UIMAD UR25, UR25, UR23, URZ ;  /* 0x00000017191972a4 */ /* 0x000fc8000f8e023f */
[----:B------:R-:W-:-:S04]  /*e020*/  UIMAD.WIDE.U32 UR28, UR29, UR25, UR28 ;  /* 0x000000191d1c72a5 */ /* 0x000fc8000f8e001c */
[----:B------:R-:W-:-:S04]  /*e030*/  UIMAD.WIDE.U32 UR28, UR29, UR24, URZ ;  /* 0x000000181d1c72a5 */ /* 0x000fc8000f8e003f */
[----:B------:R-:W-:-:S04]  /*e040*/  UIADD3 UR25, -UR29, URZ, URZ ;  /* 0x0000003f1d197290 */ /* 0x000fc8000fffe13f */
[----:B------:R-:W-:-:S04]  /*e050*/  UIMAD UR25, UR23, UR25, UR24 ;  /* 0x00000019171972a4 */ /* 0x000fc8000f8e0218 */
[----:B------:R-:W-:-:S11]  /*e060*/  UISETP.GE.U32.AND UP1, UPT, UR25, UR23, UPT ;  /* 0x000000171900728c */ /* 0x000fd6000bf26070 */
[----:B------:R-:W-:Y:S02]  /*e070*/  @UP1 UIADD3 UR25, UR25, -UR23, URZ ;  /* 0x8000001719191290 */ /* 0x000fe4000fffe03f */
[----:B------:R-:W-:Y:S02]  /*e080*/  @UP1 UIADD3 UR29, UR29, 0x1, URZ ;  /* 0x000000011d1d1890 */ /* 0x000fe4000fffe03f */
[----:B------:R-:W-:-:S11]  /*e090*/  UISETP.GE.U32.AND UP2, UPT, UR25, UR23, UPT ;  /* 0x000000171900728c */ /* 0x000fd6000bf46070 */
[----:B------:R-:W-:Y:S02]  /*e0a0*/  @UP2 UIADD3 UR29, UR29, 0x1, URZ ;  /* 0x000000011d1d2890 */ /* 0x000fe4000fffe03f */
[----:B------:R-:W-:-:S04]  /*e0b0*/  @!UP4 ULOP3.LUT UR29, URZ, UR23, URZ, 0x33, !UPT ;  /* 0x000000173f1dc292 */ /* 0x000fc8000f8e333f */
[----:B------:R-:W-:-:S04]  /*e0c0*/  UIADD3 UR25, -UR29, URZ, URZ ;  /* 0x0000003f1d197290 */ /* 0x000fc8000fffe13f */
[----:B------:R-:W-:-:S03]  /*e0d0*/  UIMAD UR24, UR23, UR25, UR24 ;  /* 0x00000019171872a4 */ /* 0x000fc6000f8e0218 */
[----:B------:R-:W-:-:S09]  /*e0e0*/  UMOV UR23, UR29 ;  /* 0x0000001d00177c82 */ /* 0x000fd20008000000 */
.L_x_252:
[----:B------:R-:W-:Y:S01]  /*e0f0*/  ULOP3.LUT UR22, UR22, UR19, URZ, 0xc0, !UPT ;  /* 0x0000001316167292 */ /* 0x000fe2000f8ec03f */
[----:B------:R-:W-:Y:S01]  /*e100*/  IMAD.MOV.U32 R15, RZ, RZ, 0x1 ;  /* 0x00000001ff0f7424 */ /* 0x000fe200078e00ff */
[----:B------:R-:W-:Y:S02]  /*e110*/  ULOP3.LUT UR21, UR21, UR35, URZ, 0xc0, !UPT ;  /* 0x0000002315157292 */ /* 0x000fe4000f8ec03f */
[----:B------:R-:W-:Y:S01]  /*e120*/  UIMAD UR22, UR18, UR23, UR22 ;  /* 0x00000017121672a4 */ /* 0x000fe2000f8e0216 */
[----:B------:R-:W-:Y:S01]  /*e130*/  ULDC UR28, c[0x0][0x8a8] ;  /* 0x00022a00001c7ab9 */ /* 0x000fe20000000800 */
[----:B------:R-:W-:Y:S01]  /*e140*/  ULDC UR25, c[0x0][0x8b8] ;  /* 0x00022e0000197ab9 */ /* 0x000fe20000000800 */
[----:B------:R-:W-:Y:S02]  /*e150*/  UIMAD UR24, UR24, UR28, UR21 ;  /* 0x0000001c181872a4 */ /* 0x000fe4000f8e0215 */
[----:B------:R-:W-:Y:S01]  /*e160*/  UIMAD UR22, UR22, UR25, UR42 ;  /* 0x00000019161672a4 */ /* 0x000fe2000f8e022a */
[----:B------:R-:W-:Y:S01]  /*e170*/  @UP3 UMOV UR23, UR4 ;  /* 0x0000000400173c82 */ /* 0x000fe20008000000 */
[----:B------:R-:W-:-:S03]  /*e180*/  @!UP3 UMOV UR23, UR4 ;  /* 0x000000040017bc82 */ /* 0x000fc60008000000 */
[----:B------:R-:W-:Y:S02]  /*e190*/  @UP3 UMOV UR21, UR24 ;  /* 0x0000001800153c82 */ /* 0x000fe40008000000 */
[----:B------:R-:W-:Y:S01]  /*e1a0*/  @!UP3 UMOV UR21, UR22 ;  /* 0x000000160015bc82 */ /* 0x000fe20008000000 */
[----:B------:R-:W-:-:S05]  /*e1b0*/  @!UP3 UMOV UR22, UR24 ;  /* 0x000000180016bc82 */ /* 0x000fca0008000000 */
.L_x_238:
[----:B------:R-:W-:-:S06]  /*e1c0*/  UISETP.NE.AND UP1, UPT, UR15, 0x3, UPT ;  /* 0x000000030f00788c */ /* 0x000fcc000bf25270 */
[----:B------:R-:W-:-:S13]  /*e1d0*/  PLOP3.LUT P1, PT, PT, PT, UP1, 0x80, 0x0 ;  /* 0x000000000000781c */ /* 0x000fda0003f2f018 */
[----:B------:R-:W-:Y:S05]  /*e1e0*/  @!P1 BRA `(.L_x_253) ;  /* 0x0000000000049947 */ /* 0x000fea0003800000 */
[----:B---3--:R-:W-:Y:S01]  /*e1f0*/  BPT.TRAP 0x1 ;  /* 0x000000040000795c */ /* 0x008fe20000300000 */
.L_x_253:
[----:B------:R-:W1:Y:S01]  /*e200*/  S2R R2, SR_CgaCtaId ;  /* 0x0000000000027919 */ /* 0x000e620000008800 */
[----:B------:R-:W-:-:S04]  /*e210*/  MOV R3, 0x400 ;  /* 0x0000040000037802 */ /* 0x000fc80000000f00 */
[----:B-1----:R-:W-:Y:S02]  /*e220*/  LEA R3, R2, R3, 0x18 ;  /* 0x0000000302037211 */ /* 0x002fe400078ec0ff */
[----:B------:R-:W-:-:S03]  /*e230*/  SHF.L.U32 R2, R0, 0x1f, RZ ;  /* 0x0000001f00027819 */ /* 0x000fc600000006ff */
[----:B------:R-:W-:-:S04]  /*e240*/  IMAD R17, R16, 0x8, R3 ;  /* 0x0000000810117824 */ /* 0x000fc800078e0203 */
[----:B------:R-:W1:Y:S02]  /*e250*/  SYNCS.PHASECHK.TRANS64.TRYWAIT P2, [R17+URZ+0x34440], R2 ;  /* 0x03444002110075a7 */ /* 0x000e64000804017f */
[----:B-1----:R-:W-:Y:S05]  /*e260*/  @!P2 BRA `(.L_x_254) ;  /* 0x000000140098a947 */ /* 0x002fea0003800000 */
.L_x_323:
[----:B------:R-:W-:Y:S01]  /*e270*/  ELECT P2, URZ, PT ;  /* 0x00000000003f782f */ /* 0x000fe20003840000 */
[----:B------:R-:W-:-:S12]  /*e280*/  BSSY B0, `(.L_x_255) ;  /* 0x0000010000007945 */ /* 0x000fd80003800000 */
[----:B------:R-:W-:Y:S05]  /*e290*/  @!P2 BRA `(.L_x_256) ;  /* 0x000000000038a947 */ /* 0x000fea0003800000 */
[----:B-1----:R-:W-:Y:S01]  /*e2a0*/  IMAD R2, R16, 0x10, R3 ;  /* 0x0000001010027824 */ /* 0x002fe200078e0203 */
[----:B------:R-:W-:Y:S01]  /*e2b0*/  MOV R13, UR22 ;  /* 0x00000016000d7c02 */ /* 0x000fe20008000f00 */
[----:B------:R-:W-:Y:S02]  /*e2c0*/  IMAD.U32 R14, RZ, RZ, UR23 ;  /* 0x00000017ff0e7e24 */ /* 0x000fe4000f8e00ff */
[----:B------:R-:W-:-:S05]  /*e2d0*/  IMAD.U32 R12, RZ, RZ, UR21 ;  /* 0x00000015ff0c7e24 */ /* 0x000fca000f8e00ff */
[----:B------:R1:W-:Y:S01]  /*e2e0*/  STS.128 [R2+0x34550], R12 ;  /* 0x0345500c02007388 */ /* 0x0003e20000000c00 */
[----:B------:R-:W-:Y:S01]  /*e2f0*/  @!PT LDS RZ, [RZ] ;  /* 0x00000000fffff984 */ /* 0x000fe20000000800 */
[----:B------:R-:W-:Y:S01]  /*e300*/  @!PT LDS RZ, [RZ] ;  /* 0x00000000fffff984 */ /* 0x000fe20000000800 */
[----:B------:R-:W-:Y:S01]  /*e310*/  @!PT LDS RZ, [RZ] ;  /* 0x00000000fffff984 */ /* 0x000fe20000000800 */
[----:B------:R-:W-:Y:S01]  /*e320*/  @!PT LDS RZ, [RZ] ;  /* 0x00000000fffff984 */ /* 0x000fe20000000800 */
[----:B------:R2:W-:Y:S06]  /*e330*/  MEMBAR.ALL.CTA ;  /* 0x0000000000007992 */ /* 0x0005ec0000008000 */
[----:B--2---:R-:W2:Y:S01]  /*e340*/  FENCE.VIEW.ASYNC.S ;  /* 0x00000000000073c6 */ /* 0x004ea20000000000 */
[----:B------:R-:W-:Y:S05]  /*e350*/  @!P1 BRA `(.L_x_257) ;  /* 0x0000000000049947 */ /* 0x000fea0003800000 */
[----:B---3--:R-:W-:Y:S01]  /*e360*/  BPT.TRAP 0x1 ;  /* 0x000000040000795c */ /* 0x008fe20000300000 */
.L_x_257:
[----:B--2---:R2:W-:Y:S02]  /*e370*/  SYNCS.ARRIVE.TRANS64.A1T0 RZ, [R17+URZ+0x34400], RZ ;  /* 0x034400ff11ff79a7 */ /* 0x0045e4000810003f */
.L_x_256:
[----:B---3--:R-:W-:Y:S05]  /*e380*/  BSYNC B0 ;  /* 0x0000000000007941 */ /* 0x008fea0003800000 */
.L_x_255:
[----:B------:R-:W-:Y:S01]  /*e390*/  ISETP.NE.AND P3, PT, R15, RZ, PT ;  /* 0x000000ff0f00720c */ /* 0x000fe20003f65270 */
[----:B------:R-:W-:-:S05]  /*e3a0*/  VIADD R16, R16, 0x1 ;  /* 0x0000000110107836 */ /* 0x000fca0000000000 */
[----:B------:R-:W-:-:S04]  /*e3b0*/  ISETP.NE.AND P2, PT, R16, 0x8, PT ;  /* 0x000000081000780c */ /* 0x000fc80003f45270 */
[----:B-1----:R-:W-:Y:S02]  /*e3c0*/  SEL R13, RZ, 0x1, P2 ;  /* 0x00000001ff0d7807 */ /* 0x002fe40001000000 */
[----:B------:R-:W-:Y:S02]  /*e3d0*/  SEL R16, R16, RZ, P2 ;  /* 0x000000ff10107207 */ /* 0x000fe40001000000 */
[----:B------:R-:W-:Y:S01]  /*e3e0*/  LOP3.LUT R0, R0, R13, RZ, 0x3c, !PT ;  /* 0x0000000d00007212 */ /* 0x000fe200078e3cff */
[----:B------:R-:W-:Y:S06]  /*e3f0*/  @P3 BRA `(.L_x_258) ;  /* 0xffffffe400003947 */ /* 0x000fec000383ffff */
[----:B------:R-:W-:Y:S05]  /*e400*/  @!P1 BRA `(.L_x_259) ;  /* 0x0000000000049947 */ /* 0x000fea0003800000 */
[----:B------:R-:W-:Y:S01]  /*e410*/  BPT.TRAP 0x1 ;  /* 0x000000040000795c */ /* 0x000fe20000300000 */
.L_x_259:
[----:B------:R-:W-:Y:S01]  /*e420*/  IMAD R5, R16, 0x8, R3 ;  /* 0x0000000810057824 */ /* 0x000fe200078e0203 */
[----:B------:R-:W-:-:S04]  /*e430*/  SHF.L.U32 R2, R0, 0x1f, RZ ;  /* 0x0000001f00027819 */ /* 0x000fc800000006ff */
[----:B------:R-:W1:Y:S02]  /*e440*/  SYNCS.PHASECHK.TRANS64.TRYWAIT P0, [R5+URZ+0x34440], R2 ;  /* 0x03444002050075a7 */ /* 0x000e64000800017f */
[----:B-1----:R-:W-:Y:S05]  /*e450*/  @!P0 BRA `(.L_x_260) ;  /* 0x0000001400308947 */ /* 0x002fea0003800000 */
.L_x_324:
[----:B------:R-:W-:Y:S05]  /*e460*/  @!P1 BRA `(.L_x_261) ;  /* 0x0000000000049947 */ /* 0x000fea0003800000 */
[----:B------:R-:W-:Y:S01]  /*e470*/  BPT.TRAP 0x1 ;  /* 0x000000040000795c */ /* 0x000fe20000300000 */
.L_x_261:
[----:B------:R-:W-:-:S05]  /*e480*/  VIADD R16, R16, 0x1 ;  /* 0x0000000110107836 */ /* 0x000fca0000000000 */
[----:B------:R-:W-:-:S04]  /*e490*/  ISETP.NE.AND P0, PT, R16, 0x8, PT ;  /* 0x000000081000780c */ /* 0x000fc80003f05270 */
[----:B-1----:R-:W-:Y:S02]  /*e4a0*/  SEL R5, RZ, 0x1, P0 ;  /* 0x00000001ff057807 */ /* 0x002fe40000000000 */
[----:B------:R-:W-:Y:S02]  /*e4b0*/  SEL R16, R16, RZ, P0 ;  /* 0x000000ff10107207 */ /* 0x000fe40000000000 */
[----:B------:R-:W-:-:S03]  /*e4c0*/  LOP3.LUT R5, R0, R5, RZ, 0x3c, !PT ;  /* 0x0000000500057212 */ /* 0x000fc600078e3cff */
[----:B----4-:R-:W-:Y:S01]  /*e4d0*/  IMAD R7, R16, 0x8, R3 ;  /* 0x0000000810077824 */ /* 0x010fe200078e0203 */
[----:B------:R-:W-:-:S04]  /*e4e0*/  SHF.L.U32 R0, R5, 0x1f, RZ ;  /* 0x0000001f05007819 */ /* 0x000fc800000006ff */
[----:B------:R-:W1:Y:S02]  /*e4f0*/  SYNCS.PHASECHK.TRANS64.TRYWAIT P0, [R7+URZ+0x34440], R0 ;  /* 0x03444000070075a7 */ /* 0x000e64000800017f */
[----:B-1----:R-:W-:Y:S05]  /*e500*/  @!P0 BRA `(.L_x_262) ;  /* 0x0000001400188947 */ /* 0x002fea0003800000 */
.L_x_325:
[----:B------:R-:W-:Y:S05]  /*e510*/  @!P1 BRA `(.L_x_263) ;  /* 0x0000000000049947 */ /* 0x000fea0003800000 */
[----:B------:R-:W-:Y:S01]  /*e520*/  BPT.TRAP 0x1 ;  /* 0x000000040000795c */ /* 0x000fe20000300000 */
.L_x_263:
[----:B-1----:R-:W-:-:S05]  /*e530*/  VIADD R0, R16, 0x1 ;  /* 0x0000000110007836 */ /* 0x002fca0000000000 */
[----:B------:R-:W-:-:S04]  /*e540*/  ISETP.NE.AND P0, PT, R0, 0x8, PT ;  /* 0x000000080000780c */ /* 0x000fc80003f05270 */
[----:B------:R-:W-:Y:S02]  /*e550*/  SEL R2, RZ, 0x1, P0 ;  /* 0x00000001ff027807 */ /* 0x000fe40000000000 */
[----:B------:R-:W-:Y:S02]  /*e560*/  SEL R4, R0, RZ, P0 ;  /* 0x000000ff00047207 */ /* 0x000fe40000000000 */
[----:B------:R-:W-:-:S03]  /*e570*/  LOP3.LUT R5, R5, R2, RZ, 0x3c, !PT ;  /* 0x0000000205057212 */ /* 0x000fc600078e3cff */
[----:B------:R-:W-:Y:S01]  /*e580*/  IMAD R7, R4, 0x8, R3 ;  /* 0x0000000804077824 */ /* 0x000fe200078e0203 */
[----:B------:R-:W-:-:S04]  /*e590*/  SHF.L.U32 R0, R5, 0x1f, RZ ;  /* 0x0000001f05007819 */ /* 0x000fc800000006ff */
[----:B------:R-:W1:Y:S02]  /*e5a0*/  SYNCS.PHASECHK.TRANS64.TRYWAIT P0, [R7+URZ+0x34440], R0 ;  /* 0x03444000070075a7 */ /* 0x000e64000800017f */
[----:B-1----:R-:W-:Y:S05]  /*e5b0*/  @!P0 BRA `(.L_x_264) ;  /* 0x0000001400008947 */ /* 0x002fea0003800000 */
.L_x_326:
[----:B------:R-:W-:Y:S05]  /*e5c0*/  @!P1 BRA `(.L_x_265) ;  /* 0x0000000000049947 */ /* 0x000fea0003800000 */
[----:B------:R-:W-:Y:S01]  /*e5d0*/  BPT.TRAP 0x1 ;  /* 0x000000040000795c */ /* 0x000fe20000300000 */
.L_x_265:
        /* <DEDUP_REMOVED lines=9> */
.L_x_327:
[----:B------:R-:W-:Y:S05]  /*e670*/  @!P1 BRA `(.L_x_267) ;  /* 0x0000000000049947 */ /* 0x000fea0003800000 */
[----:B------:R-:W-:Y:S01]  /*e680*/  BPT.TRAP 0x1 ;  /* 0x000000040000795c */ /* 0x000fe20000300000 */
.L_x_267:
[----:B-1----:R-:W-:-:S04]  /*e690*/  IADD3 R0, R4, 0x1, RZ ;  /* 0x0000000104007810 */ /* 0x002fc80007ffe0ff */
        /* <DEDUP_REMOVED lines=8> */
.L_x_328:
[----:B------:R-:W-:Y:S05]  /*e720*/  @!P1 BRA `(.L_x_269) ;  /* 0x0000000000049947 */ /* 0x000fea0003800000 */
[----:B------:R-:W-:Y:S01]  /*e730*/  BPT.TRAP 0x1 ;  /* 0x000000040000795c */ /* 0x000fe20000300000 */
.L_x_269:
        /* <DEDUP_REMOVED lines=9> */
.L_x_329:
[----:B------:R-:W-:Y:S05]  /*e7d0*/  @!P1 BRA `(.L_x_271) ;  /* 0x0000000000049947 */ /* 0x000fea0003800000 */
[----:B------:R-:W-:Y:S01]  /*e7e0*/  BPT.TRAP 0x1 ;  /* 0x000000040000795c */ /* 0x000fe20000300000 */
.L_x_271:
        /* <DEDUP_REMOVED lines=9> */
.L_x_330:
[----:B------:R-:W-:Y:S05]  /*e880*/  @!P1 BRA `(.L_x_273) ;  /* 0x0000000000049947 */ /* 0x000fea0003800000 */
[----:B------:R-:W-:Y:S01]  /*e890*/  BPT.TRAP 0x1 ;  /* 0x000000040000795c */ /* 0x000fe20000300000 */
.L_x_273:
[----:B-1----:R-:W-:-:S05]  /*e8a0*/  VIADD R0, R4, 0x1 ;  /* 0x0000000104007836 */ /* 0x002fca0000000000 */
[----:B------:R-:W-:-:S04]  /*e8b0*/  ISETP.NE.AND P0, PT, R0, 0x8, PT ;  /* 0x000000080000780c */ /* 0x000fc80003f05270 */
[----:B------:R-:W-:Y:S02]  /*e8c0*/  SEL R2, RZ, 0x1, P0 ;  /* 0x00000001ff027807 */ /* 0x000fe40000000000 */
[----:B------:R-:W-:Y:S02]  /*e8d0*/  SEL R0, R0, RZ, P0 ;  /* 0x000000ff00007207 */ /* 0x000fe40000000000 */
[----:B------:R-:W-:-:S03]  /*e8e0*/  LOP3.LUT R2, R5, R2, RZ, 0x3c, !PT ;  /* 0x0000000205027212 */ /* 0x000fc600078e3cff */
[----:B------:R-:W-:Y:S01]  /*e8f0*/  IMAD R3, R0, 0x8, R3 ;  /* 0x0000000800037824 */ /* 0x000fe200078e0203 */
[----:B------:R-:W-:-:S07]  /*e900*/  SHF.L.U32 R0, R2, 0x1f, RZ ;  /* 0x0000001f02007819 */ /* 0x000fce00000006ff */
.L_x_274:
[----:B-1----:R1:W3:Y:S02]  /*e910*/  SYNCS.PHASECHK.TRANS64.TRYWAIT P0, [R3+URZ+0x34440], R0 ;  /* 0x03444000030075a7 */ /* 0x0022e4000800017f */
[----:B---3--:R-:W-:Y:S05]  /*e920*/  @!P0 NANOSLEEP.SYNCS 0x989680 ;  /* 0x009896800000895d */ /* 0x008fea0003900000 */
[----:B------:R-:W3:Y:S02]  /*e930*/  @!P0 SYNCS.PHASECHK.TRANS64 P0, [R3+URZ+0x34440], R0 ;  /* 0x03444000030085a7 */ /* 0x000ee4000800007f */
[----:B---3--:R-:W-:Y:S05]  /*e940*/  @P0 EXIT ;  /* 0x000000000000094d */ /* 0x008fea0003800000 */
[----:B------:R-:W-:Y:S05]  /*e950*/  BRA `(.L_x_274) ;  /* 0xfffffffc00ec7947 */ /* 0x000fea000383ffff */
.L_x_25:
[----:B-1----:R-:W-:-:S04]  /*e960*/  IMAD.U32 R3, RZ, RZ, UR11 ;  /* 0x0000000bff037e24 */ /* 0x002fc8000f8e00ff */
[----:B------:R1:W2:Y:S03]  /*e970*/  SYNCS.PHASECHK.TRANS64.TRYWAIT P1, [R3+URZ+0x34400], R0 ;  /* 0x03440000030075a7 */ /* 0x0002a6000802017f */
[----:B--2---:R-:W-:Y:S05]  /*e980*/  @!P1 NANOSLEEP.SYNCS 0x989680 ;  /* 0x009896800000995d */ /* 0x004fea0003900000 */
[----:B------:R-:W2:Y:S02]  /*e990*/  @!P1 SYNCS.PHASECHK.TRANS64 P1, [R3+URZ+0x34400], R0 ;  /* 0x03440000030095a7 */ /* 0x000ea4000802007f */
[----:B--2---:R-:W-:Y:S05]  /*e9a0*/  @!P1 BRA `(.L_x_25) ;  /* 0xfffffffc00ec9947 */ /* 0x004fea000383ffff */
[----:B------:R-:W-:Y:S05]  /*e9b0*/  BRA `(.L_x_275) ;  /* 0xffffff4800047947 */ /* 0x000fea000383ffff */
.L_x_37:
[----:B------:R-:W-:-:S06]  /*e9c0*/  UIADD3 UR4, UR48, UR51, URZ ;  /* 0x0000003330047290 */ /* 0x000fcc000fffe03f */
[----:B-1----:R-:W-:-:S04]  /*e9d0*/  IMAD.U32 R4, RZ, RZ, UR4 ;  /* 0x00000004ff047e24 */ /* 0x002fc8000f8e00ff */
[----:B------:R1:W2:Y:S03]  /*e9e0*/  SYNCS.PHASECHK.TRANS64.TRYWAIT P0, [R4+URZ], R7 ;  /* 0x00000007040075a7 */ /* 0x0002a6000800017f */
[----:B--2---:R-:W-:Y:S05]  /*e9f0*/  @!P0 NANOSLEEP.SYNCS 0x989680 ;  /* 0x009896800000895d */ /* 0x004fea0003900000 */
[----:B------:R-:W2:Y:S02]  /*ea00*/  @!P0 SYNCS.PHASECHK.TRANS64 P0, [R4+URZ], R7 ;  /* 0x00000007040085a7 */ /* 0x000ea4000800007f */
[----:B--2---:R-:W-:Y:S05]  /*ea10*/  @!P0 BRA `(.L_x_37) ;  /* 0xfffffffc00e88947 */ /* 0x004fea000383ffff */
[----:B------:R-:W-:Y:S05]  /*ea20*/  BRA `(.L_x_276) ;  /* 0xffffff5400407947 */ /* 0x000fea000383ffff */
.L_x_42:
[----:B--2---:R-:W-:-:S04]  /*ea30*/  MOV R4, UR4 ;  /* 0x0000000400047c02 */ /* 0x004fc80008000f00 */
[----:B------:R2:W3:Y:S03]  /*ea40*/  SYNCS.PHASECHK.TRANS64.TRYWAIT P0, [R4+URZ+0x34480], R3 ;  /* 0x03448003040075a7 */ /* 0x0004e6000800017f */
[----:B---3--:R-:W-:Y:S05]  /*ea50*/  @!P0 NANOSLEEP.SYNCS 0x989680 ;  /* 0x009896800000895d */ /* 0x008fea0003900000 */
[----:B------:R-:W3:Y:S02]  /*ea60*/  @!P0 SYNCS.PHASECHK.TRANS64 P0, [R4+URZ+0x34480], R3 ;  /* 0x03448003040085a7 */ /* 0x000ee4000800007f */
[----:B---3--:R-:W-:Y:S05]  /*ea70*/  @!P0 BRA `(.L_x_42) ;  /* 0xfffffffc00ec8947 */ /* 0x008fea000383ffff */
[----:B------:R-:W-:Y:S05]  /*ea80*/  BRA `(.L_x_41) ;  /* 0xffffff5800787947 */ /* 0x000fea000383ffff */
.L_x_47:
[----:B--2---:R-:W-:-:S04]  /*ea90*/  IMAD.U32 R12, RZ, RZ, UR4 ;  /* 0x00000004ff0c7e24 */ /* 0x004fc8000f8e00ff */
[----:B------:R2:W3:Y:S03]  /*eaa0*/  SYNCS.PHASECHK.TRANS64.TRYWAIT P0, [R12+URZ+0x34480], R5 ;  /* 0x034480050c0075a7 */ /* 0x0004e6000800017f */
[----:B---3--:R-:W-:Y:S05]  /*eab0*/  @!P0 NANOSLEEP.SYNCS 0x989680 ;  /* 0x009896800000895d */ /* 0x008fea0003900000 */
[----:B------:R-:W3:Y:S02]  /*eac0*/  @!P0 SYNCS.PHASECHK.TRANS64 P0, [R12+URZ+0x34480], R5 ;  /* 0x034480050c0085a7 */ /* 0x000ee4000800007f */
[----:B---3--:R-:W-:Y:S05]  /*ead0*/  @!P0 BRA `(.L_x_47) ;  /* 0xfffffffc00ec8947 */ /* 0x008fea000383ffff */
[----:B------:R-:W-:Y:S05]  /*eae0*/  BRA `(.L_x_46) ;  /* 0xffffff5c00a87947 */ /* 0x000fea000383ffff */
.L_x_53:
[----:B------:R-:W-:-:S06]  /*eaf0*/  UIADD3 UR4, UR48, UR51, URZ ;  /* 0x0000003330047290 */ /* 0x000fcc000fffe03f */
[----:B-1----:R-:W-:-:S04]  /*eb00*/  IMAD.U32 R4, RZ, RZ, UR4 ;  /* 0x00000004ff047e24 */ /* 0x002fc8000f8e00ff */
[----:B------:R1:W2:Y:S03]  /*eb10*/  SYNCS.PHASECHK.TRANS64.TRYWAIT P0, [R4+URZ+0x10], R3 ;  /* 0x00001003040075a7 */ /* 0x0002a6000800017f */
[----:B--2---:R-:W-:Y:S05]  /*eb20*/  @!P0 NANOSLEEP.SYNCS 0x989680 ;  /* 0x009896800000895d */ /* 0x004fea0003900000 */
[----:B------:R-:W2:Y:S02]  /*eb30*/  @!P0 SYNCS.PHASECHK.TRANS64 P0, [R4+URZ+0x10], R3 ;  /* 0x00001003040085a7 */ /* 0x000ea4000800007f */
[----:B--2---:R-:W-:Y:S05]  /*eb40*/  @!P0 BRA `(.L_x_53) ;  /* 0xfffffffc00e88947 */ /* 0x004fea000383ffff */
[----:B------:R-:W-:Y:S05]  /*eb50*/  BRA `(.L_x_277) ;  /* 0xffffff6400407947 */ /* 0x000fea000383ffff */
.L_x_65:
[----:B------:R-:W-:-:S07]  /*eb60*/  IMAD.MOV.U32 R15, RZ, RZ, -0x1 ;  /* 0xffffffffff0f7424 */ /* 0x000fce00078e00ff */
[----:B-12--5:R-:W-:Y:S05]  /*eb70*/  WARPSYNC.COLLECTIVE R15, `(.L_x_278) ;  /* 0x000000000f0c7348 */ /* 0x026fea0003c00000 */
[----:B------:R-:W-:Y:S02]  /*eb80*/  ELECT P6, UR62, PT ;  /* 0x00000000003e782f */ /* 0x000fe400038c0000 */
[----:B------:R-:W-:Y:S01]  /*eb90*/  MOV R14, UR62 ;  /* 0x0000003e000e7c02 */ /* 0x000fe20008000f00 */
[----:B-12--5:R-:W-:Y:S10]  /*eba0*/  ENDCOLLECTIVE ;  /* 0x000000000000791b */ /* 0x026ff40003800000 */
.L_x_278:
[----:B------:R-:W-:Y:S05]  /*ebb0*/  BRA `(.L_x_279) ;  /* 0xffffff6800c47947 */ /* 0x000fea000383ffff */
.L_x_67:
[----:B-1----:R-:W-:-:S04]  /*ebc0*/  IMAD.U32 R5, RZ, RZ, UR50 ;  /* 0x00000032ff057e24 */ /* 0x002fc8000f8e00ff */
[----:B------:R1:W2:Y:S03]  /*ebd0*/  SYNCS.PHASECHK.TRANS64.TRYWAIT P2, [R5+URZ+0x344e0], R16 ;  /* 0x0344e010050075a7 */ /* 0x0002a6000804017f */
[----:B--2---:R-:W-:Y:S05]  /*ebe0*/  @!P2 NANOSLEEP.SYNCS 0x989680 ;  /* 0x009896800000a95d */ /* 0x004fea0003900000 */
[----:B------:R-:W2:Y:S02]  /*ebf0*/  @!P2 SYNCS.PHASECHK.TRANS64 P2, [R5+URZ+0x344e0], R16 ;  /* 0x0344e0100500a5a7 */ /* 0x000ea4000804007f */
[----:B--2---:R-:W-:Y:S05]  /*ec00*/  @!P2 BRA `(.L_x_67) ;  /* 0xfffffffc00eca947 */ /* 0x004fea000383ffff */
[----:B------:R-:W-:Y:S05]  /*ec10*/  BRA `(.L_x_280) ;  /* 0xffffff6800dc7947 */ /* 0x000fea000383ffff */
.L_x_73:
[----:B-1----:R-:W-:-:S04]  /*ec20*/  IMAD.U32 R13, RZ, RZ, UR50 ;  /* 0x00000032ff0d7e24 */ /* 0x002fc8000f8e00ff */
[----:B------:R1:W2:Y:S03]  /*ec30*/  SYNCS.PHASECHK.TRANS64.TRYWAIT P3, [R13+URZ+0x344e8], R16 ;  /* 0x0344e8100d0075a7 */ /* 0x0002a6000806017f */
[----:B--2---:R-:W-:Y:S05]  /*ec40*/  @!P3 NANOSLEEP.SYNCS 0x989680 ;  /* 0x009896800000b95d */ /* 0x004fea0003900000 */
[----:B------:R-:W2:Y:S02]  /*ec50*/  @!P3 SYNCS.PHASECHK.TRANS64 P3, [R13+URZ+0x344e8], R16 ;  /* 0x0344e8100d00b5a7 */ /* 0x000ea4000806007f */
[----:B--2---:R-:W-:Y:S05]  /*ec60*/  @!P3 BRA `(.L_x_73) ;  /* 0xfffffffc00ecb947 */ /* 0x004fea000383ffff */
[----:B------:R-:W-:Y:S05]  /*ec70*/  BRA `(.L_x_281) ;  /* 0xffffff7000307947 */ /* 0x000fea000383ffff */
.L_x_78:
[----:B-1----:R-:W-:-:S04]  /*ec80*/  IMAD.U32 R13, RZ, RZ, UR50 ;  /* 0x00000032ff0d7e24 */ /* 0x002fc8000f8e00ff */
[----:B------:R1:W2:Y:S03]  /*ec90*/  SYNCS.PHASECHK.TRANS64.TRYWAIT P3, [R13+URZ+0x344f0], R16 ;  /* 0x0344f0100d0075a7 */ /* 0x0002a6000806017f */
[----:B--2---:R-:W-:Y:S05]  /*eca0*/  @!P3 NANOSLEEP.SYNCS 0x989680 ;  /* 0x009896800000b95d */ /* 0x004fea0003900000 */
[----:B------:R-:W2:Y:S02]  /*ecb0*/  @!P3 SYNCS.PHASECHK.TRANS64 P3, [R13+URZ+0x344f0], R16 ;  /* 0x0344f0100d00b5a7 */ /* 0x000ea4000806007f */
[----:B--2---:R-:W-:Y:S05]  /*ecc0*/  @!P3 BRA `(.L_x_78) ;  /* 0xfffffffc00ecb947 */ /* 0x004fea000383ffff */
[----:B------:R-:W-:Y:S05]  /*ecd0*/  BRA `(.L_x_282) ;  /* 0xffffff7400787947 */ /* 0x000fea000383ffff */
.L_x_83:
[----:B-1----:R-:W-:-:S04]  /*ece0*/  IMAD.U32 R13, RZ, RZ, UR50 ;  /* 0x00000032ff0d7e24 */ /* 0x002fc8000f8e00ff */
[----:B------:R1:W2:Y:S03]  /*ecf0*/  SYNCS.PHASECHK.TRANS64.TRYWAIT P3, [R13+URZ+0x344f8], R16 ;  /* 0x0344f8100d0075a7 */ /* 0x0002a6000806017f */
[----:B--2---:R-:W-:Y:S05]  /*ed00*/  @!P3 NANOSLEEP.SYNCS 0x989680 ;  /* 0x009896800000b95d */ /* 0x004fea0003900000 */
[----:B------:R-:W2:Y:S02]  /*ed10*/  @!P3 SYNCS.PHASECHK.TRANS64 P3, [R13+URZ+0x344f8], R16 ;  /* 0x0344f8100d00b5a7 */ /* 0x000ea4000806007f */
[----:B--2---:R-:W-:Y:S05]  /*ed20*/  @!P3 BRA `(.L_x_83) ;  /* 0xfffffffc00ecb947 */ /* 0x004fea000383ffff */
[----:B------:R-:W-:Y:S05]  /*ed30*/  BRA `(.L_x_283) ;  /* 0xffffff7800c07947 */ /* 0x000fea000383ffff */
.L_x_88:
[----:B-1----:R-:W-:-:S04]  /*ed40*/  IMAD.U32 R13, RZ, RZ, UR50 ;  /* 0x00000032ff0d7e24 */ /* 0x002fc8000f8e00ff */
[----:B------:R1:W2:Y:S03]  /*ed50*/  SYNCS.PHASECHK.TRANS64.TRYWAIT P3, [R13+URZ+0x344e0], R12 ;  /* 0x0344e00c0d0075a7 */ /* 0x0002a6000806017f */
[----:B--2---:R-:W-:Y:S05]  /*ed60*/  @!P3 NANOSLEEP.SYNCS 0x989680 ;  /* 0x009896800000b95d */ /* 0x004fea0003900000 */
[----:B------:R-:W2:Y:S02]  /*ed70*/  @!P3 SYNCS.PHASECHK.TRANS64 P3, [R13+URZ+0x344e0], R12 ;  /* 0x0344e00c0d00b5a7 */ /* 0x000ea4000806007f */
[----:B--2---:R-:W-:Y:S05]  /*ed80*/  @!P3 BRA `(.L_x_88) ;  /* 0xfffffffc00ecb947 */ /* 0x004fea000383ffff */
[----:B------:R-:W-:Y:S05]  /*ed90*/  BRA `(.L_x_284) ;  /* 0xffffff8000107947 */ /* 0x000fea000383ffff */
.L_x_93:
[----:B--2---:R-:W-:-:S04]  /*eda0*/  IMAD.U32 R13, RZ, RZ, UR50 ;  /* 0x00000032ff0d7e24 */ /* 0x004fc8000f8e00ff */
[----:B------:R2:W3:Y:S03]  /*edb0*/  SYNCS.PHASECHK.TRANS64.TRYWAIT P3, [R13+URZ+0x344e8], R12 ;  /* 0x0344e80c0d0075a7 */ /* 0x0004e6000806017f */
[----:B---3--:R-:W-:Y:S05]  /*edc0*/  @!P3 NANOSLEEP.SYNCS 0x989680 ;  /* 0x009896800000b95d */ /* 0x008fea0003900000 */
[----:B------:R-:W3:Y:S02]  /*edd0*/  @!P3 SYNCS.PHASECHK.TRANS64 P3, [R13+URZ+0x344e8], R12 ;  /* 0x0344e80c0d00b5a7 */ /* 0x000ee4000806007f */
[----:B---3--:R-:W-:Y:S05]  /*ede0*/  @!P3 BRA `(.L_x_93) ;  /* 0xfffffffc00ecb947 */ /* 0x008fea000383ffff */
[----:B------:R-:W-:Y:S05]  /*edf0*/  BRA `(.L_x_285) ;  /* 0xffffff8400587947 */ /* 0x000fea000383ffff */
.L_x_98:
[----:B--2---:R-:W-:-:S04]  /*ee00*/  MOV R13, UR50 ;  /* 0x00000032000d7c02 */ /* 0x004fc80008000f00 */
[----:B------:R2:W3:Y:S03]  /*ee10*/  SYNCS.PHASECHK.TRANS64.TRYWAIT P3, [R13+URZ+0x344f0], R12 ;  /* 0x0344f00c0d0075a7 */ /* 0x0004e6000806017f */
[----:B---3--:R-:W-:Y:S05]  /*ee20*/  @!P3 NANOSLEEP.SYNCS 0x989680 ;  /* 0x009896800000b95d */ /* 0x008fea0003900000 */
[----:B------:R-:W3:Y:S02]  /*ee30*/  @!P3 SYNCS.PHASECHK.TRANS64 P3, [R13+URZ+0x344f0], R12 ;  /* 0x0344f00c0d00b5a7 */ /* 0x000ee4000806007f */
[----:B---3--:R-:W-:Y:S05]  /*ee40*/  @!P3 BRA `(.L_x_98) ;  /* 0xfffffffc00ecb947 */ /* 0x008fea000383ffff */
[----:B------:R-:W-:Y:S05]  /*ee50*/  BRA `(.L_x_286) ;  /* 0xffffff8800987947 */ /* 0x000fea000383ffff */
.L_x_103:
[----:B--2---:R-:W-:-:S04]  /*ee60*/  IMAD.U32 R13, RZ, RZ, UR50 ;  /* 0x00000032ff0d7e24 */ /* 0x004fc8000f8e00ff */
[----:B------:R2:W3:Y:S03]  /*ee70*/  SYNCS.PHASECHK.TRANS64.TRYWAIT P3, [R13+URZ+0x344f8], R12 ;  /* 0x0344f80c0d0075a7 */ /* 0x0004e6000806017f */
[----:B---3--:R-:W-:Y:S05]  /*ee80*/  @!P3 NANOSLEEP.SYNCS 0x989680 ;  /* 0x009896800000b95d */ /* 0x008fea0003900000 */
[----:B------:R-:W3:Y:S02]  /*ee90*/  @!P3 SYNCS.PHASECHK.TRANS64 P3, [R13+URZ+0x344f8], R12 ;  /* 0x0344f80c0d00b5a7 */ /* 0x000ee4000806007f */
[----:B---3--:R-:W-:Y:S05]  /*eea0*/  @!P3 BRA `(.L_x_103) ;  /* 0xfffffffc00ecb947 */ /* 0x008fea000383ffff */
[----:B------:R-:W-:Y:S05]  /*eeb0*/  BRA `(.L_x_287) ;  /* 0xffffff8c00d87947 */ /* 0x000fea000383ffff */
.L_x_108:
[----:B--2---:R-:W-:-:S04]  /*eec0*/  IMAD.U32 R3, RZ, RZ, UR4 ;  /* 0x00000004ff037e24 */ /* 0x004fc8000f8e00ff */
[----:B------:R2:W3:Y:S03]  /*eed0*/  SYNCS.PHASECHK.TRANS64.TRYWAIT P2, [R3+URZ+0x34400], R0 ;  /* 0x03440000030075a7 */ /* 0x0004e6000804017f */
[----:B---3--:R-:W-:Y:S05]  /*eee0*/  @!P2 NANOSLEEP.SYNCS 0x989680 ;  /* 0x009896800000a95d */ /* 0x008fea0003900000 */
[----:B------:R-:W3:Y:S02]  /*eef0*/  @!P2 SYNCS.PHASECHK.TRANS64 P2, [R3+URZ+0x34400], R0 ;  /* 0x034400000300a5a7 */ /* 0x000ee4000804007f */
[----:B---3--:R-:W-:Y:S05]  /*ef00*/  @!P2 BRA `(.L_x_108) ;  /* 0xfffffffc00eca947 */ /* 0x008fea000383ffff */
[----:B------:R-:W-:Y:S05]  /*ef10*/  BRA `(.L_x_288) ;  /* 0xffffff9400307947 */ /* 0x000fea000383ffff */
.L_x_112:
[----:B-1----:R-:W-:-:S04]  /*ef20*/  IMAD.U32 R4, RZ, RZ, UR4 ;  /* 0x00000004ff047e24 */ /* 0x002fc8000f8e00ff */
[----:B------:R1:W2:Y:S03]  /*ef30*/  SYNCS.PHASECHK.TRANS64.TRYWAIT P2, [R4+URZ+0x34400], R3 ;  /* 0x03440003040075a7 */ /* 0x0002a6000804017f */
[----:B--2---:R-:W-:Y:S05]  /*ef40*/  @!P2 NANOSLEEP.SYNCS 0x989680 ;  /* 0x009896800000a95d */ /* 0x004fea0003900000 */
[----:B------:R-:W2:Y:S02]  /*ef50*/  @!P2 SYNCS.PHASECHK.TRANS64 P2, [R4+URZ+0x34400], R3 ;  /* 0x034400030400a5a7 */ /* 0x000ea4000804007f */
[----:B--2---:R-:W-:Y:S05]  /*ef60*/  @!P2 BRA `(.L_x_112) ;  /* 0xfffffffc00eca947 */ /* 0x004fea000383ffff */
[----:B------:R-:W-:Y:S05]  /*ef70*/  BRA `(.L_x_289) ;  /* 0xffffff9400cc7947 */ /* 0x000fea000383ffff */
.L_x_130:
[----:B-1----:R-:W-:-:S04]  /*ef80*/  IMAD.U32 R3, RZ, RZ, UR6 ;  /* 0x00000006ff037e24 */ /* 0x002fc8000f8e00ff */
[----:B------:R1:W2:Y:S03]  /*ef90*/  SYNCS.PHASECHK.TRANS64.TRYWAIT P0, [R3+URZ+0x34528], R0 ;  /* 0x03452800030075a7 */ /* 0x0002a6000800017f */
[----:B--2---:R-:W-:Y:S05]  /*efa0*/  @!P0 NANOSLEEP.SYNCS 0x989680 ;  /* 0x009896800000895d */ /* 0x004fea0003900000 */
[----:B------:R-:W2:Y:S02]  /*efb0*/  @!P0 SYNCS.PHASECHK.TRANS64 P0, [R3+URZ+0x34528], R0 ;  /* 0x03452800030085a7 */ /* 0x000ea4000800007f */
[----:B--2---:R-:W-:Y:S05]  /*efc0*/  @!P0 BRA `(.L_x_130) ;  /* 0xfffffffc00ec8947 */ /* 0x004fea000383ffff */
[----:B------:R-:W-:Y:S05]  /*efd0*/  BRA `(.L_x_290) ;  /* 0xffffffa4001c7947 */ /* 0x000fea000383ffff */
.L_x_132:
[----:B-1----:R-:W-:-:S04]  /*efe0*/  IMAD.U32 R6, RZ, RZ, UR7 ;  /* 0x00000007ff067e24 */ /* 0x002fc8000f8e00ff */
[----:B------:R1:W2:Y:S03]  /*eff0*/  SYNCS.PHASECHK.TRANS64.TRYWAIT P0, [R6+URZ+0x34400], R3 ;  /* 0x03440003060075a7 */ /* 0x0002a6000800017f */
[----:B--2---:R-:W-:Y:S05]  /*f000*/  @!P0 NANOSLEEP.SYNCS 0x989680 ;  /* 0x009896800000895d */ /* 0x004fea0003900000 */
[----:B------:R-:W2:Y:S02]  /*f010*/  @!P0 SYNCS.PHASECHK.TRANS64 P0, [R6+URZ+0x34400], R3 ;  /* 0x03440003060085a7 */ /* 0x000ea4000800007f */
[----:B--2---:R-:W-:Y:S05]  /*f020*/  @!P0 BRA `(.L_x_132) ;  /* 0xfffffffc00ec8947 */ /* 0x004fea000383ffff */
[----:B------:R-:W-:Y:S05]  /*f030*/  BRA `(.L_x_291) ;  /* 0xffffffa400447947 */ /* 0x000fea000383ffff */
.L_x_138:
[----:B-1----:R-:W-:-:S04]  /*f040*/  IMAD.U32 R4, RZ, RZ, UR6 ;  /* 0x00000006ff047e24 */ /* 0x002fc8000f8e00ff */
[----:B------:R1:W3:Y:S03]  /*f050*/  SYNCS.PHASECHK.TRANS64.TRYWAIT P1, [R4+URZ+0x34500], R3 ;  /* 0x03450003040075a7 */ /* 0x0002e6000802017f */
[----:B---3--:R-:W-:Y:S05]  /*f060*/  @!P1 NANOSLEEP.SYNCS 0x989680 ;  /* 0x009896800000995d */ /* 0x008fea0003900000 */
[----:B------:R-:W3:Y:S02]  /*f070*/  @!P1 SYNCS.PHASECHK.TRANS64 P1, [R4+URZ+0x34500], R3 ;  /* 0x03450003040095a7 */ /* 0x000ee4000802007f */
[----:B---3--:R-:W-:Y:S05]  /*f080*/  @!P1 BRA `(.L_x_138) ;  /* 0xfffffffc00ec9947 */ /* 0x008fea000383ffff */
[----:B------:R-:W-:Y:S05]  /*f090*/  BRA `(.L_x_292) ;  /* 0xffffffa400f07947 */ /* 0x000fea000383ffff */
.L_x_144:
[----:B-1-3--:R-:W-:-:S04]  /*f0a0*/  IMAD.U32 R4, RZ, RZ, UR6 ;  /* 0x00000006ff047e24 */ /* 0x00afc8000f8e00ff */
[----:B------:R1:W3:Y:S03]  /*f0b0*/  SYNCS.PHASECHK.TRANS64.TRYWAIT P1, [R4+URZ+0x34508], R3 ;  /* 0x03450803040075a7 */ /* 0x0002e6000802017f */
[----:B---3--:R-:W-:Y:S05]  /*f0c0*/  @!P1 NANOSLEEP.SYNCS 0x989680 ;  /* 0x009896800000995d */ /* 0x008fea0003900000 */
[----:B------:R-:W3:Y:S02]  /*f0d0*/  @!P1 SYNCS.PHASECHK.TRANS64 P1, [R4+URZ+0x34508], R3 ;  /* 0x03450803040095a7 */ /* 0x000ee4000802007f */
[----:B---3--:R-:W-:Y:S05]  /*f0e0*/  @!P1 BRA `(.L_x_144) ;  /* 0xfffffffc00ec9947 */ /* 0x008fea000383ffff */
[----:B------:R-:W-:Y:S05]  /*f0f0*/  BRA `(.L_x_293) ;  /* 0xffffffa8002c7947 */ /* 0x000fea000383ffff */
.L_x_150:
[----:B-1-34-:R-:W-:-:S04]  /*f100*/  IMAD.U32 R4, RZ, RZ, UR6 ;  /* 0x00000006ff047e24 */ /* 0x01afc8000f8e00ff */
[----:B------:R1:W3:Y:S03]  /*f110*/  SYNCS.PHASECHK.TRANS64.TRYWAIT P1, [R4+URZ+0x34510], R3 ;  /* 0x03451003040075a7 */ /* 0x0002e6000802017f */
[----:B---3--:R-:W-:Y:S05]  /*f120*/  @!P1 NANOSLEEP.SYNCS 0x989680 ;  /* 0x009896800000995d */ /* 0x008fea0003900000 */
[----:B------:R-:W3:Y:S02]  /*f130*/  @!P1 SYNCS.PHASECHK.TRANS64 P1, [R4+URZ+0x34510], R3 ;  /* 0x03451003040095a7 */ /* 0x000ee4000802007f */
[----:B---3--:R-:W-:Y:S05]  /*f140*/  @!P1 BRA `(.L_x_150) ;  /* 0xfffffffc00ec9947 */ /* 0x008fea000383ffff */
[----:B------:R-:W-:Y:S05]  /*f150*/  BRA `(.L_x_294) ;  /* 0xffffffa800747947 */ /* 0x000fea000383ffff */
.L_x_156:
[----:B-1-34-:R-:W-:-:S04]  /*f160*/  IMAD.U32 R4, RZ, RZ, UR6 ;  /* 0x00000006ff047e24 */ /* 0x01afc8000f8e00ff */
[----:B------:R1:W3:Y:S03]  /*f170*/  SYNCS.PHASECHK.TRANS64.TRYWAIT P1, [R4+URZ+0x34518], R3 ;  /* 0x03451803040075a7 */ /* 0x0002e6000802017f */
[----:B---3--:R-:W-:Y:S05]  /*f180*/  @!P1 NANOSLEEP.SYNCS 0x989680 ;  /* 0x009896800000995d */ /* 0x008fea0003900000 */
[----:B------:R-:W3:Y:S02]  /*f190*/  @!P1 SYNCS.PHASECHK.TRANS64 P1, [R4+URZ+0x34518], R3 ;  /* 0x03451803040095a7 */ /* 0x000ee4000802007f */
[----:B---3--:R-:W-:Y:S05]  /*f1a0*/  @!P1 BRA `(.L_x_156) ;  /* 0xfffffffc00ec9947 */ /* 0x008fea000383ffff */
[----:B------:R-:W-:Y:S05]  /*f1b0*/  BRA `(.L_x_295) ;  /* 0xffffffa800b47947 */ /* 0x000fea000383ffff */
.L_x_162:
[----:B-1----:R-:W-:-:S04]  /*f1c0*/  MOV R5, UR6 ;  /* 0x0000000600057c02 */ /* 0x002fc80008000f00 */
[----:B------:R1:W3:Y:S03]  /*f1d0*/  SYNCS.PHASECHK.TRANS64.TRYWAIT P1, [R5+URZ+0x34500], R4 ;  /* 0x03450004050075a7 */ /* 0x0002e6000802017f */
[----:B---3--:R-:W-:Y:S05]  /*f1e0*/  @!P1 NANOSLEEP.SYNCS 0x989680 ;  /* 0x009896800000995d */ /* 0x008fea0003900000 */
[----:B------:R-:W3:Y:S02]  /*f1f0*/  @!P1 SYNCS.PHASECHK.TRANS64 P1, [R5+URZ+0x34500], R4 ;  /* 0x03450004050095a7 */ /* 0x000ee4000802007f */
[----:B---3--:R-:W-:Y:S05]  /*f200*/  @!P1 BRA `(.L_x_162) ;  /* 0xfffffffc00ec9947 */ /* 0x008fea000383ffff */
[----:B------:R-:W-:Y:S05]  /*f210*/  BRA `(.L_x_296) ;  /* 0xffffffa800fc7947 */ /* 0x000fea000383ffff */
.L_x_168:
[----:B-1-3--:R-:W-:-:S04]  /*f220*/  IMAD.U32 R5, RZ, RZ, UR6 ;  /* 0x00000006ff057e24 */ /* 0x00afc8000f8e00ff */
[----:B------:R1:W3:Y:S03]  /*f230*/  SYNCS.PHASECHK.TRANS64.TRYWAIT P1, [R5+URZ+0x34508], R4 ;  /* 0x03450804050075a7 */ /* 0x0002e6000802017f */
[----:B---3--:R-:W-:Y:S05]  /*f240*/  @!P1 NANOSLEEP.SYNCS 0x989680 ;  /* 0x009896800000995d */ /* 0x008fea0003900000 */
[----:B------:R-:W3:Y:S02]  /*f250*/  @!P1 SYNCS.PHASECHK.TRANS64 P1, [R5+URZ+0x34508], R4 ;  /* 0x03450804050095a7 */ /* 0x000ee4000802007f */
[----:B---3--:R-:W-:Y:S05]  /*f260*/  @!P1 BRA `(.L_x_168) ;  /* 0xfffffffc00ec9947 */ /* 0x008fea000383ffff */
[----:B------:R-:W-:Y:S05]  /*f270*/  BRA `(.L_x_297) ;  /* 0xffffffac00307947 */ /* 0x000fea000383ffff */
.L_x_174:
[----:B-1-34-:R-:W-:-:S04]  /*f280*/  IMAD.U32 R5, RZ, RZ, UR6 ;  /* 0x00000006ff057e24 */ /* 0x01afc8000f8e00ff */
[----:B------:R1:W3:Y:S03]  /*f290*/  SYNCS.PHASECHK.TRANS64.TRYWAIT P1, [R5+URZ+0x34510], R4 ;  /* 0x03451004050075a7 */ /* 0x0002e6000802017f */
[----:B---3--:R-:W-:Y:S05]  /*f2a0*/  @!P1 NANOSLEEP.SYNCS 0x989680 ;  /* 0x009896800000995d */ /* 0x008fea0003900000 */
[----:B------:R-:W3:Y:S02]  /*f2b0*/  @!P1 SYNCS.PHASECHK.TRANS64 P1, [R5+URZ+0x34510], R4 ;  /* 0x03451004050095a7 */ /* 0x000ee4000802007f */
[----:B---3--:R-:W-:Y:S05]  /*f2c0*/  @!P1 BRA `(.L_x_174) ;  /* 0xfffffffc00ec9947 */ /* 0x008fea000383ffff */
[----:B------:R-:W-:Y:S05]  /*f2d0*/  BRA `(.L_x_298) ;  /* 0xffffffac006c7947 */ /* 0x000fea000383ffff */
.L_x_180:
[----:B-1-34-:R-:W-:-:S04]  /*f2e0*/  IMAD.U32 R5, RZ, RZ, UR6 ;  /* 0x00000006ff057e24 */ /* 0x01afc8000f8e00ff */
[----:B------:R1:W3:Y:S03]  /*f2f0*/  SYNCS.PHASECHK.TRANS64.TRYWAIT P1, [R5+URZ+0x34518], R4 ;  /* 0x03451804050075a7 */ /* 0x0002e6000802017f */
[----:B---3--:R-:W-:Y:S05]  /*f300*/  @!P1 NANOSLEEP.SYNCS 0x989680 ;  /* 0x009896800000995d */ /* 0x008fea0003900000 */
[----:B------:R-:W3:Y:S02]  /*f310*/  @!P1 SYNCS.PHASECHK.TRANS64 P1, [R5+URZ+0x34518], R4 ;  /* 0x03451804050095a7 */ /* 0x000ee4000802007f */
[----:B---3--:R-:W-:Y:S05]  /*f320*/  @!P1 BRA `(.L_x_180) ;  /* 0xfffffffc00ec9947 */ /* 0x008fea000383ffff */
[----:B------:R-:W-:Y:S05]  /*f330*/  BRA `(.L_x_299) ;  /* 0xffffffac009c7947 */ /* 0x000fea000383ffff */
.L_x_195:
[----:B-1----:R-:W-:-:S04]  /*f340*/  IMAD.U32 R0, RZ, RZ, UR6 ;  /* 0x00000006ff007e24 */ /* 0x002fc8000f8e00ff */
[----:B------:R1:W2:Y:S03]  /*f350*/  SYNCS.PHASECHK.TRANS64.TRYWAIT P0, [R0+URZ+0x34500], R3 ;  /* 0x03450003000075a7 */ /* 0x0002a6000800017f */
[----:B--2---:R-:W-:Y:S05]  /*f360*/  @!P0 NANOSLEEP.SYNCS 0x989680 ;  /* 0x009896800000895d */ /* 0x004fea0003900000 */
[----:B------:R-:W2:Y:S02]  /*f370*/  @!P0 SYNCS.PHASECHK.TRANS64 P0, [R0+URZ+0x34500], R3 ;  /* 0x03450003000085a7 */ /* 0x000ea4000800007f */
[----:B--2---:R-:W-:Y:S05]  /*f380*/  @!P0 BRA `(.L_x_195) ;  /* 0xfffffffc00ec8947 */ /* 0x004fea000383ffff */
[----:B------:R-:W-:Y:S05]  /*f390*/  BRA `(.L_x_300) ;  /* 0xffffffb400207947 */ /* 0x000fea000383ffff */
.L_x_197:
[----:B-1----:R-:W-:-:S04]  /*f3a0*/  IMAD.U32 R0, RZ, RZ, UR6 ;  /* 0x00000006ff007e24 */ /* 0x002fc8000f8e00ff */
[----:B------:R1:W2:Y:S03]  /*f3b0*/  SYNCS.PHASECHK.TRANS64.TRYWAIT P0, [R0+URZ+0x34508], R3 ;  /* 0x03450803000075a7 */ /* 0x0002a6000800017f */
[----:B--2---:R-:W-:Y:S05]  /*f3c0*/  @!P0 NANOSLEEP.SYNCS 0x989680 ;  /* 0x009896800000895d */ /* 0x004fea0003900000 */
[----:B------:R-:W2:Y:S02]  /*f3d0*/  @!P0 SYNCS.PHASECHK.TRANS64 P0, [R0+URZ+0x34508], R3 ;  /* 0x03450803000085a7 */ /* 0x000ea4000800007f */
[----:B--2---:R-:W-:Y:S05]  /*f3e0*/  @!P0 BRA `(.L_x_197) ;  /* 0xfffffffc00ec8947 */ /* 0x004fea000383ffff */
[----:B------:R-:W-:Y:S05]  /*f3f0*/  BRA `(.L_x_301) ;  /* 0xffffffb400187947 */ /* 0x000fea000383ffff */
.L_x_199:
[----:B-1----:R-:W-:-:S04]  /*f400*/  IMAD.U32 R0, RZ, RZ, UR6 ;  /* 0x00000006ff007e24 */ /* 0x002fc8000f8e00ff */
[----:B------:R1:W2:Y:S03]  /*f410*/  SYNCS.PHASECHK.TRANS64.TRYWAIT P0, [R0+URZ+0x34510], R3 ;  /* 0x03451003000075a7 */ /* 0x0002a6000800017f */
[----:B--2---:R-:W-:Y:S05]  /*f420*/  @!P0 NANOSLEEP.SYNCS 0x989680 ;  /* 0x009896800000895d */ /* 0x004fea0003900000 */
[----:B------:R-:W2:Y:S02]  /*f430*/  @!P0 SYNCS.PHASECHK.TRANS64 P0, [R0+URZ+0x34510], R3 ;  /* 0x03451003000085a7 */ /* 0x000ea4000800007f */
[----:B--2---:R-:W-:Y:S05]  /*f440*/  @!P0 BRA `(.L_x_199) ;  /* 0xfffffffc00ec8947 */ /* 0x004fea000383ffff */
[----:B------:R-:W-:Y:S05]  /*f450*/  BRA `(.L_x_302) ;  /* 0xffffffb400107947 */ /* 0x000fea000383ffff */
.L_x_211:
[----:B------:R-:W-:Y:S01]  /*f460*/  BSSY B1, `(.L_x_303) ;  /* 0x0000006000017945 */ /* 0x000fe20003800000 */
[----:B------:R-:W-:-:S07]  /*f470*/  IMAD.MOV.U32 R15, RZ, RZ, -0x1 ;  /* 0xffffffffff0f7424 */ /* 0x000fce00078e00ff */
[----:B-----5:R-:W-:Y:S05]  /*f480*/  WARPSYNC.COLLECTIVE R15, `(.L_x_304) ;  /* 0x000000000f0c7348 */ /* 0x020fea0003c00000 */
[----:B-----5:R-:W-:Y:S02]  /*f490*/  ELECT P6, UR62, PT ;  /* 0x00000000003e782f */ /* 0x020fe400038c0000 */
[----:B------:R-:W-:Y:S01]  /*f4a0*/  MOV R14, UR62 ;  /* 0x0000003e000e7c02 */ /* 0x000fe20008000f00 */
[----:B------:R-:W-:Y:S10]  /*f4b0*/  ENDCOLLECTIVE ;  /* 0x000000000000791b */ /* 0x000ff40003800000 */
.L_x_304:
[----:B------:R-:W-:Y:S05]  /*f4c0*/  BSYNC B1 ;  /* 0x0000000000017941 */ /* 0x000fea0003800000 */
.L_x_303:
[----:B------:R-:W-:Y:S05]  /*f4d0*/  BRA `(.L_x_305) ;  /* 0xffffffc000187947 */ /* 0x000fea000383ffff */
.L_x_214:
[----:B-1----:R1:W3:Y:S02]  /*f4e0*/  SYNCS.PHASECHK.TRANS64.TRYWAIT P0, [R10+URZ+0x344b0], R7 ;  /* 0x0344b0070a0075a7 */ /* 0x0022e4000800017f */
[----:B---3--:R-:W-:Y:S05]  /*f4f0*/  @!P0 NANOSLEEP.SYNCS 0x989680 ;  /* 0x009896800000895d */ /* 0x008fea0003900000 */
[----:B------:R-:W3:Y:S02]  /*f500*/  @!P0 SYNCS.PHASECHK.TRANS64 P0, [R10+URZ+0x344b0], R7 ;  /* 0x0344b0070a0085a7 */ /* 0x000ee4000800007f */
[----:B---3--:R-:W-:Y:S05]  /*f510*/  @!P0 BRA `(.L_x_214) ;  /* 0xfffffffc00f08947 */ /* 0x008fea000383ffff */
[----:B------:R-:W-:Y:S05]  /*f520*/  BRA `(.L_x_306) ;  /* 0xffffffc000447947 */ /* 0x000fea000383ffff */
.L_x_219:
[----:B-1----:R1:W2:Y:S02]  /*f530*/  SYNCS.PHASECHK.TRANS64.TRYWAIT P0, [R8+URZ+0x34400], R5 ;  /* 0x03440005080075a7 */ /* 0x0022a4000800017f */
[----:B--2---:R-:W-:Y:S05]  /*f540*/  @!P0 NANOSLEEP.SYNCS 0x989680 ;  /* 0x009896800000895d */ /* 0x004fea0003900000 */
[----:B------:R-:W2:Y:S02]  /*f550*/  @!P0 SYNCS.PHASECHK.TRANS64 P0, [R8+URZ+0x34400], R5 ;  /* 0x03440005080085a7 */ /* 0x000ea4000800007f */
[----:B--2---:R-:W-:Y:S05]  /*f560*/  @!P0 BRA `(.L_x_219) ;  /* 0xfffffffc00f08947 */ /* 0x004fea000383ffff */
[----:B------:R-:W-:Y:S05]  /*f570*/  BRA `(.L_x_307) ;  /* 0xffffffc4000c7947 */ /* 0x000fea000383ffff */
.L_x_222:
[----:B------:R-:W-:Y:S01]  /*f580*/  BSSY B1, `(.L_x_308) ;  /* 0x0000006000017945 */ /* 0x000fe20003800000 */
[----:B------:R-:W-:-:S07]  /*f590*/  IMAD.MOV.U32 R15, RZ, RZ, -0x1 ;  /* 0xffffffffff0f7424 */ /* 0x000fce00078e00ff */
[----:B-1---5:R-:W-:Y:S05]  /*f5a0*/  WARPSYNC.COLLECTIVE R15, `(.L_x_309) ;  /* 0x000000000f0c7348 */ /* 0x022fea0003c00000 */
[----:B------:R-:W-:Y:S02]  /*f5b0*/  ELECT P6, UR62, PT ;  /* 0x00000000003e782f */ /* 0x000fe400038c0000 */
[----:B------:R-:W-:Y:S01]  /*f5c0*/  MOV R14, UR62 ;  /* 0x0000003e000e7c02 */ /* 0x000fe20008000f00 */
[----:B-1---5:R-:W-:Y:S10]  /*f5d0*/  ENDCOLLECTIVE ;  /* 0x000000000000791b */ /* 0x022ff40003800000 */
.L_x_309:
[----:B------:R-:W-:Y:S05]  /*f5e0*/  BSYNC B1 ;  /* 0x0000000000017941 */ /* 0x000fea0003800000 */
.L_x_308:
[----:B------:R-:W-:Y:S05]  /*f5f0*/  BRA `(.L_x_310) ;  /* 0xffffffc400547947 */ /* 0x000fea000383ffff */
.L_x_225:
[----:B------:R-:W-:Y:S01]  /*f600*/  BSSY B1, `(.L_x_311) ;  /* 0x0000005000017945 */ /* 0x000fe20003800000 */
[----:B--2---:R-:W-:-:S07]  /*f610*/  IMAD.MOV.U32 R15, RZ, RZ, -0x1 ;  /* 0xffffffffff0f7424 */ /* 0x004fce00078e00ff */
[----:B-1---5:R-:W-:Y:S05]  /*f620*/  WARPSYNC.COLLECTIVE R15, `(.L_x_312) ;  /* 0x000000000f087348 */ /* 0x022fea0003c00000 */
[----:B------:R-:W-:Y:S01]  /*f630*/  NOP ;  /* 0x0000000000007918 */ /* 0x000fe20000000000 */
[----:B-1---5:R-:W-:Y:S01]  /*f640*/  ENDCOLLECTIVE ;  /* 0x000000000000791b */ /* 0x022fe20003800000 */
.L_x_312:
[----:B------:R-:W-:Y:S05]  /*f650*/  BSYNC B1 ;  /* 0x0000000000017941 */ /* 0x000fea0003800000 */
.L_x_311:
[----:B------:R-:W-:-:S07]  /*f660*/  MOV R15, 0xffffffff ;  /* 0xffffffff000f7802 */ /* 0x000fce0000000f00 */
[----:B------:R-:W-:Y:S05]  /*f670*/  WARPSYNC.COLLECTIVE R15, `(.L_x_313) ;  /* 0x000000000f0c7348 */ /* 0x000fea0003c00000 */
[----:B------:R-:W-:Y:S02]  /*f680*/  ELECT P6, UR62, PT ;  /* 0x00000000003e782f */ /* 0x000fe400038c0000 */
[----:B------:R-:W-:Y:S01]  /*f690*/  MOV R14, UR62 ;  /* 0x0000003e000e7c02 */ /* 0x000fe20008000f00 */
[----:B------:R-:W-:Y:S10]  /*f6a0*/  ENDCOLLECTIVE ;  /* 0x000000000000791b */ /* 0x000ff40003800000 */
.L_x_313:
[----:B------:R-:W-:Y:S05]  /*f6b0*/  BRA `(.L_x_314) ;  /* 0xffffffc800747947 */ /* 0x000fea000383ffff */
.L_x_228:
[----:B------:R-:W-:Y:S01]  /*f6c0*/  BSSY B0, `(.L_x_315) ;  /* 0x0000006000007945 */ /* 0x000fe20003800000 */
[----:B------:R-:W-:-:S07]  /*f6d0*/  IMAD.MOV.U32 R15, RZ, RZ, -0x1 ;  /* 0xffffffffff0f7424 */ /* 0x000fce00078e00ff */
[----:B-----5:R-:W-:Y:S05]  /*f6e0*/  WARPSYNC.COLLECTIVE R15, `(.L_x_316) ;  /* 0x000000000f0c7348 */ /* 0x020fea0003c00000 */
[----:B-----5:R-:W-:Y:S02]  /*f6f0*/  ELECT P6, UR62, PT ;  /* 0x00000000003e782f */ /* 0x020fe400038c0000 */
[----:B------:R-:W-:Y:S01]  /*f700*/  MOV R14, UR62 ;  /* 0x0000003e000e7c02 */ /* 0x000fe20008000f00 */
[----:B------:R-:W-:Y:S10]  /*f710*/  ENDCOLLECTIVE ;  /* 0x000000000000791b */ /* 0x000ff40003800000 */
.L_x_316:
[----:B------:R-:W-:Y:S05]  /*f720*/  BSYNC B0 ;  /* 0x0000000000007941 */ /* 0x000fea0003800000 */
.L_x_315:
[----:B------:R-:W-:Y:S05]  /*f730*/  BRA `(.L_x_317) ;  /* 0xffffffc800c47947 */ /* 0x000fea000383ffff */
.L_x_232:
[----:B-1----:R1:W2:Y:S02]  /*f740*/  SYNCS.PHASECHK.TRANS64.TRYWAIT P0, [R7+URZ], R4 ;  /* 0x00000004070075a7 */ /* 0x0022a4000800017f */
[----:B--2---:R-:W-:Y:S05]  /*f750*/  @!P0 NANOSLEEP.SYNCS 0x989680 ;  /* 0x009896800000895d */ /* 0x004fea0003900000 */
[----:B------:R-:W2:Y:S02]  /*f760*/  @!P0 SYNCS.PHASECHK.TRANS64 P0, [R7+URZ], R4 ;  /* 0x00000004070085a7 */ /* 0x000ea4000800007f */
[----:B--2---:R-:W-:Y:S05]  /*f770*/  @!P0 BRA `(.L_x_232) ;  /* 0xfffffffc00f08947 */ /* 0x004fea000383ffff */
[----:B------:R-:W-:Y:S05]  /*f780*/  BRA `(.L_x_318) ;  /* 0xffffffcc00007947 */ /* 0x000fea000383ffff */
.L_x_233:
[----:B-1----:R1:W2:Y:S02]  /*f790*/  SYNCS.PHASECHK.TRANS64.TRYWAIT P0, [R6+URZ], R3 ;  /* 0x00000003060075a7 */ /* 0x0022a4000800017f */
[----:B--2---:R-:W-:Y:S05]  /*f7a0*/  @!P0 NANOSLEEP.SYNCS 0x989680 ;  /* 0x009896800000895d */ /* 0x004fea0003900000 */
[----:B------:R-:W2:Y:S02]  /*f7b0*/  @!P0 SYNCS.PHASECHK.TRANS64 P0, [R6+URZ], R3 ;  /* 0x00000003060085a7 */ /* 0x000ea4000800007f */
[----:B--2---:R-:W-:Y:S05]  /*f7c0*/  @!P0 BRA `(.L_x_233) ;  /* 0xfffffffc00f08947 */ /* 0x004fea000383ffff */
[----:B------:R-:W-:Y:S05]  /*f7d0*/  BRA `(.L_x_319) ;  /* 0xffffffcc00107947 */ /* 0x000fea000383ffff */
.L_x_234:
[----:B-1----:R1:W2:Y:S02]  /*f7e0*/  SYNCS.PHASECHK.TRANS64.TRYWAIT P0, [R7+URZ], R4 ;  /* 0x00000004070075a7 */ /* 0x0022a4000800017f */
[----:B--2---:R-:W-:Y:S05]  /*f7f0*/  @!P0 NANOSLEEP.SYNCS 0x989680 ;  /* 0x009896800000895d */ /* 0x004fea0003900000 */
[----:B------:R-:W2:Y:S02]  /*f800*/  @!P0 SYNCS.PHASECHK.TRANS64 P0, [R7+URZ], R4 ;  /* 0x00000004070085a7 */ /* 0x000ea4000800007f */
[----:B--2---:R-:W-:Y:S05]  /*f810*/  @!P0 BRA `(.L_x_234) ;  /* 0xfffffffc00f08947 */ /* 0x004fea000383ffff */
[----:B------:R-:W-:Y:S05]  /*f820*/  BRA `(.L_x_320) ;  /* 0xffffffcc00207947 */ /* 0x000fea000383ffff */
.L_x_235:
[----:B-1----:R1:W2:Y:S02]  /*f830*/  SYNCS.PHASECHK.TRANS64.TRYWAIT P0, [R6+URZ], R3 ;  /* 0x00000003060075a7 */ /* 0x0022a4000800017f */
[----:B--2---:R-:W-:Y:S05]  /*f840*/  @!P0 NANOSLEEP.SYNCS 0x989680 ;  /* 0x009896800000895d */ /* 0x004fea0003900000 */
[----:B------:R-:W2:Y:S02]  /*f850*/  @!P0 SYNCS.PHASECHK.TRANS64 P0, [R6+URZ], R3 ;  /* 0x00000003060085a7 */ /* 0x000ea4000800007f */
[----:B--2---:R-:W-:Y:S05]  /*f860*/  @!P0 BRA `(.L_x_235) ;  /* 0xfffffffc00f08947 */ /* 0x004fea000383ffff */
[----:B------:R-:W-:Y:S05]  /*f870*/  BRA `(.L_x_321) ;  /* 0xffffffcc00307947 */ /* 0x000fea000383ffff */
.L_x_236:
[----:B--2---:R2:W3:Y:S02]  /*f880*/  SYNCS.PHASECHK.TRANS64.TRYWAIT P0, [R7+URZ], R4 ;  /* 0x00000004070075a7 */ /* 0x0044e4000800017f */
[----:B---3--:R-:W-:Y:S05]  /*f890*/  @!P0 NANOSLEEP.SYNCS 0x989680 ;  /* 0x009896800000895d */ /* 0x008fea0003900000 */
[----:B------:R-:W3:Y:S02]  /*f8a0*/  @!P0 SYNCS.PHASECHK.TRANS64 P0, [R7+URZ], R4 ;  /* 0x00000004070085a7 */ /* 0x000ee4000800007f */
[----:B---3--:R-:W-:Y:S05]  /*f8b0*/  @!P0 BRA `(.L_x_236) ;  /* 0xfffffffc00f08947 */ /* 0x008fea000383ffff */
[----:B------:R-:W-:Y:S05]  /*f8c0*/  BRA `(.L_x_322) ;  /* 0xffffffcc00387947 */ /* 0x000fea000383ffff */
.L_x_254:
[----:B-1----:R1:W2:Y:S02]  /*f8d0*/  SYNCS.PHASECHK.TRANS64.TRYWAIT P2, [R17+URZ+0x34440], R2 ;  /* 0x03444002110075a7 */ /* 0x0022a4000804017f */
[----:B--2---:R-:W-:Y:S05]  /*f8e0*/  @!P2 NANOSLEEP.SYNCS 0x989680 ;  /* 0x009896800000a95d */ /* 0x004fea0003900000 */
[----:B------:R-:W2:Y:S02]  /*f8f0*/  @!P2 SYNCS.PHASECHK.TRANS64 P2, [R17+URZ+0x34440], R2 ;  /* 0x034440021100a5a7 */ /* 0x000ea4000804007f */
[----:B--2---:R-:W-:Y:S05]  /*f900*/  @!P2 BRA `(.L_x_254) ;  /* 0xfffffffc00f0a947 */ /* 0x004fea000383ffff */
[----:B------:R-:W-:Y:S05]  /*f910*/  BRA `(.L_x_323) ;  /* 0xffffffe800547947 */ /* 0x000fea000383ffff */
.L_x_260:
[----:B-1----:R1:W3:Y:S02]  /*f920*/  SYNCS.PHASECHK.TRANS64.TRYWAIT P0, [R5+URZ+0x34440], R2 ;  /* 0x03444002050075a7 */ /* 0x0022e4000800017f */
[----:B---3--:R-:W-:Y:S05]  /*f930*/  @!P0 NANOSLEEP.SYNCS 0x989680 ;  /* 0x009896800000895d */ /* 0x008fea0003900000 */
[----:B------:R-:W3:Y:S02]  /*f940*/  @!P0 SYNCS.PHASECHK.TRANS64 P0, [R5+URZ+0x34440], R2 ;  /* 0x03444002050085a7 */ /* 0x000ee4000800007f */
[----:B---3--:R-:W-:Y:S05]  /*f950*/  @!P0 BRA `(.L_x_260) ;  /* 0xfffffffc00f08947 */ /* 0x008fea000383ffff */
[----:B------:R-:W-:Y:S05]  /*f960*/  BRA `(.L_x_324) ;  /* 0xffffffe800bc7947 */ /* 0x000fea000383ffff */
.L_x_262:
[----:B-1----:R1:W3:Y:S02]  /*f970*/  SYNCS.PHASECHK.TRANS64.TRYWAIT P0, [R7+URZ+0x34440], R0 ;  /* 0x03444000070075a7 */ /* 0x0022e4000800017f */
[----:B---3--:R-:W-:Y:S05]  /*f980*/  @!P0 NANOSLEEP.SYNCS 0x989680 ;  /* 0x009896800000895d */ /* 0x008fea0003900000 */
[----:B------:R-:W3:Y:S02]  /*f990*/  @!P0 SYNCS.PHASECHK.TRANS64 P0, [R7+URZ+0x34440], R0 ;  /* 0x03444000070085a7 */ /* 0x000ee4000800007f */
[----:B---3--:R-:W-:Y:S05]  /*f9a0*/  @!P0 BRA `(.L_x_262) ;  /* 0xfffffffc00f08947 */ /* 0x008fea000383ffff */
[----:B------:R-:W-:Y:S05]  /*f9b0*/  BRA `(.L_x_325) ;  /* 0xffffffe800d47947 */ /* 0x000fea000383ffff */
.L_x_264:
[----:B-1----:R1:W3:Y:S02]  /*f9c0*/  SYNCS.PHASECHK.TRANS64.TRYWAIT P0, [R7+URZ+0x34440], R0 ;  /* 0x03444000070075a7 */ /* 0x0022e4000800017f */
[----:B---3--:R-:W-:Y:S05]  /*f9d0*/  @!P0 NANOSLEEP.SYNCS 0x989680 ;  /* 0x009896800000895d */ /* 0x008fea0003900000 */
[----:B------:R-:W3:Y:S02]  /*f9e0*/  @!P0 SYNCS.PHASECHK.TRANS64 P0, [R7+URZ+0x34440], R0 ;  /* 0x03444000070085a7 */ /* 0x000ee4000800007f */
[----:B---3--:R-:W-:Y:S05]  /*f9f0*/  @!P0 BRA `(.L_x_264) ;  /* 0xfffffffc00f08947 */ /* 0x008fea000383ffff */
[----:B------:R-:W-:Y:S05]  /*fa00*/  BRA `(.L_x_326) ;  /* 0xffffffe800ec7947 */ /* 0x000fea000383ffff */
.L_x_266:
[----:B-1----:R1:W3:Y:S02]  /*fa10*/  SYNCS.PHASECHK.TRANS64.TRYWAIT P0, [R7+URZ+0x34440], R0 ;  /* 0x03444000070075a7 */ /* 0x0022e4000800017f */
[----:B---3--:R-:W-:Y:S05]  /*fa20*/  @!P0 NANOSLEEP.SYNCS 0x989680 ;  /* 0x009896800000895d */ /* 0x008fea0003900000 */
[----:B------:R-:W3:Y:S02]  /*fa30*/  @!P0 SYNCS.PHASECHK.TRANS64 P0, [R7+URZ+0x34440], R0 ;  /* 0x03444000070085a7 */ /* 0x000ee4000800007f */
[----:B---3--:R-:W-:Y:S05]  /*fa40*/  @!P0 BRA `(.L_x_266) ;  /* 0xfffffffc00f08947 */ /* 0x008fea000383ffff */
[----:B------:R-:W-:Y:S05]  /*fa50*/  BRA `(.L_x_327) ;  /* 0xffffffec00047947 */ /* 0x000fea000383ffff */
.L_x_268:
[----:B-1----:R1:W3:Y:S02]  /*fa60*/  SYNCS.PHASECHK.TRANS64.TRYWAIT P0, [R7+URZ+0x34440], R0 ;  /* 0x03444000070075a7 */ /* 0x0022e4000800017f */
[----:B---3--:R-:W-:Y:S05]  /*fa70*/  @!P0 NANOSLEEP.SYNCS 0x989680 ;  /* 0x009896800000895d */ /* 0x008fea0003900000 */
[----:B------:R-:W3:Y:S02]  /*fa80*/  @!P0 SYNCS.PHASECHK.TRANS64 P0, [R7+URZ+0x34440], R0 ;  /* 0x03444000070085a7 */ /* 0x000ee4000800007f */
[----:B---3--:R-:W-:Y:S05]  /*fa90*/  @!P0 BRA `(.L_x_268) ;  /* 0xfffffffc00f08947 */ /* 0x008fea000383ffff */
[----:B------:R-:W-:Y:S05]  /*faa0*/  BRA `(.L_x_328) ;  /* 0xffffffec001c7947 */ /* 0x000fea000383ffff */
.L_x_270:
[----:B-1----:R1:W3:Y:S02]  /*fab0*/  SYNCS.PHASECHK.TRANS64.TRYWAIT P0, [R7+URZ+0x34440], R0 ;  /* 0x03444000070075a7 */ /* 0x0022e4000800017f */
[----:B---3--:R-:W-:Y:S05]  /*fac0*/  @!P0 NANOSLEEP.SYNCS 0x989680 ;  /* 0x009896800000895d */ /* 0x008fea0003900000 */
[----:B------:R-:W3:Y:S02]  /*fad0*/  @!P0 SYNCS.PHASECHK.TRANS64 P0, [R7+URZ+0x34440], R0 ;  /* 0x03444000070085a7 */ /* 0x000ee4000800007f */
[----:B---3--:R-:W-:Y:S05]  /*fae0*/  @!P0 BRA `(.L_x_270) ;  /* 0xfffffffc00f08947 */ /* 0x008fea000383ffff */
[----:B------:R-:W-:Y:S05]  /*faf0*/  BRA `(.L_x_329) ;  /* 0xffffffec00347947 */ /* 0x000fea000383ffff */
.L_x_272:
[----:B-1----:R1:W3:Y:S02]  /*fb00*/  SYNCS.PHASECHK.TRANS64.TRYWAIT P0, [R7+URZ+0x34440], R0 ;  /* 0x03444000070075a7 */ /* 0x0022e4000800017f */
[----:B---3--:R-:W-:Y:S05]  /*fb10*/  @!P0 NANOSLEEP.SYNCS 0x989680 ;  /* 0x009896800000895d */ /* 0x008fea0003900000 */
[----:B------:R-:W3:Y:S02]  /*fb20*/  @!P0 SYNCS.PHASECHK.TRANS64 P0, [R7+URZ+0x34440], R0 ;  /* 0x03444000070085a7 */ /* 0x000ee4000800007f */
[----:B---3--:R-:W-:Y:S05]  /*fb30*/  @!P0 BRA `(.L_x_272) ;  /* 0xfffffffc00f08947 */ /* 0x008fea000383ffff */
[----:B------:R-:W-:Y:S05]  /*fb40*/  BRA `(.L_x_330) ;  /* 0xffffffec004c7947 */ /* 0x000fea000383ffff */
        .weak           $__internal_0_$__cuda_sm20_div_u64
        .type           $__internal_0_$__cuda_sm20_div_u64,@function
        .size           $__internal_0_$__cuda_sm20_div_u64,(.L_x_251 - $__internal_0_$__cuda_sm20_div_u64)
$__internal_0_$__cuda_sm20_div_u64:
[----:B------:R-:W1:Y:S08]  /*fb50*/  I2F.U64.RP R0, R26 ;  /* 0x0000001a00007312 */ /* 0x000e700000309000 */
[----:B-1----:R-:W1:Y:S02]  /*fb60*/  MUFU.RCP R0, R0 ;  /* 0x0000000000007308 */ /* 0x002e640000001000 */
[----:B-1----:R-:W-:-:S06]  /*fb70*/  VIADD R2, R0, 0x1ffffffe ;  /* 0x1ffffffe00027836 */ /* 0x002fcc0000000000 */
[----:B------:R-:W1:Y:S02]  /*fb80*/  F2I.U64.TRUNC R2, R2 ;  /* 0x0000000200027311 */ /* 0x000e64000020d800 */
[----:B-1----:R-:W-:-:S04]  /*fb90*/  IMAD.WIDE.U32 R16, R2, R26, RZ ;  /* 0x0000001a02107225 */ /* 0x002fc800078e00ff */
[----:B------:R-:W-:Y:S01]  /*fba0*/  IMAD R17, R2, R27, R17 ;  /* 0x0000001b02117224 */ /* 0x000fe200078e0211 */
[----:B------:R-:W-:-:S03]  /*fbb0*/  IADD3 R25, P1, RZ, -R16, RZ ;  /* 0x80000010ff197210 */ /* 0x000fc60007f3e0ff */
[----:B------:R-:W-:Y:S02]  /*fbc0*/  IMAD R17, R3, R26, R17 ;  /* 0x0000001a03117224 */ /* 0x000fe400078e0211 */
[----:B------:R-:W-:-:S04]  /*fbd0*/  IMAD.HI.U32 R16, R2, R25, RZ ;  /* 0x0000001902107227 */ /* 0x000fc800078e00ff */
[----:B------:R-:W-:Y:S02]  /*fbe0*/  IMAD.X R29, RZ, RZ, ~R17, P1 ;  /* 0x000000ffff1d7224 */ /* 0x000fe400008e0e11 */
[----:B------:R-:W-:Y:S02]  /*fbf0*/  IMAD.MOV.U32 R17, RZ, RZ, R2 ;  /* 0x000000ffff117224 */ /* 0x000fe400078e0002 */
[-C--:B------:R-:W-:Y:S02]  /*fc00*/  IMAD R31, R3, R29.reuse, RZ ;  /* 0x0000001d031f7224 */ /* 0x080fe400078e02ff */
[----:B------:R-:W-:-:S04]  /*fc10*/  IMAD.WIDE.U32 R16, P1, R2, R29, R16 ;  /* 0x0000001d02107225 */ /* 0x000fc80007820010 */
[----:B------:R-:W-:-:S04]  /*fc20*/  IMAD.HI.U32 R29, R3, R29, RZ ;  /* 0x0000001d031d7227 */ /* 0x000fc800078e00ff */
[----:B------:R-:W-:-:S04]  /*fc30*/  IMAD.HI.U32 R16, P2, R3, R25, R16 ;  /* 0x0000001903107227 */ /* 0x000fc80007840010 */
[----:B------:R-:W-:Y:S01]  /*fc40*/  IMAD.X R0, R29, 0x1, R3, P1 ;  /* 0x000000011d007824 */ /* 0x000fe200008e0603 */
[----:B------:R-:W-:-:S04]  /*fc50*/  IADD3 R17, P3, R31, R16, RZ ;  /* 0x000000101f117210 */ /* 0x000fc80007f7e0ff */
[----:B------:R-:W-:Y:S01]  /*fc60*/  IADD3.X R25, RZ, RZ, R0, P3, P2 ;  /* 0x000000ffff197210 */ /* 0x000fe20001fe4400 */
[----:B------:R-:W-:-:S04]  /*fc70*/  IMAD.WIDE.U32 R2, R17, R26, RZ ;  /* 0x0000001a11027225 */ /* 0x000fc800078e00ff */
[----:B------:R-:W-:Y:S01]  /*fc80*/  IMAD R0, R17, R27, R3 ;  /* 0x0000001b11007224 */ /* 0x000fe200078e0203 */
[----:B------:R-:W-:-:S03]  /*fc90*/  IADD3 R3, P1, RZ, -R2, RZ ;  /* 0x80000002ff037210 */ /* 0x000fc60007f3e0ff */
[----:B------:R-:W-:Y:S02]  /*fca0*/  IMAD R0, R25, R26, R0 ;  /* 0x0000001a19007224 */ /* 0x000fe400078e0200 */
[----:B------:R-:W-:-:S04]  /*fcb0*/  IMAD.HI.U32 R16, R17, R3, RZ ;  /* 0x0000000311107227 */ /* 0x000fc800078e00ff */
[----:B------:R-:W-:-:S04]  /*fcc0*/  IMAD.X R0, RZ, RZ, ~R0, P1 ;  /* 0x000000ffff007224 */ /* 0x000fc800008e0e00 */
[----:B------:R-:W-:-:S04]  /*fcd0*/  IMAD.WIDE.U32 R16, P1, R17, R0, R16 ;  /* 0x0000000011107225 */ /* 0x000fc80007820010 */
[C---:B------:R-:W-:Y:S02]  /*fce0*/  IMAD R2, R25.reuse, R0, RZ ;  /* 0x0000000019027224 */ /* 0x040fe400078e02ff */
[----:B------:R-:W-:-:S04]  /*fcf0*/  IMAD.HI.U32 R17, P2, R25, R3, R16 ;  /* 0x0000000319117227 */ /* 0x000fc80007840010 */
[----:B------:R-:W-:Y:S01]  /*fd00*/  IMAD.HI.U32 R0, R25, R0, RZ ;  /* 0x0000000019007227 */ /* 0x000fe200078e00ff */
[----:B------:R-:W-:-:S03]  /*fd10*/  IADD3 R17, P3, R2, R17, RZ ;  /* 0x0000001102117210 */ /* 0x000fc60007f7e0ff */
[----:B------:R-:W-:Y:S02]  /*fd20*/  IMAD.X R25, R0, 0x1, R25, P1 ;  /* 0x0000000100197824 */ /* 0x000fe400008e0619 */
[----:B------:R-:W-:-:S03]  /*fd30*/  IMAD.HI.U32 R2, R17, UR13, RZ ;  /* 0x0000000d11027c27 */ /* 0x000fc6000f8e00ff */
[----:B------:R-:W-:Y:S01]  /*fd40*/  IADD3.X R25, RZ, RZ, R25, P3, P2 ;  /* 0x000000ffff197210 */ /* 0x000fe20001fe4419 */
[----:B------:R-:W-:Y:S02]  /*fd50*/  IMAD.MOV.U32 R3, RZ, RZ, RZ ;  /* 0x000000ffff037224 */ /* 0x000fe400078e00ff */
[----:B------:R-:W-:-:S04]  /*fd60*/  IMAD.WIDE.U32 R2, R17, UR21, R2 ;  /* 0x0000001511027c25 */ /* 0x000fc8000f8e0002 */
[C---:B------:R-:W-:Y:S02]  /*fd70*/  IMAD R17, R25.reuse, UR21, RZ ;  /* 0x0000001519117c24 */ /* 0x040fe4000f8e02ff */
[----:B------:R-:W-:-:S04]  /*fd80*/  IMAD.HI.U32 R2, P1, R25, UR13, R2 ;  /* 0x0000000d19027c27 */ /* 0x000fc8000f820002 */
[----:B------:R-:W-:Y:S01]  /*fd90*/  IMAD.HI.U32 R0, R25, UR21, RZ ;  /* 0x0000001519007c27 */ /* 0x000fe2000f8e00ff */
[----:B------:R-:W-:-:S03]  /*fda0*/  IADD3 R17, P2, R17, R2, RZ ;  /* 0x0000000211117210 */ /* 0x000fc60007f5e0ff */
[----:B------:R-:W-:Y:S02]  /*fdb0*/  IMAD.X R0, RZ, RZ, R0, P1 ;  /* 0x000000ffff007224 */ /* 0x000fe400008e0600 */
[----:B------:R-:W-:-:S03]  /*fdc0*/  IMAD.WIDE.U32 R2, R17, R26, RZ ;  /* 0x0000001a11027225 */ /* 0x000fc600078e00ff */
[----:B------:R-:W-:Y:S01]  /*fdd0*/  IADD3.X R0, RZ, R0, RZ, P2, !PT ;  /* 0x00000000ff007210 */ /* 0x000fe200017fe4ff */
[----:B------:R-:W-:Y:S01]  /*fde0*/  IMAD R3, R17, R27, R3 ;  /* 0x0000001b11037224 */ /* 0x000fe200078e0203 */
[----:B------:R-:W-:-:S03]  /*fdf0*/  IADD3 R25, P2, -R2, UR13, RZ ;  /* 0x0000000d02197c10 */ /* 0x000fc6000ff5e1ff */
[-C--:B------:R-:W-:Y:S01]  /*fe00*/  IMAD R0, R0, R26.reuse, R3 ;  /* 0x0000001a00007224 */ /* 0x080fe200078e0203 */
[----:B------:R-:W-:-:S04]  /*fe10*/  ISETP.GE.U32.AND P1, PT, R25, R26, PT ;  /* 0x0000001a1900720c */ /* 0x000fc80003f26070 */
[----:B------:R-:W-:Y:S01]  /*fe20*/  IADD3.X R16, ~R0, UR21, RZ, P2, !PT ;  /* 0x0000001500107c10 */ /* 0x000fe200097fe5ff */
[----:B------:R-:W-:Y:S01]  /*fe30*/  VIADD R0, R17, 0x1 ;  /* 0x0000000111007836 */ /* 0x000fe20000000000 */
[----:B------:R-:W-:Y:S02]  /*fe40*/  IADD3 R2, P2, -R26, R25, RZ ;  /* 0x000000191a027210 */ /* 0x000fe40007f5e1ff */
[----:B------:R-:W-:-:S03]  /*fe50*/  ISETP.GE.U32.AND.EX P1, PT, R16, R27, PT, P1 ;  /* 0x0000001b1000720c */ /* 0x000fc60003f26110 */
[----:B------:R-:W-:Y:S01]  /*fe60*/  IMAD.X R3, R16, 0x1, ~R27, P2 ;  /* 0x0000000110037824 */ /* 0x000fe200010e0e1b */
[----:B------:R-:W-:Y:S02]  /*fe70*/  SEL R2, R2, R25, P1 ;  /* 0x0000001902027207 */ /* 0x000fe40000800000 */
[----:B------:R-:W-:Y:S02]  /*fe80*/  SEL R17, R0, R17, P1 ;  /* 0x0000001100117207 */ /* 0x000fe40000800000 */
[----:B------:R-:W-:Y:S02]  /*fe90*/  SEL R3, R3, R16, P1 ;  /* 0x0000001003037207 */ /* 0x000fe40000800000 */
[----:B------:R-:W-:Y:S01]  /*fea0*/  ISETP.GE.U32.AND P1, PT, R2, R26, PT ;  /* 0x0000001a0200720c */ /* 0x000fe20003f26070 */
[----:B------:R-:W-:Y:S01]  /*feb0*/  VIADD R0, R17, 0x1 ;  /* 0x0000000111007836 */ /* 0x000fe20000000000 */
[----:B------:R-:W-:Y:S01]  /*fec0*/  ISETP.NE.U32.AND P2, PT, R26, RZ, PT ;  /* 0x000000ff1a00720c */ /* 0x000fe20003f45070 */
[----:B------:R-:W-:Y:S01]  /*fed0*/  IMAD.MOV.U32 R2, RZ, RZ, R12 ;  /* 0x000000ffff027224 */ /* 0x000fe200078e000c */
[----:B------:R-:W-:Y:S01]  /*fee0*/  ISETP.GE.U32.AND.EX P1, PT, R3, R27, PT, P1 ;  /* 0x0000001b0300720c */ /* 0x000fe20003f26110 */
[----:B------:R-:W-:Y:S01]  /*fef0*/  IMAD.MOV.U32 R3, RZ, RZ, 0x0 ;  /* 0x00000000ff037424 */ /* 0x000fe200078e00ff */
[----:B------:R-:W-:-:S02]  /*ff00*/  ISETP.NE.AND.EX P2, PT, R27, RZ, PT, P2 ;  /* 0x000000ff1b00720c */ /* 0x000fc40003f45320 */
[----:B------:R-:W-:-:S04]  /*ff10*/  SEL R0, R0, R17, P1 ;  /* 0x0000001100007207 */ /* 0x000fc80000800000 */
[----:B------:R-:W-:Y:S01]  /*ff20*/  SEL R0, R0, 0xffffffff, P2 ;  /* 0xffffffff00007807 */ /* 0x000fe20001000000 */
[----:B------:R-:W-:Y:S06]  /*ff30*/  RET.REL.NODEC R2 `(_ZN7cutlass13device_kernelINS_4gemm6kernel13GemmUniversalINS1_17GroupProblemShapeIN4cute5tupleIJiiiEEEEENS1_10collective13CollectiveMmaINS1_39MainloopSm90ArrayTmaGmmaWarpSpecializedILi6ENS6_IJNS5_1CILi2EEENSC_ILi1EEESE_EEENS1_40KernelPtrArrayTmaWarpSpecializedPingpongEEENS6_IJNSC_ILi128EEESI_NSC_ILi64EEEEEENS_10bfloat16_tEPNS6_IJlSE_NSC_ILi0EEEEEESL_SO_NS5_8TiledMMAINS5_8MMA_AtomIJNS5_4SM904GMMA28MMA_64x128x16_F32BF16BF16_SSILNSS_5MajorE0ELSU_0ELNSS_7ScaleInE1ELSV_1EEEEEENS5_6LayoutINS6_IJSE_SE_SE_EEENS6_IJSM_SM_SM_EEEEENS6_IJNS5_10UnderscoreES12_S12_EEEEENS5_13SM90_TMA_LOADENS5_14ComposedLayoutINS5_7SwizzleILi3ELi4ELi3EEENS5_18smem_ptr_flag_bitsILi16EEENSY_INS6_IJNSC_ILi8EEESJ_EEENS6_IJSJ_SE_EEEEEEEvNS5_8identityENS5_23SM90_TMA_LOAD_MULTICASTES1F_vS1G_EENS_8epilogue10collective18CollectiveEpilogueINS1J_30Sm90PtrArrayTmaWarpSpecializedILi4ELi2ELi16ELb1ELb0ELi2EEEJSK_NS6_IJSJ_NSC_ILi32EEEEEENS_6half_tEPNS6_IJSE_lSM_EEES1Q_S1S_NS1J_6fusion15FusionCallbacksIS1N_NS1T_17LinearCombinationIS1Q_fS1Q_fLNS_15FloatRoundStyleE2EEESK_S1P_JEEES15_NS16_IS18_S1A_NSY_INS6_IJSJ_S1B_EEENS6_IJSE_SJ_EEEEEEENS5_17SM75_U16x8_LDSM_TENS5_14SM90_TMA_STOREES22_NS5_17SM90_U16x8_STSM_TENS5_9Copy_AtomIJNS5_17SM90_U32x4_STSM_NES1Q_EEEvEEEvvEEEEvNT_6ParamsE) ;  /* 0xffffff0002307950 */ /* 0x000fec0003c3ffff */
.L_x_251:
[----:B------:R-:W-:Y:S01]  /*ff40*/  UMOV UR28, UR23 ;  /* 0x00000017001c7c82 */ /* 0x000fe20008000000 */
[----:B------:R-:W-:Y:S02]  /*ff50*/  UMOV UR29, UR34 ;  /* 0x00000022001d7c82 */ /* 0x000fe40008000000 */
[----:B------:R-:W1:Y:S08]  /*ff60*/  I2F.U64.RP R13, UR28 ;  /* 0x0000001c000d7d12 */ /* 0x000e700008309000 */
[----:B-1----:R-:W1:Y:S02]  /*ff70*/  MUFU.RCP R13, R13 ;  /* 0x0000000d000d7308 */ /* 0x002e640000001000 */
[----:B-1----:R-:W-:-:S06]  /*ff80*/  VIADD R2, R13, 0x1ffffffe ;  /* 0x1ffffffe0d027836 */ /* 0x002fcc0000000000 */
[----:B------:R-:W1:Y:S02]  /*ff90*/  F2I.U64.TRUNC R2, R2 ;  /* 0x0000000200027311 */ /* 0x000e64000020d800 */
[----:B-1----:R-:W-:Y:S01]  /*ffa0*/  R2UR UR28, R2 ;  /* 0x00000000021c72ca */ /* 0x002fe200000e0000 */
[----:B------:R-:W-:Y:S01]  /*ffb0*/  IMAD.MOV.U32 R2, RZ, RZ, R12 ;  /* 0x000000ffff027224 */ /* 0x000fe200078e000c */
[----:B------:R-:W-:Y:S01]  /*ffc0*/  R2UR UR29, R3 ;  /* 0x00000000031d72ca */ /* 0x000fe200000e0000 */
[----:B------:R-:W-:-:S10]  /*ffd0*/  IMAD.MOV.U32 R3, RZ, RZ, 0x0 ;  /* 0x00000000ff037424 */ /* 0x000fd400078e00ff */
[----:B------:R-:W-:-:S04]  /*ffe0*/  UIMAD.WIDE.U32 UR30, UR28, UR23, URZ ;  /* 0x000000171c1e72a5 */ /* 0x000fc8000f8e003f */
[----:B------:R-:W-:Y:S02]  /*fff0*/  UIMAD UR31, UR28, UR34, UR31 ;  /* 0x000000221c1f72a4 */ /* 0x000fe4000f8e021f */
[----:B------:R-:W-:Y:S02]  /*10000*/  UIADD3 UR36, UP1, URZ, -UR30, URZ ;  /* 0x8000001e3f247290 */ /* 0x000fe4000ff3e03f */
[----:B------:R-:W-:Y:S02]  /*10010*/  UIMAD UR32, UR29, UR23, UR31 ;  /* 0x000000171d2072a4 */ /* 0x000fe4000f8e021f */
[----:B------:R-:W-:Y:S02]  /*10020*/  UIMAD.WIDE.U32 UR30, UR28, UR36, URZ ;  /* 0x000000241c1e72a5 */ /* 0x000fe4000f8e003f */
[----:B------:R-:W-:-:S05]  /*10030*/  UIADD3.X UR37, URZ, ~UR32, URZ, UP1, !UPT ;  /* 0x800000203f257290 */ /* 0x000fca0008ffe43f */
[----:B------:R-:W-:Y:S01]  /*10040*/  UMOV UR30, UR31 ;  /* 0x0000001f001e7c82 */ /* 0x000fe20008000000 */
[----:B------:R-:W-:Y:S02]  /*10050*/  UMOV UR31, UR28 ;  /* 0x0000001c001f7c82 */ /* 0x000fe40008000000 */
[----:B------:R-:W-:Y:S02]  /*10060*/  UIMAD.WIDE.U32 UR32, UP1, UR28, UR37, UR30 ;  /* 0x000000251c2072a5 */ /* 0x000fe4000f82001e */
[----:B------:R-:W-:Y:S02]  /*10070*/  UIMAD.WIDE.U32 UR30, UR29, UR37, URZ ;  /* 0x000000251d1e72a5 */ /* 0x000fe4000f8e003f */
[----:B------:R-:W-:Y:S02]  /*10080*/  UIMAD.WIDE.U32 UR32, UP2, UR29, UR36, UR32 ;  /* 0x000000241d2072a5 */ /* 0x000fe4000f840020 */
[----:B------:R-:W-:Y:S02]  /*10090*/  UIMAD UR37, UR29, UR37, URZ ;  /* 0x000000251d2572a4 */ /* 0x000fe4000f8e023f */
[----:B------:R-:W-:-:S02]  /*100a0*/  UIADD3.X UR30, UR31, UR29, URZ, UP1, !UPT ;  /* 0x0000001d1f1e7290 */ /* 0x000fc40008ffe43f */
[----:B------:R-:W-:-:S04]  /*100b0*/  UIADD3 UR33, UP4, UR37, UR33, URZ ;  /* 0x0000002125217290 */ /* 0x000fc8000ff9e03f */
[----:B------:R-:W-:Y:S02]  /*100c0*/  UIMAD.WIDE.U32 UR28, UR33, UR23, URZ ;  /* 0x00000017211c72a5 */ /* 0x000fe4000f8e003f */
[----:B------:R-:W-:Y:S02]  /*100d0*/  UIADD3.X UR36, URZ, URZ, UR30, UP4, UP2 ;  /* 0x0000003f3f247290 */ /* 0x000fe4000a7e441e */
[----:B------:R-:W-:Y:S02]  /*100e0*/  UIMAD UR29, UR33, UR34, UR29 ;  /* 0x00000022211d72a4 */ /* 0x000fe4000f8e021d */
[----:B------:R-:W-:Y:S02]  /*100f0*/  UIADD3 UR37, UP1, URZ, -UR28, URZ ;  /* 0x8000001c3f257290 */ /* 0x000fe4000ff3e03f */
[----:B------:R-:W-:Y:S02]  /*10100*/  UIMAD UR30, UR36, UR23, UR29 ;  /* 0x00000017241e72a4 */ /* 0x000fe4000f8e021d */
[----:B------:R-:W-:-:S02]  /*10110*/  UIMAD.WIDE.U32 UR28, UR33, UR37, URZ ;  /* 0x00000025211c72a5 */ /* 0x000fc4000f8e003f */
[----:B------:R-:W-:-:S05]  /*10120*/  UIADD3.X UR40, URZ, ~UR30, URZ, UP1, !UPT ;  /* 0x8000001e3f287290 */ /* 0x000fca0008ffe43f */
[----:B------:R-:W-:Y:S01]  /*10130*/  UMOV UR32, UR29 ;  /* 0x0000001d00207c82 */ /* 0x000fe20008000000 */
[----:B------:R-:W-:Y:S02]  /*10140*/  UIMAD.WIDE.U32 UR28, UR36, UR40, URZ ;  /* 0x00000028241c72a5 */ /* 0x000fe4000f8e003f */
[----:B------:R-:W-:Y:S02]  /*10150*/  UIMAD.WIDE.U32 UR30, UP1, UR33, UR40, UR32 ;  /* 0x00000028211e72a5 */ /* 0x000fe4000f820020 */
[----:B------:R-:W-:Y:S02]  /*10160*/  UIMAD UR32, UR36, UR40, URZ ;  /* 0x00000028242072a4 */ /* 0x000fe4000f8e023f */
[----:B------:R-:W-:Y:S02]  /*10170*/  UIMAD.WIDE.U32 UR30, UP2, UR36, UR37, UR30 ;  /* 0x00000025241e72a5 */ /* 0x000fe4000f84001e */
[----:B------:R-:W-:Y:S02]  /*10180*/  UIADD3.X UR36, UR29, UR36, URZ, UP1, !UPT ;  /* 0x000000241d247290 */ /* 0x000fe40008ffe43f */
[----:B------:R-:W-:-:S04]  /*10190*/  UIADD3 UR32, UP4, UR32, UR31, URZ ;  /* 0x0000001f20207290 */ /* 0x000fc8000ff9e03f */
[----:B------:R-:W-:Y:S02]  /*101a0*/  UIMAD.WIDE.U32 UR30, UR32, UR24, URZ ;  /* 0x00000018201e72a5 */ /* 0x000fe4000f8e003f */
[----:B------:R-:W-:-:S05]  /*101b0*/  UIADD3.X UR36, URZ, URZ, UR36, UP4, UP2 ;  /* 0x0000003f3f247290 */ /* 0x000fca000a7e4424 */
[----:B------:R-:W-:Y:S01]  /*101c0*/  UMOV UR30, UR31 ;  /* 0x0000001f001e7c82 */ /* 0x000fe20008000000 */
[----:B------:R-:W-:Y:S02]  /*101d0*/  UMOV UR31, URZ ;  /* 0x0000003f001f7c82 */ /* 0x000fe40008000000 */
[----:B------:R-:W-:Y:S02]  /*101e0*/  UIMAD.WIDE.U32 UR28, UR32, UR25, UR30 ;  /* 0x00000019201c72a5 */ /* 0x000fe4000f8e001e */
[----:B------:R-:W-:Y:S02]  /*101f0*/  UIMAD UR32, UR36, UR25, URZ ;  /* 0x00000019242072a4 */ /* 0x000fe4000f8e023f */
[----:B------:R-:W-:Y:S02]  /*10200*/  UIMAD.WIDE.U32 UR28, UP1, UR36, UR24, UR28 ;  /* 0x00000018241c72a5 */ /* 0x000fe4000f82001c */
[----:B------:R-:W-:Y:S02]  /*10210*/  UIMAD.WIDE.U32 UR30, UR36, UR25, URZ ;  /* 0x00000019241e72a5 */ /* 0x000fe4000f8e003f */
[----:B------:R-:W-:-:S02]  /*10220*/  UIADD3 UR32, UP2, UR32, UR29, URZ ;  /* 0x0000001d20207290 */ /* 0x000fc4000ff5e03f */
[----:B------:R-:W-:Y:S02]  /*10230*/  UIADD3.X UR30, UR31, URZ, URZ, UP1, !UPT ;  /* 0x0000003f1f1e7290 */ /* 0x000fe40008ffe43f */
[----:B------:R-:W-:Y:S02]  /*10240*/  UIMAD.WIDE.U32 UR28, UR32, UR23, URZ ;  /* 0x00000017201c72a5 */ /* 0x000fe4000f8e003f */
[----:B------:R-:W-:Y:S02]  /*10250*/  UIADD3.X UR30, URZ, UR30, URZ, UP2, !UPT ;  /* 0x0000001e3f1e7290 */ /* 0x000fe400097fe43f */
[----:B------:R-:W-:Y:S02]  /*10260*/  UIMAD UR29, UR32, UR34, UR29 ;  /* 0x00000022201d72a4 */ /* 0x000fe4000f8e021d */
[----:B------:R-:W-:Y:S02]  /*10270*/  UIADD3 UR31, UP2, -UR28, UR24, URZ ;  /* 0x000000181c1f7290 */ /* 0x000fe4000ff5e13f */
[----:B------:R-:W-:-:S02]  /*10280*/  UIMAD UR29, UR30, UR23, UR29 ;  /* 0x000000171e1d72a4 */ /* 0x000fc4000f8e021d */
[----:B------:R-:W-:Y:S02]  /*10290*/  UISETP.GE.U32.AND UP1, UPT, UR31, UR23, UPT ;  /* 0x000000171f00728c */ /* 0x000fe4000bf26070 */
[----:B------:R-:W-:Y:S02]  /*102a0*/  UIADD3.X UR30, ~UR29, UR25, URZ, UP2, !UPT ;  /* 0x000000191d1e7290 */ /* 0x000fe400097fe53f */
[----:B------:R-:W-:Y:S02]  /*102b0*/  UIADD3 UR25, UP2, -UR23, UR31, URZ ;  /* 0x0000001f17197290 */ /* 0x000fe4000ff5e13f */
[----:B------:R-:W-:Y:S02]  /*102c0*/  UISETP.GE.U32.AND.EX UP1, UPT, UR30, UR34, UPT, UP1 ;  /* 0x000000221e00728c */ /* 0x000fe4000bf26110 */
[----:B------:R-:W-:Y:S02]  /*102d0*/  UIADD3 UR28, UR32, 0x1, URZ ;  /* 0x00000001201c7890 */ /* 0x000fe4000fffe03f */
[----:B------:R-:W-:-:S02]  /*102e0*/  UIADD3.X UR29, ~UR34, UR30, URZ, UP2, !UPT ;  /* 0x0000001e221d7290 */ /* 0x000fc400097fe53f */
[----:B------:R-:W-:Y:S02]  /*102f0*/  USEL UR25, UR25, UR31, UP1 ;  /* 0x0000001f19197287 */ /* 0x000fe40008800000 */
[----:B------:R-:W-:Y:S02]  /*10300*/  USEL UR29, UR29, UR30, UP1 ;  /* 0x0000001e1d1d7287 */ /* 0x000fe40008800000 */
[----:B------:R-:W-:Y:S02]  /*10310*/  USEL UR32, UR28, UR32, UP1 ;  /* 0x000000201c207287 */ /* 0x000fe40008800000 */
[----:B------:R-:W-:Y:S02]  /*10320*/  UISETP.GE.U32.AND UP1, UPT, UR25, UR23, UPT ;  /* 0x000000171900728c */ /* 0x000fe4000bf26070 */
[----:B------:R-:W-:Y:S02]  /*10330*/  UISETP.NE.U32.AND UP2, UPT, UR23, URZ, UPT ;  /* 0x0000003f1700728c */ /* 0x000fe4000bf45070 */
[----:B------:R-:W-:-:S02]  /*10340*/  UIADD3 UR25, UR32, 0x1, URZ ;  /* 0x0000000120197890 */ /* 0x000fc4000fffe03f */
[----:B------:R-:W-:Y:S02]  /*10350*/  UISETP.GE.U32.AND.EX UP1, UPT, UR29, UR34, UPT, UP1 ;  /* 0x000000221d00728c */ /* 0x000fe4000bf26110 */
[----:B------:R-:W-:Y:S02]  /*10360*/  UISETP.NE.AND.EX UP2, UPT, UR34, URZ, UPT, UP2 ;  /* 0x0000003f2200728c */ /* 0x000fe4000bf45320 */
[----:B------:R-:W-:-:S04]  /*10370*/  USEL UR25, UR25, UR32, UP1 ;  /* 0x0000002019197287 */ /* 0x000fc80008800000 */
[----:B------:R-:W-:Y:S01]  /*10380*/  USEL UR28, UR25, 0xffffffff, UP2 ;  /* 0xffffffff191c7887 */ /* 0x000fe20009000000 */
[----:B------:R-:W-:Y:S11]  /*10390*/  RET.REL.NODEC R2 `(_ZN7cutlass13device_kernelINS_4gemm6kernel13GemmUniversalINS1_17GroupProblemShapeIN4cute5tupleIJiiiEEEEENS1_10collective13CollectiveMmaINS1_39MainloopSm90ArrayTmaGmmaWarpSpecializedILi6ENS6_IJNS5_1CILi2EEENSC_ILi1EEESE_EEENS1_40KernelPtrArrayTmaWarpSpecializedPingpongEEENS6_IJNSC_ILi128EEESI_NSC_ILi64EEEEEENS_10bfloat16_tEPNS6_IJlSE_NSC_ILi0EEEEEESL_SO_NS5_8TiledMMAINS5_8MMA_AtomIJNS5_4SM904GMMA28MMA_64x128x16_F32BF16BF16_SSILNSS_5MajorE0ELSU_0ELNSS_7ScaleInE1ELSV_1EEEEEENS5_6LayoutINS6_IJSE_SE_SE_EEENS6_IJSM_SM_SM_EEEEENS6_IJNS5_10UnderscoreES12_S12_EEEEENS5_13SM90_TMA_LOADENS5_14ComposedLayoutINS5_7SwizzleILi3ELi4ELi3EEENS5_18smem_ptr_flag_bitsILi16EEENSY_INS6_IJNSC_ILi8EEESJ_EEENS6_IJSJ_SE_EEEEEEEvNS5_8identityENS5_23SM90_TMA_LOAD_MULTICASTES1F_vS1G_EENS_8epilogue10collective18CollectiveEpilogueINS1J_30Sm90PtrArrayTmaWarpSpecializedILi4ELi2ELi16ELb1ELb0ELi2EEEJSK_NS6_IJSJ_NSC_ILi32EEEEEENS_6half_tEPNS6_IJSE_lSM_EEES1Q_S1S_NS1J_6fusion15FusionCallbacksIS1N_NS1T_17LinearCombinationIS1Q_fS1Q_fLNS_15FloatRoundStyleE2EEESK_S1P_JEEES15_NS16_IS18_S1A_NSY_INS6_IJSJ_S1B_EEENS6_IJSE_SJ_EEEEEEENS5_17SM75_U16x8_LDSM_TENS5_14SM90_TMA_STOREES22_NS5_17SM90_U16x8_STSM_TENS5_9Copy_AtomIJNS5_17SM90_U32x4_STSM_NES1Q_EEEvEEEvvEEEEvNT_6ParamsE) ;  /* 0xfffffefc02187950 */ /* 0x000ff60003c3ffff */
.L_x_331:
[----:B------:R-:W-:-:S00]  /*103a0*/  BRA `(.L_x_331) ;  /* 0xfffffffc00fc7947 */ /* 0x000fc0000383ffff */
[----:B------:R-:W-:-:S00]  /*103b0*/  NOP ;  /* 0x0000000000007918 */ /* 0x000fc00000000000 */
        /* <DEDUP_REMOVED lines=12> */
.L_x_332:


//--------------------- .nv.global.init           --------------------------
	.section	.nv.global.init,"aw",@progbits
.nv.global.init:
	.type		$str$24,@object
	.size		$str$24,($str$25 - $str$24)
$str$24:
        /*0000*/ 	.byte	0x28, 0x61, 0x64, 0x64, 0x72, 0x65, 0x73, 0x73, 0x20, 0x26, 0x20, 0x6d, 0x61, 0x73, 0x6b, 0x29
        /*0010*/ 	.byte	0x20, 0x3d, 0x3d, 0x20, 0x30, 0x00
	.type		$str$25,@object
	.size		$str$25,(__unnamed_1 - $str$25)
$str$25:
        /*0016*/ 	.byte	0x2f, 0x74, 0x6d, 0x70, 0x2f, 0x63, 0x75, 0x74, 0x6c, 0x61, 0x73, 0x73, 0x5f, 0x73, 0x77, 0x65
        /*0026*/ 	.byte	0x65, 0x70, 0x5f, 0x73, 0x72, 0x63, 0x2f, 0x69, 0x6e, 0x63, 0x6c, 0x75, 0x64, 0x65, 0x2f, 0x63
        /*0036*/ 	.byte	0x75, 0x74, 0x65, 0x2f, 0x70, 0x6f, 0x69, 0x6e, 0x74, 0x65, 0x72, 0x5f, 0x66, 0x6c, 0x61, 0x67
        /*0046*/ 	.byte	0x67, 0x65, 0x64, 0x2e, 0x68, 0x70, 0x70, 0x00
	.type		__unnamed_1,@object
	.size		__unnamed_1,(.L_0 - __unnamed_1)
__unnamed_1:
        /*004e*/ 	.byte	0x61, 0x75, 0x74, 0x6f, 0x20, 0x63, 0x75, 0x74, 0x65, 0x3a, 0x3a, 0x61, 0x73, 0x5f, 0x70, 0x6f
        /* <DEDUP_REMOVED lines=27> */
        /*020e*/ 	.byte	0x3e, 0x3e, 0x3e, 0x3e, 0x3e, 0x5d, 0x00
.L_0:


//--------------------- .nv.shared._ZN7cutlass13device_kernelINS_4gemm6kernel13GemmUniversalINS1_17GroupProblemShapeIN4cute5tupleIJiiiEEEEENS1_10collective13CollectiveMmaINS1_39MainloopSm90ArrayTmaGmmaWarpSpecializedILi6ENS6_IJNS5_1CILi2EEENSC_ILi1EEESE_EEENS1_40KernelPtrArrayTmaWarpSpecializedPingpongEEENS6_IJNSC_ILi128EEESI_NSC_ILi64EEEEEENS_10bfloat16_tEPNS6_IJlSE_NSC_ILi0EEEEEESL_SO_NS5_8TiledMMAINS5_8MMA_AtomIJNS5_4SM904GMMA28MMA_64x128x16_F32BF16BF16_SSILNSS_5MajorE0ELSU_0ELNSS_7ScaleInE1ELSV_1EEEEEENS5_6LayoutINS6_IJSE_SE_SE_EEENS6_IJSM_SM_SM_EEEEENS6_IJNS5_10UnderscoreES12_S12_EEEEENS5_13SM90_TMA_LOADENS5_14ComposedLayoutINS5_7SwizzleILi3ELi4ELi3EEENS5_18smem_ptr_flag_bitsILi16EEENSY_INS6_IJNSC_ILi8EEESJ_EEENS6_IJSJ_SE_EEEEEEEvNS5_8identityENS5_23SM90_TMA_LOAD_MULTICASTES1F_vS1G_EENS_8epilogue10collective18CollectiveEpilogueINS1J_30Sm90PtrArrayTmaWarpSpecializedILi4ELi2ELi16ELb1ELb0ELi2EEEJSK_NS6_IJSJ_NSC_ILi32EEEEEENS_6half_tEPNS6_IJSE_lSM_EEES1Q_S1S_NS1J_6fusion15FusionCallbacksIS1N_NS1T_17LinearCombinationIS1Q_fS1Q_fLNS_15FloatRoundStyleE2EEESK_S1P_JEEES15_NS16_IS18_S1A_NSY_INS6_IJSJ_S1B_EEENS6_IJSE_SJ_EEEEEEENS5_17SM75_U16x8_LDSM_TENS5_14SM90_TMA_STOREES22_NS5_17SM90_U16x8_STSM_TENS5_9Copy_AtomIJNS5_17SM90_U32x4_STSM_NES1Q_EEEvEEEvvEEEEvNT_6ParamsE --------------------------
	.section	.nv.shared._ZN7cutlass13device_kernelINS_4gemm6kernel13GemmUniversalINS1_17GroupProblemShapeIN4cute5tupleIJiiiEEEEENS1_10collective13CollectiveMmaINS1_39MainloopSm90ArrayTmaGmmaWarpSpecializedILi6ENS6_IJNS5_1CILi2EEENSC_ILi1EEESE_EEENS1_40KernelPtrArrayTmaWarpSpecializedPingpongEEENS6_IJNSC_ILi128EEESI_NSC_ILi64EEEEEENS_10bfloat16_tEPNS6_IJlSE_NSC_ILi0EEEEEESL_SO_NS5_8TiledMMAINS5_8MMA_AtomIJNS5_4SM904GMMA28MMA_64x128x16_F32BF16BF16_SSILNSS_5MajorE0ELSU_0ELNSS_7ScaleInE1ELSV_1EEEEEENS5_6LayoutINS6_IJSE_SE_SE_EEENS6_IJSM_SM_SM_EEEEENS6_IJNS5_10UnderscoreES12_S12_EEEEENS5_13SM90_TMA_LOADENS5_14ComposedLayoutINS5_7SwizzleILi3ELi4ELi3EEENS5_18smem_ptr_flag_bitsILi16EEENSY_INS6_IJNSC_ILi8EEESJ_EEENS6_IJSJ_SE_EEEEEEEvNS5_8identityENS5_23SM90_TMA_LOAD_MULTICASTES1F_vS1G_EENS_8epilogue10collective18CollectiveEpilogueINS1J_30Sm90PtrArrayTmaWarpSpecializedILi4ELi2ELi16ELb1ELb0ELi2EEEJSK_NS6_IJSJ_NSC_ILi32EEEEEENS_6half_tEPNS6_IJSE_lSM_EEES1Q_S1S_NS1J_6fusion15FusionCallbacksIS1N_NS1T_17LinearCombinationIS1Q_fS1Q_fLNS_15FloatRoundStyleE2EEESK_S1P_JEEES15_NS16_IS18_S1A_NSY_INS6_IJSJ_S1B_EEENS6_IJSE_SJ_EEEEEEENS5_17SM75_U16x8_LDSM_TENS5_14SM90_TMA_STOREES22_NS5_17SM90_U16x8_STSM_TENS5_9Copy_AtomIJNS5_17SM90_U32x4_STSM_NES1Q_EEEvEEEvvEEEEvNT_6ParamsE,"aw",@nobits
	.sectionflags	@""
	.align	16
	.zero		1024


//--------------------- .nv.shared.reserved.0     --------------------------
	.section	.nv.shared.reserved.0,"aw",@nobits
	.weak		__nv_reservedSMEM_offset_0_alias
	.size		__nv_reservedSMEM_offset_0_alias, 0, 0
	.other		__nv_reservedSMEM_offset_0_alias,@"STO_CUDA_RESERVED_SHARED STV_DEFAULT"
__nv_reservedSMEM_offset_0_alias:
	.zero		0


//--------------------- .nv.global                --------------------------
	.section	.nv.global,"aw",@nobits
.nv.global:
	.type		_ZN39_INTERNAL_a5f6c7d3_4_k_cu_20c2cd35_28054cute1_E,@object
	.size		_ZN39_INTERNAL_a5f6c7d3_4_k_cu_20c2cd35_28054cute1_E,(_ZN39_INTERNAL_a5f6c7d3_4_k_cu_20c2cd35_28054cuda3std3__45__cpo6cbeginE - _ZN39_INTERNAL_a5f6c7d3_4_k_cu_20c2cd35_28054cute1_E)
_ZN39_INTERNAL_a5f6c7d3_4_k_cu_20c2cd35_28054cute1_E:
	.zero		1
	.type		_ZN39_INTERNAL_a5f6c7d3_4_k_cu_20c2cd35_28054cuda3std3__45__cpo6cbeginE,@object
	.size		_ZN39_INTERNAL_a5f6c7d3_4_k_cu_20c2cd35_28054cuda3std3__45__cpo6cbeginE,(_ZN39_INTERNAL_a5f6c7d3_4_k_cu_20c2cd35_28054cuda3std3__48in_placeE - _ZN39_INTERNAL_a5f6c7d3_4_k_cu_20c2cd35_28054cuda3std3__45__cpo6cbeginE)
_ZN39_INTERNAL_a5f6c7d3_4_k_cu_20c2cd35_28054cuda3std3__45__cpo6cbeginE:
	.zero		1
	.type		_ZN39_INTERNAL_a5f6c7d3_4_k_cu_20c2cd35_28054cuda3std3__48in_placeE,@object
	.size		_ZN39_INTERNAL_a5f6c7d3_4_k_cu_20c2cd35_28054cuda3std3__48in_placeE,(_ZN39_INTERNAL_a5f6c7d3_4_k_cu_20c2cd35_28054cuda3std6ranges3__45__cpo9iter_moveE - _ZN39_INTERNAL_a5f6c7d3_4_k_cu_20c2cd35_28054cuda3std3__48in_placeE)
_ZN39_INTERNAL_a5f6c7d3_4_k_cu_20c2cd35_28054cuda3std3__48in_placeE:
	.zero		1
	.type		_ZN39_INTERNAL_a5f6c7d3_4_k_cu_20c2cd35_28054cuda3std6ranges3__45__cpo9iter_moveE,@object
	.size		_ZN39_INTERNAL_a5f6c7d3_4_k_cu_20c2cd35_28054cuda3std6ranges3__45__cpo9iter_moveE,(_ZN39_INTERNAL_a5f6c7d3_4_k_cu_20c2cd35_28054cuda3std3__45__cpo5beginE - _ZN39_INTERNAL_a5f6c7d3_4_k_cu_20c2cd35_28054cuda3std6ranges3__45__cpo9iter_moveE)
_ZN39_INTERNAL_a5f6c7d3_4_k_cu_20c2cd35_28054cuda3std6ranges3__45__cpo9iter_moveE:
	.zero		1
	.type		_ZN39_INTERNAL_a5f6c7d3_4_k_cu_20c2cd35_28054cuda3std3__45__cpo5beginE,@object
	.size		_ZN39_INTERNAL_a5f6c7d3_4_k_cu_20c2cd35_28054cuda3std3__45__cpo5beginE,(_ZN39_INTERNAL_a5f6c7d3_4_k_cu_20c2cd35_28054cuda3std3__441_GLOBAL__N__a5f6c7d3_4_k_cu_20c2cd35_28056ignoreE - _ZN39_INTERNAL_a5f6c7d3_4_k_cu_20c2cd35_28054cuda3std3__45__cpo5beginE)
_ZN39_INTERNAL_a5f6c7d3_4_k_cu_20c2cd35_28054cuda3std3__45__cpo5beginE:
	.zero		1
	.type		_ZN39_INTERNAL_a5f6c7d3_4_k_cu_20c2cd35_28054cuda3std3__441_GLOBAL__N__a5f6c7d3_4_k_cu_20c2cd35_28056ignoreE,@object
	.size		_ZN39_INTERNAL_a5f6c7d3_4_k_cu_20c2cd35_28054cuda3std3__441_GLOBAL__N__a5f6c7d3_4_k_cu_20c2cd35_28056ignoreE,(_ZN39_INTERNAL_a5f6c7d3_4_k_cu_20c2cd35_28054cute7productE - _ZN39_INTERNAL_a5f6c7d3_4_k_cu_20c2cd35_28054cuda3std3__441_GLOBAL__N__a5f6c7d3_4_k_cu_20c2cd35_28056ignoreE)
_ZN39_INTERNAL_a5f6c7d3_4_k_cu_20c2cd35_28054cuda3std3__441_GLOBAL__N__a5f6c7d3_4_k_cu_20c2cd35_28056ignoreE:
	.zero		1
	.type		_ZN39_INTERNAL_a5f6c7d3_4_k_cu_20c2cd35_28054cute7productE,@object
	.size		_ZN39_INTERNAL_a5f6c7d3_4_k_cu_20c2cd35_28054cute7productE,(_ZN39_INTERNAL_a5f6c7d3_4_k_cu_20c2cd35_28054cuda3std3__45__cpo3endE - _ZN39_INTERNAL_a5f6c7d3_4_k_cu_20c2cd35_28054cute7productE)
_ZN39_INTERNAL_a5f6c7d3_4_k_cu_20c2cd35_28054cute7productE:
	.zero		1
	.type		_ZN39_INTERNAL_a5f6c7d3_4_k_cu_20c2cd35_28054cuda3std3__45__cpo3endE,@object
	.size		_ZN39_INTERNAL_a5f6c7d3_4_k_cu_20c2cd35_28054cuda3std3__45__cpo3endE,(_ZN39_INTERNAL_a5f6c7d3_4_k_cu_20c2cd35_28054cuda3std3__419piecewise_constructE - _ZN39_INTERNAL_a5f6c7d3_4_k_cu_20c2cd35_28054cuda3std3__45__cpo3endE)
_ZN39_INTERNAL_a5f6c7d3_4_k_cu_20c2cd35_28054cuda3std3__45__cpo3endE:
	.zero		1
	.type		_ZN39_INTERNAL_a5f6c7d3_4_k_cu_20c2cd35_28054cuda3std3__419piecewise_constructE,@object
	.size		_ZN39_INTERNAL_a5f6c7d3_4_k_cu_20c2cd35_28054cuda3std3__419piecewise_constructE,(_ZN39_INTERNAL_a5f6c7d3_4_k_cu_20c2cd35_28054cuda3std3__45__cpo4cendE - _ZN39_INTERNAL_a5f6c7d3_4_k_cu_20c2cd35_28054cuda3std3__419piecewise_constructE)
_ZN39_INTERNAL_a5f6c7d3_4_k_cu_20c2cd35_28054cuda3std3__419piecewise_constructE:
	.zero		1
	.type		_ZN39_INTERNAL_a5f6c7d3_4_k_cu_20c2cd35_28054cuda3std3__45__cpo4cendE,@object
	.size		_ZN39_INTERNAL_a5f6c7d3_4_k_cu_20c2cd35_28054cuda3std3__45__cpo4cendE,(_ZN39_INTERNAL_a5f6c7d3_4_k_cu_20c2cd35_28054cuda3std6ranges3__45__cpo4swapE - _ZN39_INTERNAL_a5f6c7d3_4_k_cu_20c2cd35_28054cuda3std3__45__cpo4cendE)
_ZN39_INTERNAL_a5f6c7d3_4_k_cu_20c2cd35_28054cuda3std3__45__cpo4cendE:
	.zero		1
	.type		_ZN39_INTERNAL_a5f6c7d3_4_k_cu_20c2cd35_28054cuda3std6ranges3__45__cpo4swapE,@object
	.size		_ZN39_INTERNAL_a5f6c7d3_4_k_cu_20c2cd35_28054cuda3std6ranges3__45__cpo4swapE,(.L_8 - _ZN39_INTERNAL_a5f6c7d3_4_k_cu_20c2cd35_28054cuda3std6ranges3__45__cpo4swapE)
_ZN39_INTERNAL_a5f6c7d3_4_k_cu_20c2cd35_28054cuda3std6ranges3__45__cpo4swapE:
	.zero		1
.L_8:


//--------------------- .nv.constant0._ZN7cutlass13device_kernelINS_4gemm6kernel13GemmUniversalINS1_17GroupProblemShapeIN4cute5tupleIJiiiEEEEENS1_10collective13CollectiveMmaINS1_39MainloopSm90ArrayTmaGmmaWarpSpecializedILi6ENS6_IJNS5_1CILi2EEENSC_ILi1EEESE_EEENS1_40KernelPtrArrayTmaWarpSpecializedPingpongEEENS6_IJNSC_ILi128EEESI_NSC_ILi64EEEEEENS_10bfloat16_tEPNS6_IJlSE_NSC_ILi0EEEEEESL_SO_NS5_8TiledMMAINS5_8MMA_AtomIJNS5_4SM904GMMA28MMA_64x128x16_F32BF16BF16_SSILNSS_5MajorE0ELSU_0ELNSS_7ScaleInE1ELSV_1EEEEEENS5_6LayoutINS6_IJSE_SE_SE_EEENS6_IJSM_SM_SM_EEEEENS6_IJNS5_10UnderscoreES12_S12_EEEEENS5_13SM90_TMA_LOADENS5_14ComposedLayoutINS5_7SwizzleILi3ELi4ELi3EEENS5_18smem_ptr_flag_bitsILi16EEENSY_INS6_IJNSC_ILi8EEESJ_EEENS6_IJSJ_SE_EEEEEEEvNS5_8identityENS5_23SM90_TMA_LOAD_MULTICASTES1F_vS1G_EENS_8epilogue10collective18CollectiveEpilogueINS1J_30Sm90PtrArrayTmaWarpSpecializedILi4ELi2ELi16ELb1ELb0ELi2EEEJSK_NS6_IJSJ_NSC_ILi32EEEEEENS_6half_tEPNS6_IJSE_lSM_EEES1Q_S1S_NS1J_6fusion15FusionCallbacksIS1N_NS1T_17LinearCombinationIS1Q_fS1Q_fLNS_15FloatRoundStyleE2EEESK_S1P_JEEES15_NS16_IS18_S1A_NSY_INS6_IJSJ_S1B_EEENS6_IJSE_SJ_EEEEEEENS5_17SM75_U16x8_LDSM_TENS5_14SM90_TMA_STOREES22_NS5_17SM90_U16x8_STSM_TENS5_9Copy_AtomIJNS5_17SM90_U32x4_STSM_NES1Q_EEEvEEEvvEEEEvNT_6ParamsE --------------------------
	.section	.nv.constant0._ZN7cutlass13device_kernelINS_4gemm6kernel13GemmUniversalINS1_17GroupProblemShapeIN4cute5tupleIJiiiEEEEENS1_10collective13CollectiveMmaINS1_39MainloopSm90ArrayTmaGmmaWarpSpecializedILi6ENS6_IJNS5_1CILi2EEENSC_ILi1EEESE_EEENS1_40KernelPtrArrayTmaWarpSpecializedPingpongEEENS6_IJNSC_ILi128EEESI_NSC_ILi64EEEEEENS_10bfloat16_tEPNS6_IJlSE_NSC_ILi0EEEEEESL_SO_NS5_8TiledMMAINS5_8MMA_AtomIJNS5_4SM904GMMA28MMA_64x128x16_F32BF16BF16_SSILNSS_5MajorE0ELSU_0ELNSS_7ScaleInE1ELSV_1EEEEEENS5_6LayoutINS6_IJSE_SE_SE_EEENS6_IJSM_SM_SM_EEEEENS6_IJNS5_10UnderscoreES12_S12_EEEEENS5_13SM90_TMA_LOADENS5_14ComposedLayoutINS5_7SwizzleILi3ELi4ELi3EEENS5_18smem_ptr_flag_bitsILi16EEENSY_INS6_IJNSC_ILi8EEESJ_EEENS6_IJSJ_SE_EEEEEEEvNS5_8identityENS5_23SM90_TMA_LOAD_MULTICASTES1F_vS1G_EENS_8epilogue10collective18CollectiveEpilogueINS1J_30Sm90PtrArrayTmaWarpSpecializedILi4ELi2ELi16ELb1ELb0ELi2EEEJSK_NS6_IJSJ_NSC_ILi32EEEEEENS_6half_tEPNS6_IJSE_lSM_EEES1Q_S1S_NS1J_6fusion15FusionCallbacksIS1N_NS1T_17LinearCombinationIS1Q_fS1Q_fLNS_15FloatRoundStyleE2EEESK_S1P_JEEES15_NS16_IS18_S1A_NSY_INS6_IJSJ_S1B_EEENS6_IJSE_SJ_EEEEEEENS5_17SM75_U16x8_LDSM_TENS5_14SM90_TMA_STOREES22_NS5_17SM90_U16x8_STSM_TENS5_9Copy_AtomIJNS5_17SM90_U32x4_STSM_NES1Q_EEEvEEEvvEEEEvNT_6ParamsE,"a",@progbits
	.sectionflags	@""
	.align	4
.nv.constant0._ZN7cutlass13device_kernelINS_4gemm6kernel13GemmUniversalINS1_17GroupProblemShapeIN4cute5tupleIJiiiEEEEENS1_10collective13CollectiveMmaINS1_39MainloopSm90ArrayTmaGmmaWarpSpecializedILi6ENS6_IJNS5_1CILi2EEENSC_ILi1EEESE_EEENS1_40KernelPtrArrayTmaWarpSpecializedPingpongEEENS6_IJNSC_ILi128EEESI_NSC_ILi64EEEEEENS_10bfloat16_tEPNS6_IJlSE_NSC_ILi0EEEEEESL_SO_NS5_8TiledMMAINS5_8MMA_AtomIJNS5_4SM904GMMA28MMA_64x128x16_F32BF16BF16_SSILNSS_5MajorE0ELSU_0ELNSS_7ScaleInE1ELSV_1EEEEEENS5_6LayoutINS6_IJSE_SE_SE_EEENS6_IJSM_SM_SM_EEEEENS6_IJNS5_10UnderscoreES12_S12_EEEEENS5_13SM90_TMA_LOADENS5_14ComposedLayoutINS5_7SwizzleILi3ELi4ELi3EEENS5_18smem_ptr_flag_bitsILi16EEENSY_INS6_IJNSC_ILi8EEESJ_EEENS6_IJSJ_SE_EEEEEEEvNS5_8identityENS5_23SM90_TMA_LOAD_MULTICASTES1F_vS1G_EENS_8epilogue10collective18CollectiveEpilogueINS1J_30Sm90PtrArrayTmaWarpSpecializedILi4ELi2ELi16ELb1ELb0ELi2EEEJSK_NS6_IJSJ_NSC_ILi32EEEEEENS_6half_tEPNS6_IJSE_lSM_EEES1Q_S1S_NS1J_6fusion15FusionCallbacksIS1N_NS1T_17LinearCombinationIS1Q_fS1Q_fLNS_15FloatRoundStyleE2EEESK_S1P_JEEES15_NS16_IS18_S1A_NSY_INS6_IJSJ_S1B_EEENS6_IJSE_SJ_EEEEEEENS5_17SM75_U16x8_LDSM_TENS5_14SM90_TMA_STOREES22_NS5_17SM90_U16x8_STSM_TENS5_9Copy_AtomIJNS5_17SM90_U32x4_STSM_NES1Q_EEEvEEEvvEEEEvNT_6ParamsE:
	.zero		2432


//--------------------- SYMBOLS --------------------------

	.type		.nv.reservedSmem.offset0,@object
	.size		.nv.reservedSmem.offset0,0x4
	.type		__assertfail,@function
